//
// Generated by NVIDIA NVVM Compiler
//
// Compiler Build ID: CL-36424714
// Cuda compilation tools, release 13.0, V13.0.88
// Based on NVVM 20.0.0
//

.version 9.0
.target sm_100
.address_size 64

	// .globl	_Z9registersiiifPKfS0_fPf
// _ZZ9registersiiifPKfS0_fPfE5tileA has been demoted
// _ZZ9registersiiifPKfS0_fPfE5tileB has been demoted

.visible .entry _Z9registersiiifPKfS0_fPf(
	.param .u32 _Z9registersiiifPKfS0_fPf_param_0,
	.param .u32 _Z9registersiiifPKfS0_fPf_param_1,
	.param .u32 _Z9registersiiifPKfS0_fPf_param_2,
	.param .f32 _Z9registersiiifPKfS0_fPf_param_3,
	.param .u64 .ptr .align 1 _Z9registersiiifPKfS0_fPf_param_4,
	.param .u64 .ptr .align 1 _Z9registersiiifPKfS0_fPf_param_5,
	.param .f32 _Z9registersiiifPKfS0_fPf_param_6,
	.param .u64 .ptr .align 1 _Z9registersiiifPKfS0_fPf_param_7
)
{
	.reg .pred 	%p<296>;
	.reg .b16 	%rs<5>;
	.reg .b32 	%r<839>;
	.reg .b32 	%f<3173>;
	.reg .b64 	%rd<208>;
	// demoted variable
	.shared .align 4 .b8 _ZZ9registersiiifPKfS0_fPfE5tileA[8448];
	// demoted variable
	.shared .align 4 .b8 _ZZ9registersiiifPKfS0_fPfE5tileB[8448];
	ld.param.u32 	%r84, [_Z9registersiiifPKfS0_fPf_param_2];
	ld.param.u64 	%rd14, [_Z9registersiiifPKfS0_fPf_param_4];
	ld.param.u64 	%rd15, [_Z9registersiiifPKfS0_fPf_param_5];
	cvta.to.global.u64 	%rd1, %rd14;
	cvta.to.global.u64 	%rd2, %rd15;
	mov.u32 	%r86, %ctaid.y;
	shl.b32 	%r87, %r86, 5;
	mov.u32 	%r88, %tid.y;
	shl.b32 	%r89, %r88, 3;
	mov.u32 	%r90, %ctaid.x;
	shl.b32 	%r1, %r90, 5;
	mov.u32 	%r91, %tid.x;
	shl.b32 	%r92, %r91, 3;
	add.s32 	%r93, %r84, 31;
	shr.s32 	%r94, %r93, 31;
	shr.u32 	%r95, %r94, 27;
	add.s32 	%r96, %r93, %r95;
	shr.s32 	%r2, %r96, 5;
	shl.b32 	%r97, %r91, 1;
	add.s32 	%r98, %r89, %r97;
	and.b32  	%r3, %r98, 16376;
	and.b32  	%r4, %r92, 24;
	add.s32 	%r827, %r3, %r87;
	or.b32  	%r6, %r4, 1;
	or.b32  	%r7, %r4, 2;
	or.b32  	%r8, %r4, 3;
	or.b32  	%r9, %r4, 4;
	or.b32  	%r10, %r4, 5;
	or.b32  	%r11, %r4, 6;
	or.b32  	%r12, %r4, 7;
	mul.lo.s32 	%r829, %r84, %r827;
	add.s32 	%r828, %r829, %r4;
	shr.u32 	%r99, %r98, 3;
	cvt.u16.u32 	%rs1, %r91;
	and.b16  	%rs2, %rs1, 3;
	mul.wide.u16 	%r100, %rs2, 32;
	mad.lo.s32 	%r101, %r99, 1056, %r100;
	mov.u32 	%r102, _ZZ9registersiiifPKfS0_fPfE5tileA;
	add.s32 	%r15, %r102, %r101;
	mov.b32 	%r830, 16;
	cvt.u64.u32 	%rd20, %r4;
$L__BB0_1:
	ld.param.u32 	%r791, [_Z9registersiiifPKfS0_fPf_param_2];
	ld.param.u32 	%r615, [_Z9registersiiifPKfS0_fPf_param_0];
	setp.ge.s32 	%p1, %r4, %r791;
	setp.ge.s32 	%p2, %r827, %r615;
	add.s32 	%r20, %r15, %r830;
	or.pred  	%p3, %p2, %p1;
	@%p3 bra 	$L__BB0_3;
	mul.wide.s32 	%rd17, %r828, 4;
	add.s64 	%rd18, %rd1, %rd17;
	ld.global.f32 	%f195, [%rd18];
	st.shared.f32 	[%r20+-16], %f195;
	bra.uni 	$L__BB0_4;
$L__BB0_3:
	mov.b32 	%r104, 0;
	st.shared.u32 	[%r20+-16], %r104;
$L__BB0_4:
	ld.param.u32 	%r792, [_Z9registersiiifPKfS0_fPf_param_2];
	ld.param.u32 	%r616, [_Z9registersiiifPKfS0_fPf_param_0];
	setp.lt.s32 	%p4, %r827, %r616;
	setp.lt.s32 	%p5, %r6, %r792;
	and.pred  	%p6, %p4, %p5;
	cvt.s64.s32 	%rd19, %r829;
	add.s64 	%rd21, %rd20, %rd19;
	shl.b64 	%rd22, %rd21, 2;
	add.s64 	%rd3, %rd1, %rd22;
	@%p6 bra 	$L__BB0_6;
	mov.b32 	%r106, 0;
	st.shared.u32 	[%r20+-12], %r106;
	bra.uni 	$L__BB0_7;
$L__BB0_6:
	ld.global.f32 	%f196, [%rd3+4];
	st.shared.f32 	[%r20+-12], %f196;
$L__BB0_7:
	ld.param.u32 	%r793, [_Z9registersiiifPKfS0_fPf_param_2];
	ld.param.u32 	%r617, [_Z9registersiiifPKfS0_fPf_param_0];
	setp.lt.s32 	%p7, %r827, %r617;
	setp.lt.s32 	%p8, %r7, %r793;
	and.pred  	%p9, %p7, %p8;
	@%p9 bra 	$L__BB0_9;
	mov.b32 	%r108, 0;
	st.shared.u32 	[%r20+-8], %r108;
	bra.uni 	$L__BB0_10;
$L__BB0_9:
	ld.global.f32 	%f197, [%rd3+8];
	st.shared.f32 	[%r20+-8], %f197;
$L__BB0_10:
	ld.param.u32 	%r794, [_Z9registersiiifPKfS0_fPf_param_2];
	ld.param.u32 	%r618, [_Z9registersiiifPKfS0_fPf_param_0];
	setp.lt.s32 	%p10, %r827, %r618;
	setp.lt.s32 	%p11, %r8, %r794;
	and.pred  	%p12, %p10, %p11;
	@%p12 bra 	$L__BB0_12;
	mov.b32 	%r110, 0;
	st.shared.u32 	[%r20+-4], %r110;
	bra.uni 	$L__BB0_13;
$L__BB0_12:
	ld.global.f32 	%f198, [%rd3+12];
	st.shared.f32 	[%r20+-4], %f198;
$L__BB0_13:
	ld.param.u32 	%r795, [_Z9registersiiifPKfS0_fPf_param_2];
	ld.param.u32 	%r619, [_Z9registersiiifPKfS0_fPf_param_0];
	setp.lt.s32 	%p13, %r827, %r619;
	setp.lt.s32 	%p14, %r9, %r795;
	and.pred  	%p15, %p13, %p14;
	@%p15 bra 	$L__BB0_15;
	mov.b32 	%r112, 0;
	st.shared.u32 	[%r20], %r112;
	bra.uni 	$L__BB0_16;
$L__BB0_15:
	ld.global.f32 	%f199, [%rd3+16];
	st.shared.f32 	[%r20], %f199;
$L__BB0_16:
	ld.param.u32 	%r796, [_Z9registersiiifPKfS0_fPf_param_2];
	ld.param.u32 	%r620, [_Z9registersiiifPKfS0_fPf_param_0];
	setp.lt.s32 	%p16, %r827, %r620;
	setp.lt.s32 	%p17, %r10, %r796;
	and.pred  	%p18, %p16, %p17;
	@%p18 bra 	$L__BB0_18;
	mov.b32 	%r114, 0;
	st.shared.u32 	[%r20+4], %r114;
	bra.uni 	$L__BB0_19;
$L__BB0_18:
	ld.global.f32 	%f200, [%rd3+20];
	st.shared.f32 	[%r20+4], %f200;
$L__BB0_19:
	ld.param.u32 	%r797, [_Z9registersiiifPKfS0_fPf_param_2];
	ld.param.u32 	%r621, [_Z9registersiiifPKfS0_fPf_param_0];
	setp.lt.s32 	%p19, %r827, %r621;
	setp.lt.s32 	%p20, %r11, %r797;
	and.pred  	%p21, %p19, %p20;
	@%p21 bra 	$L__BB0_21;
	mov.b32 	%r116, 0;
	st.shared.u32 	[%r20+8], %r116;
	bra.uni 	$L__BB0_22;
$L__BB0_21:
	ld.global.f32 	%f201, [%rd3+24];
	st.shared.f32 	[%r20+8], %f201;
$L__BB0_22:
	ld.param.u32 	%r798, [_Z9registersiiifPKfS0_fPf_param_2];
	ld.param.u32 	%r622, [_Z9registersiiifPKfS0_fPf_param_0];
	setp.lt.s32 	%p22, %r827, %r622;
	setp.lt.s32 	%p23, %r12, %r798;
	and.pred  	%p24, %p22, %p23;
	@%p24 bra 	$L__BB0_24;
	mov.b32 	%r118, 0;
	st.shared.u32 	[%r20+12], %r118;
	bra.uni 	$L__BB0_25;
$L__BB0_24:
	ld.global.f32 	%f202, [%rd3+28];
	st.shared.f32 	[%r20+12], %f202;
$L__BB0_25:
	ld.param.u32 	%r799, [_Z9registersiiifPKfS0_fPf_param_2];
	add.s32 	%r830, %r830, 132;
	add.s32 	%r829, %r829, %r799;
	add.s32 	%r828, %r828, %r799;
	add.s32 	%r827, %r827, 1;
	setp.ne.s32 	%p25, %r830, 1072;
	@%p25 bra 	$L__BB0_1;
	add.s32 	%r25, %r4, %r1;
	add.s32 	%r26, %r25, 1;
	add.s32 	%r27, %r25, 2;
	add.s32 	%r28, %r25, 3;
	add.s32 	%r29, %r25, 4;
	add.s32 	%r30, %r25, 5;
	add.s32 	%r31, %r25, 6;
	add.s32 	%r32, %r25, 7;
	mov.b32 	%r831, 0;
	cvt.s64.s32 	%rd26, %r25;
$L__BB0_27:
	ld.param.u32 	%r800, [_Z9registersiiifPKfS0_fPf_param_2];
	ld.param.u32 	%r695, [_Z9registersiiifPKfS0_fPf_param_1];
	setp.ge.s32 	%p26, %r25, %r695;
	add.s32 	%r34, %r831, %r3;
	setp.ge.s32 	%p27, %r34, %r800;
	mov.u32 	%r120, _ZZ9registersiiifPKfS0_fPfE5tileB;
	mad.lo.s32 	%r121, %r34, 132, %r120;
	mul.lo.s32 	%r35, %r34, %r695;
	shl.b32 	%r122, %r4, 2;
	add.s32 	%r36, %r121, %r122;
	or.pred  	%p28, %p27, %p26;
	@%p28 bra 	$L__BB0_29;
	add.s32 	%r124, %r25, %r35;
	mul.wide.s32 	%rd23, %r124, 4;
	add.s64 	%rd24, %rd2, %rd23;
	ld.global.f32 	%f203, [%rd24];
	st.shared.f32 	[%r36], %f203;
	bra.uni 	$L__BB0_30;
$L__BB0_29:
	mov.b32 	%r123, 0;
	st.shared.u32 	[%r36], %r123;
$L__BB0_30:
	ld.param.u32 	%r801, [_Z9registersiiifPKfS0_fPf_param_2];
	ld.param.u32 	%r696, [_Z9registersiiifPKfS0_fPf_param_1];
	setp.lt.s32 	%p29, %r34, %r801;
	setp.lt.s32 	%p30, %r26, %r696;
	and.pred  	%p31, %p29, %p30;
	cvt.s64.s32 	%rd25, %r35;
	add.s64 	%rd27, %rd26, %rd25;
	shl.b64 	%rd28, %rd27, 2;
	add.s64 	%rd4, %rd2, %rd28;
	@%p31 bra 	$L__BB0_32;
	mov.b32 	%r125, 0;
	st.shared.u32 	[%r36+4], %r125;
	bra.uni 	$L__BB0_33;
$L__BB0_32:
	ld.global.f32 	%f204, [%rd4+4];
	st.shared.f32 	[%r36+4], %f204;
$L__BB0_33:
	ld.param.u32 	%r802, [_Z9registersiiifPKfS0_fPf_param_2];
	ld.param.u32 	%r697, [_Z9registersiiifPKfS0_fPf_param_1];
	setp.lt.s32 	%p32, %r34, %r802;
	setp.lt.s32 	%p33, %r27, %r697;
	and.pred  	%p34, %p32, %p33;
	@%p34 bra 	$L__BB0_35;
	mov.b32 	%r126, 0;
	st.shared.u32 	[%r36+8], %r126;
	bra.uni 	$L__BB0_36;
$L__BB0_35:
	ld.global.f32 	%f205, [%rd4+8];
	st.shared.f32 	[%r36+8], %f205;
$L__BB0_36:
	ld.param.u32 	%r803, [_Z9registersiiifPKfS0_fPf_param_2];
	ld.param.u32 	%r698, [_Z9registersiiifPKfS0_fPf_param_1];
	setp.lt.s32 	%p35, %r34, %r803;
	setp.lt.s32 	%p36, %r28, %r698;
	and.pred  	%p37, %p35, %p36;
	@%p37 bra 	$L__BB0_38;
	mov.b32 	%r127, 0;
	st.shared.u32 	[%r36+12], %r127;
	bra.uni 	$L__BB0_39;
$L__BB0_38:
	ld.global.f32 	%f206, [%rd4+12];
	st.shared.f32 	[%r36+12], %f206;
$L__BB0_39:
	ld.param.u32 	%r804, [_Z9registersiiifPKfS0_fPf_param_2];
	ld.param.u32 	%r699, [_Z9registersiiifPKfS0_fPf_param_1];
	setp.lt.s32 	%p38, %r34, %r804;
	setp.lt.s32 	%p39, %r29, %r699;
	and.pred  	%p40, %p38, %p39;
	@%p40 bra 	$L__BB0_41;
	mov.b32 	%r128, 0;
	st.shared.u32 	[%r36+16], %r128;
	bra.uni 	$L__BB0_42;
$L__BB0_41:
	ld.global.f32 	%f207, [%rd4+16];
	st.shared.f32 	[%r36+16], %f207;
$L__BB0_42:
	ld.param.u32 	%r805, [_Z9registersiiifPKfS0_fPf_param_2];
	ld.param.u32 	%r700, [_Z9registersiiifPKfS0_fPf_param_1];
	setp.lt.s32 	%p41, %r34, %r805;
	setp.lt.s32 	%p42, %r30, %r700;
	and.pred  	%p43, %p41, %p42;
	@%p43 bra 	$L__BB0_44;
	mov.b32 	%r129, 0;
	st.shared.u32 	[%r36+20], %r129;
	bra.uni 	$L__BB0_45;
$L__BB0_44:
	ld.global.f32 	%f208, [%rd4+20];
	st.shared.f32 	[%r36+20], %f208;
$L__BB0_45:
	ld.param.u32 	%r806, [_Z9registersiiifPKfS0_fPf_param_2];
	ld.param.u32 	%r701, [_Z9registersiiifPKfS0_fPf_param_1];
	setp.lt.s32 	%p44, %r34, %r806;
	setp.lt.s32 	%p45, %r31, %r701;
	and.pred  	%p46, %p44, %p45;
	@%p46 bra 	$L__BB0_47;
	mov.b32 	%r130, 0;
	st.shared.u32 	[%r36+24], %r130;
	bra.uni 	$L__BB0_48;
$L__BB0_47:
	ld.global.f32 	%f209, [%rd4+24];
	st.shared.f32 	[%r36+24], %f209;
$L__BB0_48:
	ld.param.u32 	%r807, [_Z9registersiiifPKfS0_fPf_param_2];
	ld.param.u32 	%r702, [_Z9registersiiifPKfS0_fPf_param_1];
	setp.lt.s32 	%p47, %r34, %r807;
	setp.lt.s32 	%p48, %r32, %r702;
	and.pred  	%p49, %p47, %p48;
	@%p49 bra 	$L__BB0_50;
	mov.b32 	%r131, 0;
	st.shared.u32 	[%r36+28], %r131;
	bra.uni 	$L__BB0_51;
$L__BB0_50:
	ld.global.f32 	%f210, [%rd4+28];
	st.shared.f32 	[%r36+28], %f210;
$L__BB0_51:
	add.s32 	%r831, %r831, 1;
	setp.ne.s32 	%p50, %r831, 8;
	@%p50 bra 	$L__BB0_27;
	ld.param.u32 	%r808, [_Z9registersiiifPKfS0_fPf_param_2];
	bar.sync 	0;
	setp.lt.s32 	%p51, %r808, 1;
	mov.f32 	%f3109, 0f00000000;
	mov.f32 	%f3110, %f3109;
	mov.f32 	%f3111, %f3109;
	mov.f32 	%f3112, %f3109;
	mov.f32 	%f3113, %f3109;
	mov.f32 	%f3114, %f3109;
	mov.f32 	%f3115, %f3109;
	mov.f32 	%f3116, %f3109;
	mov.f32 	%f3117, %f3109;
	mov.f32 	%f3118, %f3109;
	mov.f32 	%f3119, %f3109;
	mov.f32 	%f3120, %f3109;
	mov.f32 	%f3121, %f3109;
	mov.f32 	%f3122, %f3109;
	mov.f32 	%f3123, %f3109;
	mov.f32 	%f3124, %f3109;
	mov.f32 	%f3125, %f3109;
	mov.f32 	%f3126, %f3109;
	mov.f32 	%f3127, %f3109;
	mov.f32 	%f3128, %f3109;
	mov.f32 	%f3129, %f3109;
	mov.f32 	%f3130, %f3109;
	mov.f32 	%f3131, %f3109;
	mov.f32 	%f3132, %f3109;
	mov.f32 	%f3133, %f3109;
	mov.f32 	%f3134, %f3109;
	mov.f32 	%f3135, %f3109;
	mov.f32 	%f3136, %f3109;
	mov.f32 	%f3137, %f3109;
	mov.f32 	%f3138, %f3109;
	mov.f32 	%f3139, %f3109;
	mov.f32 	%f3140, %f3109;
	mov.f32 	%f3141, %f3109;
	mov.f32 	%f3142, %f3109;
	mov.f32 	%f3143, %f3109;
	mov.f32 	%f3144, %f3109;
	mov.f32 	%f3145, %f3109;
	mov.f32 	%f3146, %f3109;
	mov.f32 	%f3147, %f3109;
	mov.f32 	%f3148, %f3109;
	mov.f32 	%f3149, %f3109;
	mov.f32 	%f3150, %f3109;
	mov.f32 	%f3151, %f3109;
	mov.f32 	%f3152, %f3109;
	mov.f32 	%f3153, %f3109;
	mov.f32 	%f3154, %f3109;
	mov.f32 	%f3155, %f3109;
	mov.f32 	%f3156, %f3109;
	mov.f32 	%f3157, %f3109;
	mov.f32 	%f3158, %f3109;
	mov.f32 	%f3159, %f3109;
	mov.f32 	%f3160, %f3109;
	mov.f32 	%f3161, %f3109;
	mov.f32 	%f3162, %f3109;
	mov.f32 	%f3163, %f3109;
	mov.f32 	%f3164, %f3109;
	mov.f32 	%f3165, %f3109;
	mov.f32 	%f3166, %f3109;
	mov.f32 	%f3167, %f3109;
	mov.f32 	%f3168, %f3109;
	mov.f32 	%f3169, %f3109;
	mov.f32 	%f3170, %f3109;
	mov.f32 	%f3171, %f3109;
	mov.f32 	%f3172, %f3109;
	@%p51 bra 	$L__BB0_108;
	max.s32 	%r38, %r2, 1;
	mov.b32 	%r832, 0;
	mov.f32 	%f3109, 0f00000000;
	mov.u32 	%r833, %r832;
$L__BB0_54:
	add.s32 	%r41, %r833, 1;
	setp.ge.s32 	%p52, %r41, %r2;
	@%p52 bra 	$L__BB0_107;
	ld.param.u32 	%r809, [_Z9registersiiifPKfS0_fPf_param_2];
	mov.u32 	%r134, %ctaid.y;
	shl.b32 	%r135, %r134, 5;
	mov.u32 	%r136, %tid.y;
	shl.b32 	%r137, %r136, 3;
	mov.u32 	%r138, %tid.x;
	shl.b32 	%r139, %r138, 1;
	add.s32 	%r140, %r137, %r139;
	and.b32  	%r141, %r140, 16376;
	add.s32 	%r835, %r141, %r135;
	shl.b32 	%r142, %r833, 5;
	shl.b32 	%r143, %r138, 3;
	and.b32  	%r144, %r143, 24;
	mad.lo.s32 	%r145, %r809, %r835, %r144;
	add.s32 	%r836, %r145, %r142;
	xor.b32  	%r146, %r832, 1;
	shr.u32 	%r147, %r140, 3;
	cvt.u16.u32 	%rs3, %r138;
	and.b16  	%rs4, %rs3, 3;
	mul.wide.u16 	%r148, %rs4, 32;
	mad.lo.s32 	%r149, %r147, 1056, %r148;
	mov.u32 	%r150, _ZZ9registersiiifPKfS0_fPfE5tileA;
	add.s32 	%r151, %r149, %r150;
	mad.lo.s32 	%r152, %r146, 4224, %r151;
	add.s32 	%r834, %r152, 16;
	mov.b32 	%r837, 0;
$L__BB0_56:
	ld.param.u32 	%r810, [_Z9registersiiifPKfS0_fPf_param_2];
	ld.param.u32 	%r623, [_Z9registersiiifPKfS0_fPf_param_0];
	shl.b32 	%r153, %r41, 5;
	or.b32  	%r157, %r153, %r144;
	setp.ge.s32 	%p53, %r157, %r810;
	setp.ge.s32 	%p54, %r835, %r623;
	or.pred  	%p55, %p54, %p53;
	@%p55 bra 	$L__BB0_58;
	ld.param.u64 	%rd181, [_Z9registersiiifPKfS0_fPf_param_4];
	add.s32 	%r160, %r836, 32;
	cvta.to.global.u64 	%rd29, %rd181;
	mul.wide.u32 	%rd30, %r160, 4;
	add.s64 	%rd31, %rd29, %rd30;
	ld.global.f32 	%f213, [%rd31];
	st.shared.f32 	[%r834+-16], %f213;
	bra.uni 	$L__BB0_59;
$L__BB0_58:
	mov.b32 	%r159, 0;
	st.shared.u32 	[%r834+-16], %r159;
$L__BB0_59:
	ld.param.u32 	%r811, [_Z9registersiiifPKfS0_fPf_param_2];
	ld.param.u32 	%r624, [_Z9registersiiifPKfS0_fPf_param_0];
	setp.lt.s32 	%p56, %r835, %r624;
	mov.u32 	%r162, %tid.x;
	shl.b32 	%r163, %r162, 3;
	and.b32  	%r164, %r163, 24;
	or.b32  	%r165, %r153, %r164;
	add.s32 	%r167, %r165, 1;
	setp.lt.s32 	%p57, %r167, %r811;
	and.pred  	%p58, %p56, %p57;
	@%p58 bra 	$L__BB0_61;
	mov.b32 	%r168, 0;
	st.shared.u32 	[%r834+-12], %r168;
	bra.uni 	$L__BB0_62;
$L__BB0_61:
	ld.param.u64 	%rd182, [_Z9registersiiifPKfS0_fPf_param_4];
	cvta.to.global.u64 	%rd32, %rd182;
	add.s32 	%r169, %r836, 32;
	mul.wide.u32 	%rd33, %r169, 4;
	add.s64 	%rd34, %rd32, %rd33;
	ld.global.f32 	%f214, [%rd34+4];
	st.shared.f32 	[%r834+-12], %f214;
$L__BB0_62:
	ld.param.u32 	%r812, [_Z9registersiiifPKfS0_fPf_param_2];
	ld.param.u32 	%r625, [_Z9registersiiifPKfS0_fPf_param_0];
	setp.lt.s32 	%p59, %r835, %r625;
	mov.u32 	%r171, %tid.x;
	shl.b32 	%r172, %r171, 3;
	and.b32  	%r173, %r172, 24;
	or.b32  	%r174, %r153, %r173;
	add.s32 	%r176, %r174, 2;
	setp.lt.s32 	%p60, %r176, %r812;
	and.pred  	%p61, %p59, %p60;
	@%p61 bra 	$L__BB0_64;
	mov.b32 	%r177, 0;
	st.shared.u32 	[%r834+-8], %r177;
	bra.uni 	$L__BB0_65;
$L__BB0_64:
	ld.param.u64 	%rd183, [_Z9registersiiifPKfS0_fPf_param_4];
	cvta.to.global.u64 	%rd35, %rd183;
	add.s32 	%r178, %r836, 32;
	mul.wide.u32 	%rd36, %r178, 4;
	add.s64 	%rd37, %rd35, %rd36;
	ld.global.f32 	%f215, [%rd37+8];
	st.shared.f32 	[%r834+-8], %f215;
$L__BB0_65:
	ld.param.u32 	%r813, [_Z9registersiiifPKfS0_fPf_param_2];
	ld.param.u32 	%r626, [_Z9registersiiifPKfS0_fPf_param_0];
	setp.lt.s32 	%p62, %r835, %r626;
	mov.u32 	%r180, %tid.x;
	shl.b32 	%r181, %r180, 3;
	and.b32  	%r182, %r181, 24;
	or.b32  	%r183, %r153, %r182;
	add.s32 	%r185, %r183, 3;
	setp.lt.s32 	%p63, %r185, %r813;
	and.pred  	%p64, %p62, %p63;
	@%p64 bra 	$L__BB0_67;
	mov.b32 	%r186, 0;
	st.shared.u32 	[%r834+-4], %r186;
	bra.uni 	$L__BB0_68;
$L__BB0_67:
	ld.param.u64 	%rd184, [_Z9registersiiifPKfS0_fPf_param_4];
	cvta.to.global.u64 	%rd38, %rd184;
	add.s32 	%r187, %r836, 32;
	mul.wide.u32 	%rd39, %r187, 4;
	add.s64 	%rd40, %rd38, %rd39;
	ld.global.f32 	%f216, [%rd40+12];
	st.shared.f32 	[%r834+-4], %f216;
$L__BB0_68:
	ld.param.u32 	%r814, [_Z9registersiiifPKfS0_fPf_param_2];
	ld.param.u32 	%r627, [_Z9registersiiifPKfS0_fPf_param_0];
	setp.lt.s32 	%p65, %r835, %r627;
	mov.u32 	%r189, %tid.x;
	shl.b32 	%r190, %r189, 3;
	and.b32  	%r191, %r190, 24;
	or.b32  	%r192, %r153, %r191;
	add.s32 	%r194, %r192, 4;
	setp.lt.s32 	%p66, %r194, %r814;
	and.pred  	%p67, %p65, %p66;
	@%p67 bra 	$L__BB0_70;
	mov.b32 	%r195, 0;
	st.shared.u32 	[%r834], %r195;
	bra.uni 	$L__BB0_71;
$L__BB0_70:
	ld.param.u64 	%rd185, [_Z9registersiiifPKfS0_fPf_param_4];
	cvta.to.global.u64 	%rd41, %rd185;
	add.s32 	%r196, %r836, 32;
	mul.wide.u32 	%rd42, %r196, 4;
	add.s64 	%rd43, %rd41, %rd42;
	ld.global.f32 	%f217, [%rd43+16];
	st.shared.f32 	[%r834], %f217;
$L__BB0_71:
	ld.param.u32 	%r815, [_Z9registersiiifPKfS0_fPf_param_2];
	ld.param.u32 	%r628, [_Z9registersiiifPKfS0_fPf_param_0];
	setp.lt.s32 	%p68, %r835, %r628;
	mov.u32 	%r198, %tid.x;
	shl.b32 	%r199, %r198, 3;
	and.b32  	%r200, %r199, 24;
	or.b32  	%r201, %r153, %r200;
	add.s32 	%r203, %r201, 5;
	setp.lt.s32 	%p69, %r203, %r815;
	and.pred  	%p70, %p68, %p69;
	@%p70 bra 	$L__BB0_73;
	mov.b32 	%r204, 0;
	st.shared.u32 	[%r834+4], %r204;
	bra.uni 	$L__BB0_74;
$L__BB0_73:
	ld.param.u64 	%rd186, [_Z9registersiiifPKfS0_fPf_param_4];
	cvta.to.global.u64 	%rd44, %rd186;
	add.s32 	%r205, %r836, 32;
	mul.wide.u32 	%rd45, %r205, 4;
	add.s64 	%rd46, %rd44, %rd45;
	ld.global.f32 	%f218, [%rd46+20];
	st.shared.f32 	[%r834+4], %f218;
$L__BB0_74:
	ld.param.u32 	%r816, [_Z9registersiiifPKfS0_fPf_param_2];
	ld.param.u32 	%r629, [_Z9registersiiifPKfS0_fPf_param_0];
	setp.lt.s32 	%p71, %r835, %r629;
	mov.u32 	%r207, %tid.x;
	shl.b32 	%r208, %r207, 3;
	and.b32  	%r209, %r208, 24;
	or.b32  	%r210, %r153, %r209;
	add.s32 	%r212, %r210, 6;
	setp.lt.s32 	%p72, %r212, %r816;
	and.pred  	%p73, %p71, %p72;
	@%p73 bra 	$L__BB0_76;
	mov.b32 	%r213, 0;
	st.shared.u32 	[%r834+8], %r213;
	bra.uni 	$L__BB0_77;
$L__BB0_76:
	ld.param.u64 	%rd187, [_Z9registersiiifPKfS0_fPf_param_4];
	cvta.to.global.u64 	%rd47, %rd187;
	add.s32 	%r214, %r836, 32;
	mul.wide.u32 	%rd48, %r214, 4;
	add.s64 	%rd49, %rd47, %rd48;
	ld.global.f32 	%f219, [%rd49+24];
	st.shared.f32 	[%r834+8], %f219;
$L__BB0_77:
	ld.param.u32 	%r817, [_Z9registersiiifPKfS0_fPf_param_2];
	ld.param.u32 	%r630, [_Z9registersiiifPKfS0_fPf_param_0];
	setp.lt.s32 	%p74, %r835, %r630;
	mov.u32 	%r216, %tid.x;
	shl.b32 	%r217, %r216, 3;
	and.b32  	%r218, %r217, 24;
	or.b32  	%r219, %r153, %r218;
	add.s32 	%r221, %r219, 7;
	setp.lt.s32 	%p75, %r221, %r817;
	and.pred  	%p76, %p74, %p75;
	@%p76 bra 	$L__BB0_79;
	mov.b32 	%r222, 0;
	st.shared.u32 	[%r834+12], %r222;
	bra.uni 	$L__BB0_80;
$L__BB0_79:
	ld.param.u64 	%rd188, [_Z9registersiiifPKfS0_fPf_param_4];
	cvta.to.global.u64 	%rd50, %rd188;
	add.s32 	%r223, %r836, 32;
	mul.wide.u32 	%rd51, %r223, 4;
	add.s64 	%rd52, %rd50, %rd51;
	ld.global.f32 	%f220, [%rd52+28];
	st.shared.f32 	[%r834+12], %f220;
$L__BB0_80:
	ld.param.u32 	%r818, [_Z9registersiiifPKfS0_fPf_param_2];
	add.s32 	%r837, %r837, 1;
	add.s32 	%r836, %r836, %r818;
	add.s32 	%r835, %r835, 1;
	add.s32 	%r834, %r834, 132;
	setp.ne.s32 	%p77, %r837, 8;
	@%p77 bra 	$L__BB0_56;
	mov.b32 	%r838, 0;
$L__BB0_82:
	ld.param.u32 	%r819, [_Z9registersiiifPKfS0_fPf_param_2];
	ld.param.u32 	%r703, [_Z9registersiiifPKfS0_fPf_param_1];
	shl.b32 	%r226, %r216, 3;
	and.b32  	%r227, %r226, 24;
	mov.u32 	%r228, %ctaid.x;
	shl.b32 	%r229, %r228, 5;
	or.b32  	%r230, %r227, %r229;
	setp.ge.s32 	%p78, %r230, %r703;
	shl.b32 	%r232, %r41, 5;
	mov.u32 	%r233, %tid.y;
	shl.b32 	%r234, %r233, 3;
	shl.b32 	%r235, %r216, 1;
	add.s32 	%r236, %r234, %r235;
	and.b32  	%r237, %r236, 16376;
	add.s32 	%r238, %r232, %r237;
	add.s32 	%r239, %r238, %r838;
	setp.ge.s32 	%p79, %r239, %r819;
	add.s32 	%r240, %r838, %r237;
	xor.b32  	%r241, %r832, 1;
	mov.u32 	%r242, _ZZ9registersiiifPKfS0_fPfE5tileB;
	mad.lo.s32 	%r243, %r241, 4224, %r242;
	mad.lo.s32 	%r244, %r240, 132, %r243;
	shl.b32 	%r245, %r216, 5;
	and.b32  	%r246, %r245, 96;
	add.s32 	%r54, %r244, %r246;
	or.pred  	%p80, %p79, %p78;
	@%p80 bra 	$L__BB0_84;
	ld.param.u64 	%rd189, [_Z9registersiiifPKfS0_fPf_param_5];
	ld.param.u32 	%r704, [_Z9registersiiifPKfS0_fPf_param_1];
	mov.u32 	%r249, %tid.y;
	shl.b32 	%r250, %r249, 3;
	mov.u32 	%r251, %tid.x;
	shl.b32 	%r252, %r251, 1;
	add.s32 	%r253, %r250, %r252;
	and.b32  	%r254, %r253, 16376;
	add.s32 	%r255, %r232, %r254;
	add.s32 	%r256, %r255, %r838;
	shl.b32 	%r257, %r251, 3;
	and.b32  	%r258, %r257, 24;
	mov.u32 	%r259, %ctaid.x;
	shl.b32 	%r260, %r259, 5;
	or.b32  	%r261, %r258, %r260;
	mad.lo.s32 	%r262, %r256, %r704, %r261;
	cvta.to.global.u64 	%rd53, %rd189;
	mul.wide.s32 	%rd54, %r262, 4;
	add.s64 	%rd55, %rd53, %rd54;
	ld.global.f32 	%f221, [%rd55];
	st.shared.f32 	[%r54], %f221;
	bra.uni 	$L__BB0_85;
$L__BB0_84:
	mov.b32 	%r247, 0;
	st.shared.u32 	[%r54], %r247;
$L__BB0_85:
	ld.param.u32 	%r820, [_Z9registersiiifPKfS0_fPf_param_2];
	ld.param.u32 	%r705, [_Z9registersiiifPKfS0_fPf_param_1];
	mov.u32 	%r264, %tid.y;
	shl.b32 	%r265, %r264, 3;
	mov.u32 	%r266, %tid.x;
	shl.b32 	%r267, %r266, 1;
	add.s32 	%r268, %r265, %r267;
	and.b32  	%r269, %r268, 16376;
	add.s32 	%r270, %r232, %r269;
	add.s32 	%r271, %r270, %r838;
	setp.lt.s32 	%p81, %r271, %r820;
	shl.b32 	%r272, %r266, 3;
	and.b32  	%r273, %r272, 24;
	mov.u32 	%r274, %ctaid.x;
	shl.b32 	%r275, %r274, 5;
	or.b32  	%r276, %r273, %r275;
	add.s32 	%r278, %r276, 1;
	setp.lt.s32 	%p82, %r278, %r705;
	and.pred  	%p83, %p81, %p82;
	@%p83 bra 	$L__BB0_87;
	mov.b32 	%r279, 0;
	st.shared.u32 	[%r54+4], %r279;
	bra.uni 	$L__BB0_88;
$L__BB0_87:
	ld.param.u64 	%rd190, [_Z9registersiiifPKfS0_fPf_param_5];
	ld.param.u32 	%r706, [_Z9registersiiifPKfS0_fPf_param_1];
	cvta.to.global.u64 	%rd56, %rd190;
	mov.u32 	%r280, %tid.x;
	shl.b32 	%r281, %r280, 3;
	and.b32  	%r282, %r281, 24;
	mov.u32 	%r283, %ctaid.x;
	shl.b32 	%r284, %r283, 5;
	or.b32  	%r285, %r282, %r284;
	cvt.s64.s32 	%rd57, %r285;
	shl.b32 	%r286, %r41, 5;
	mov.u32 	%r287, %tid.y;
	shl.b32 	%r288, %r287, 3;
	shl.b32 	%r289, %r280, 1;
	add.s32 	%r290, %r288, %r289;
	and.b32  	%r291, %r290, 16376;
	add.s32 	%r292, %r286, %r291;
	add.s32 	%r293, %r292, %r838;
	mul.lo.s32 	%r294, %r293, %r706;
	cvt.s64.s32 	%rd58, %r294;
	add.s64 	%rd59, %rd57, %rd58;
	shl.b64 	%rd60, %rd59, 2;
	add.s64 	%rd61, %rd56, %rd60;
	ld.global.f32 	%f222, [%rd61+4];
	st.shared.f32 	[%r54+4], %f222;
$L__BB0_88:
	ld.param.u32 	%r821, [_Z9registersiiifPKfS0_fPf_param_2];
	ld.param.u32 	%r707, [_Z9registersiiifPKfS0_fPf_param_1];
	shl.b32 	%r295, %r41, 5;
	mov.u32 	%r296, %tid.y;
	shl.b32 	%r297, %r296, 3;
	mov.u32 	%r298, %tid.x;
	shl.b32 	%r299, %r298, 1;
	add.s32 	%r300, %r297, %r299;
	and.b32  	%r301, %r300, 16376;
	add.s32 	%r302, %r295, %r301;
	add.s32 	%r303, %r302, %r838;
	setp.lt.s32 	%p84, %r303, %r821;
	shl.b32 	%r304, %r298, 3;
	and.b32  	%r305, %r304, 24;
	mov.u32 	%r306, %ctaid.x;
	shl.b32 	%r307, %r306, 5;
	or.b32  	%r308, %r305, %r307;
	add.s32 	%r310, %r308, 2;
	setp.lt.s32 	%p85, %r310, %r707;
	and.pred  	%p86, %p84, %p85;
	@%p86 bra 	$L__BB0_90;
	mov.b32 	%r311, 0;
	st.shared.u32 	[%r54+8], %r311;
	bra.uni 	$L__BB0_91;
$L__BB0_90:
	ld.param.u64 	%rd191, [_Z9registersiiifPKfS0_fPf_param_5];
	ld.param.u32 	%r708, [_Z9registersiiifPKfS0_fPf_param_1];
	cvta.to.global.u64 	%rd62, %rd191;
	mov.u32 	%r312, %tid.x;
	shl.b32 	%r313, %r312, 3;
	and.b32  	%r314, %r313, 24;
	mov.u32 	%r315, %ctaid.x;
	shl.b32 	%r316, %r315, 5;
	or.b32  	%r317, %r314, %r316;
	cvt.s64.s32 	%rd63, %r317;
	shl.b32 	%r318, %r41, 5;
	mov.u32 	%r319, %tid.y;
	shl.b32 	%r320, %r319, 3;
	shl.b32 	%r321, %r312, 1;
	add.s32 	%r322, %r320, %r321;
	and.b32  	%r323, %r322, 16376;
	add.s32 	%r324, %r318, %r323;
	add.s32 	%r325, %r324, %r838;
	mul.lo.s32 	%r326, %r325, %r708;
	cvt.s64.s32 	%rd64, %r326;
	add.s64 	%rd65, %rd63, %rd64;
	shl.b64 	%rd66, %rd65, 2;
	add.s64 	%rd67, %rd62, %rd66;
	ld.global.f32 	%f223, [%rd67+8];
	st.shared.f32 	[%r54+8], %f223;
$L__BB0_91:
	ld.param.u32 	%r822, [_Z9registersiiifPKfS0_fPf_param_2];
	ld.param.u32 	%r709, [_Z9registersiiifPKfS0_fPf_param_1];
	shl.b32 	%r327, %r41, 5;
	mov.u32 	%r328, %tid.y;
	shl.b32 	%r329, %r328, 3;
	mov.u32 	%r330, %tid.x;
	shl.b32 	%r331, %r330, 1;
	add.s32 	%r332, %r329, %r331;
	and.b32  	%r333, %r332, 16376;
	add.s32 	%r334, %r327, %r333;
	add.s32 	%r335, %r334, %r838;
	setp.lt.s32 	%p87, %r335, %r822;
	shl.b32 	%r336, %r330, 3;
	and.b32  	%r337, %r336, 24;
	mov.u32 	%r338, %ctaid.x;
	shl.b32 	%r339, %r338, 5;
	or.b32  	%r340, %r337, %r339;
	add.s32 	%r342, %r340, 3;
	setp.lt.s32 	%p88, %r342, %r709;
	and.pred  	%p89, %p87, %p88;
	@%p89 bra 	$L__BB0_93;
	mov.b32 	%r343, 0;
	st.shared.u32 	[%r54+12], %r343;
	bra.uni 	$L__BB0_94;
$L__BB0_93:
	ld.param.u64 	%rd192, [_Z9registersiiifPKfS0_fPf_param_5];
	ld.param.u32 	%r710, [_Z9registersiiifPKfS0_fPf_param_1];
	cvta.to.global.u64 	%rd68, %rd192;
	mov.u32 	%r344, %tid.x;
	shl.b32 	%r345, %r344, 3;
	and.b32  	%r346, %r345, 24;
	mov.u32 	%r347, %ctaid.x;
	shl.b32 	%r348, %r347, 5;
	or.b32  	%r349, %r346, %r348;
	cvt.s64.s32 	%rd69, %r349;
	shl.b32 	%r350, %r41, 5;
	mov.u32 	%r351, %tid.y;
	shl.b32 	%r352, %r351, 3;
	shl.b32 	%r353, %r344, 1;
	add.s32 	%r354, %r352, %r353;
	and.b32  	%r355, %r354, 16376;
	add.s32 	%r356, %r350, %r355;
	add.s32 	%r357, %r356, %r838;
	mul.lo.s32 	%r358, %r357, %r710;
	cvt.s64.s32 	%rd70, %r358;
	add.s64 	%rd71, %rd69, %rd70;
	shl.b64 	%rd72, %rd71, 2;
	add.s64 	%rd73, %rd68, %rd72;
	ld.global.f32 	%f224, [%rd73+12];
	st.shared.f32 	[%r54+12], %f224;
$L__BB0_94:
	ld.param.u32 	%r823, [_Z9registersiiifPKfS0_fPf_param_2];
	ld.param.u32 	%r711, [_Z9registersiiifPKfS0_fPf_param_1];
	shl.b32 	%r359, %r41, 5;
	mov.u32 	%r360, %tid.y;
	shl.b32 	%r361, %r360, 3;
	mov.u32 	%r362, %tid.x;
	shl.b32 	%r363, %r362, 1;
	add.s32 	%r364, %r361, %r363;
	and.b32  	%r365, %r364, 16376;
	add.s32 	%r366, %r359, %r365;
	add.s32 	%r367, %r366, %r838;
	setp.lt.s32 	%p90, %r367, %r823;
	shl.b32 	%r368, %r362, 3;
	and.b32  	%r369, %r368, 24;
	mov.u32 	%r370, %ctaid.x;
	shl.b32 	%r371, %r370, 5;
	or.b32  	%r372, %r369, %r371;
	add.s32 	%r374, %r372, 4;
	setp.lt.s32 	%p91, %r374, %r711;
	and.pred  	%p92, %p90, %p91;
	@%p92 bra 	$L__BB0_96;
	mov.b32 	%r375, 0;
	st.shared.u32 	[%r54+16], %r375;
	bra.uni 	$L__BB0_97;
$L__BB0_96:
	ld.param.u64 	%rd193, [_Z9registersiiifPKfS0_fPf_param_5];
	ld.param.u32 	%r712, [_Z9registersiiifPKfS0_fPf_param_1];
	cvta.to.global.u64 	%rd74, %rd193;
	mov.u32 	%r376, %tid.x;
	shl.b32 	%r377, %r376, 3;
	and.b32  	%r378, %r377, 24;
	mov.u32 	%r379, %ctaid.x;
	shl.b32 	%r380, %r379, 5;
	or.b32  	%r381, %r378, %r380;
	cvt.s64.s32 	%rd75, %r381;
	shl.b32 	%r382, %r41, 5;
	mov.u32 	%r383, %tid.y;
	shl.b32 	%r384, %r383, 3;
	shl.b32 	%r385, %r376, 1;
	add.s32 	%r386, %r384, %r385;
	and.b32  	%r387, %r386, 16376;
	add.s32 	%r388, %r382, %r387;
	add.s32 	%r389, %r388, %r838;
	mul.lo.s32 	%r390, %r389, %r712;
	cvt.s64.s32 	%rd76, %r390;
	add.s64 	%rd77, %rd75, %rd76;
	shl.b64 	%rd78, %rd77, 2;
	add.s64 	%rd79, %rd74, %rd78;
	ld.global.f32 	%f225, [%rd79+16];
	st.shared.f32 	[%r54+16], %f225;
$L__BB0_97:
	ld.param.u32 	%r824, [_Z9registersiiifPKfS0_fPf_param_2];
	ld.param.u32 	%r713, [_Z9registersiiifPKfS0_fPf_param_1];
	shl.b32 	%r391, %r41, 5;
	mov.u32 	%r392, %tid.y;
	shl.b32 	%r393, %r392, 3;
	mov.u32 	%r394, %tid.x;
	shl.b32 	%r395, %r394, 1;
	add.s32 	%r396, %r393, %r395;
	and.b32  	%r397, %r396, 16376;
	add.s32 	%r398, %r391, %r397;
	add.s32 	%r399, %r398, %r838;
	setp.lt.s32 	%p93, %r399, %r824;
	shl.b32 	%r400, %r394, 3;
	and.b32  	%r401, %r400, 24;
	mov.u32 	%r402, %ctaid.x;
	shl.b32 	%r403, %r402, 5;
	or.b32  	%r404, %r401, %r403;
	add.s32 	%r406, %r404, 5;
	setp.lt.s32 	%p94, %r406, %r713;
	and.pred  	%p95, %p93, %p94;
	@%p95 bra 	$L__BB0_99;
	mov.b32 	%r407, 0;
	st.shared.u32 	[%r54+20], %r407;
	bra.uni 	$L__BB0_100;
$L__BB0_99:
	ld.param.u64 	%rd194, [_Z9registersiiifPKfS0_fPf_param_5];
	ld.param.u32 	%r714, [_Z9registersiiifPKfS0_fPf_param_1];
	cvta.to.global.u64 	%rd80, %rd194;
	mov.u32 	%r408, %tid.x;
	shl.b32 	%r409, %r408, 3;
	and.b32  	%r410, %r409, 24;
	mov.u32 	%r411, %ctaid.x;
	shl.b32 	%r412, %r411, 5;
	or.b32  	%r413, %r410, %r412;
	cvt.s64.s32 	%rd81, %r413;
	shl.b32 	%r414, %r41, 5;
	mov.u32 	%r415, %tid.y;
	shl.b32 	%r416, %r415, 3;
	shl.b32 	%r417, %r408, 1;
	add.s32 	%r418, %r416, %r417;
	and.b32  	%r419, %r418, 16376;
	add.s32 	%r420, %r414, %r419;
	add.s32 	%r421, %r420, %r838;
	mul.lo.s32 	%r422, %r421, %r714;
	cvt.s64.s32 	%rd82, %r422;
	add.s64 	%rd83, %rd81, %rd82;
	shl.b64 	%rd84, %rd83, 2;
	add.s64 	%rd85, %rd80, %rd84;
	ld.global.f32 	%f226, [%rd85+20];
	st.shared.f32 	[%r54+20], %f226;
$L__BB0_100:
	ld.param.u32 	%r825, [_Z9registersiiifPKfS0_fPf_param_2];
	ld.param.u32 	%r715, [_Z9registersiiifPKfS0_fPf_param_1];
	shl.b32 	%r423, %r41, 5;
	mov.u32 	%r424, %tid.y;
	shl.b32 	%r425, %r424, 3;
	mov.u32 	%r426, %tid.x;
	shl.b32 	%r427, %r426, 1;
	add.s32 	%r428, %r425, %r427;
	and.b32  	%r429, %r428, 16376;
	add.s32 	%r430, %r423, %r429;
	add.s32 	%r431, %r430, %r838;
	setp.lt.s32 	%p96, %r431, %r825;
	shl.b32 	%r432, %r426, 3;
	and.b32  	%r433, %r432, 24;
	mov.u32 	%r434, %ctaid.x;
	shl.b32 	%r435, %r434, 5;
	or.b32  	%r436, %r433, %r435;
	add.s32 	%r438, %r436, 6;
	setp.lt.s32 	%p97, %r438, %r715;
	and.pred  	%p98, %p96, %p97;
	@%p98 bra 	$L__BB0_102;
	mov.b32 	%r439, 0;
	st.shared.u32 	[%r54+24], %r439;
	bra.uni 	$L__BB0_103;
$L__BB0_102:
	ld.param.u64 	%rd195, [_Z9registersiiifPKfS0_fPf_param_5];
	ld.param.u32 	%r716, [_Z9registersiiifPKfS0_fPf_param_1];
	cvta.to.global.u64 	%rd86, %rd195;
	mov.u32 	%r440, %tid.x;
	shl.b32 	%r441, %r440, 3;
	and.b32  	%r442, %r441, 24;
	mov.u32 	%r443, %ctaid.x;
	shl.b32 	%r444, %r443, 5;
	or.b32  	%r445, %r442, %r444;
	cvt.s64.s32 	%rd87, %r445;
	shl.b32 	%r446, %r41, 5;
	mov.u32 	%r447, %tid.y;
	shl.b32 	%r448, %r447, 3;
	shl.b32 	%r449, %r440, 1;
	add.s32 	%r450, %r448, %r449;
	and.b32  	%r451, %r450, 16376;
	add.s32 	%r452, %r446, %r451;
	add.s32 	%r453, %r452, %r838;
	mul.lo.s32 	%r454, %r453, %r716;
	cvt.s64.s32 	%rd88, %r454;
	add.s64 	%rd89, %rd87, %rd88;
	shl.b64 	%rd90, %rd89, 2;
	add.s64 	%rd91, %rd86, %rd90;
	ld.global.f32 	%f227, [%rd91+24];
	st.shared.f32 	[%r54+24], %f227;
$L__BB0_103:
	ld.param.u32 	%r826, [_Z9registersiiifPKfS0_fPf_param_2];
	ld.param.u32 	%r717, [_Z9registersiiifPKfS0_fPf_param_1];
	shl.b32 	%r455, %r41, 5;
	mov.u32 	%r456, %tid.y;
	shl.b32 	%r457, %r456, 3;
	mov.u32 	%r458, %tid.x;
	shl.b32 	%r459, %r458, 1;
	add.s32 	%r460, %r457, %r459;
	and.b32  	%r461, %r460, 16376;
	add.s32 	%r462, %r455, %r461;
	add.s32 	%r463, %r462, %r838;
	setp.lt.s32 	%p99, %r463, %r826;
	shl.b32 	%r464, %r458, 3;
	and.b32  	%r465, %r464, 24;
	mov.u32 	%r466, %ctaid.x;
	shl.b32 	%r467, %r466, 5;
	or.b32  	%r468, %r465, %r467;
	add.s32 	%r470, %r468, 7;
	setp.lt.s32 	%p100, %r470, %r717;
	and.pred  	%p101, %p99, %p100;
	@%p101 bra 	$L__BB0_105;
	mov.b32 	%r471, 0;
	st.shared.u32 	[%r54+28], %r471;
	bra.uni 	$L__BB0_106;
$L__BB0_105:
	ld.param.u64 	%rd196, [_Z9registersiiifPKfS0_fPf_param_5];
	ld.param.u32 	%r718, [_Z9registersiiifPKfS0_fPf_param_1];
	cvta.to.global.u64 	%rd92, %rd196;
	mov.u32 	%r472, %tid.x;
	shl.b32 	%r473, %r472, 3;
	and.b32  	%r474, %r473, 24;
	mov.u32 	%r475, %ctaid.x;
	shl.b32 	%r476, %r475, 5;
	or.b32  	%r477, %r474, %r476;
	cvt.s64.s32 	%rd93, %r477;
	shl.b32 	%r478, %r41, 5;
	mov.u32 	%r479, %tid.y;
	shl.b32 	%r480, %r479, 3;
	shl.b32 	%r481, %r472, 1;
	add.s32 	%r482, %r480, %r481;
	and.b32  	%r483, %r482, 16376;
	add.s32 	%r484, %r478, %r483;
	add.s32 	%r485, %r484, %r838;
	mul.lo.s32 	%r486, %r485, %r718;
	cvt.s64.s32 	%rd94, %r486;
	add.s64 	%rd95, %rd93, %rd94;
	shl.b64 	%rd96, %rd95, 2;
	add.s64 	%rd97, %rd92, %rd96;
	ld.global.f32 	%f228, [%rd97+28];
	st.shared.f32 	[%r54+28], %f228;
$L__BB0_106:
	add.s32 	%r838, %r838, 1;
	setp.ne.s32 	%p102, %r838, 8;
	@%p102 bra 	$L__BB0_82;
$L__BB0_107:
	xor.b32  	%r56, %r832, 1;
	mul.lo.s32 	%r487, %r832, 4224;
	mov.u32 	%r488, _ZZ9registersiiifPKfS0_fPfE5tileA;
	add.s32 	%r489, %r488, %r487;
	mov.u32 	%r490, _ZZ9registersiiifPKfS0_fPfE5tileB;
	add.s32 	%r491, %r490, %r487;
	mov.u32 	%r492, %tid.y;
	mad.lo.s32 	%r493, %r492, 1056, %r489;
	ld.shared.f32 	%f229, [%r493];
	ld.shared.f32 	%f230, [%r493+132];
	ld.shared.f32 	%f231, [%r493+264];
	ld.shared.f32 	%f232, [%r493+396];
	ld.shared.f32 	%f233, [%r493+528];
	ld.shared.f32 	%f234, [%r493+660];
	ld.shared.f32 	%f235, [%r493+792];
	ld.shared.f32 	%f236, [%r493+924];
	mov.u32 	%r494, %tid.x;
	shl.b32 	%r495, %r494, 5;
	add.s32 	%r496, %r491, %r495;
	ld.shared.f32 	%f237, [%r496];
	ld.shared.f32 	%f238, [%r496+4];
	ld.shared.f32 	%f239, [%r496+8];
	ld.shared.f32 	%f240, [%r496+12];
	ld.shared.f32 	%f241, [%r496+16];
	ld.shared.f32 	%f242, [%r496+20];
	ld.shared.f32 	%f243, [%r496+24];
	ld.shared.f32 	%f244, [%r496+28];
	fma.rn.f32 	%f245, %f229, %f237, %f3156;
	fma.rn.f32 	%f246, %f229, %f238, %f3155;
	fma.rn.f32 	%f247, %f229, %f239, %f3154;
	fma.rn.f32 	%f248, %f229, %f240, %f3153;
	fma.rn.f32 	%f249, %f229, %f241, %f3152;
	fma.rn.f32 	%f250, %f229, %f242, %f3151;
	fma.rn.f32 	%f251, %f229, %f243, %f3150;
	fma.rn.f32 	%f252, %f229, %f244, %f3149;
	fma.rn.f32 	%f253, %f230, %f237, %f3148;
	fma.rn.f32 	%f254, %f230, %f238, %f3147;
	fma.rn.f32 	%f255, %f230, %f239, %f3146;
	fma.rn.f32 	%f256, %f230, %f240, %f3145;
	fma.rn.f32 	%f257, %f230, %f241, %f3144;
	fma.rn.f32 	%f258, %f230, %f242, %f3143;
	fma.rn.f32 	%f259, %f230, %f243, %f3142;
	fma.rn.f32 	%f260, %f230, %f244, %f3141;
	fma.rn.f32 	%f261, %f231, %f237, %f3140;
	fma.rn.f32 	%f262, %f231, %f238, %f3139;
	fma.rn.f32 	%f263, %f231, %f239, %f3138;
	fma.rn.f32 	%f264, %f231, %f240, %f3137;
	fma.rn.f32 	%f265, %f231, %f241, %f3136;
	fma.rn.f32 	%f266, %f231, %f242, %f3135;
	fma.rn.f32 	%f267, %f231, %f243, %f3134;
	fma.rn.f32 	%f268, %f231, %f244, %f3133;
	fma.rn.f32 	%f269, %f232, %f237, %f3132;
	fma.rn.f32 	%f270, %f232, %f238, %f3131;
	fma.rn.f32 	%f271, %f232, %f239, %f3130;
	fma.rn.f32 	%f272, %f232, %f240, %f3129;
	fma.rn.f32 	%f273, %f232, %f241, %f3128;
	fma.rn.f32 	%f274, %f232, %f242, %f3127;
	fma.rn.f32 	%f275, %f232, %f243, %f3126;
	fma.rn.f32 	%f276, %f232, %f244, %f3125;
	fma.rn.f32 	%f277, %f233, %f237, %f3124;
	fma.rn.f32 	%f278, %f233, %f238, %f3123;
	fma.rn.f32 	%f279, %f233, %f239, %f3122;
	fma.rn.f32 	%f280, %f233, %f240, %f3121;
	fma.rn.f32 	%f281, %f233, %f241, %f3120;
	fma.rn.f32 	%f282, %f233, %f242, %f3119;
	fma.rn.f32 	%f283, %f233, %f243, %f3118;
	fma.rn.f32 	%f284, %f233, %f244, %f3117;
	fma.rn.f32 	%f285, %f234, %f237, %f3116;
	fma.rn.f32 	%f286, %f234, %f238, %f3115;
	fma.rn.f32 	%f287, %f234, %f239, %f3114;
	fma.rn.f32 	%f288, %f234, %f240, %f3113;
	fma.rn.f32 	%f289, %f234, %f241, %f3112;
	fma.rn.f32 	%f290, %f234, %f242, %f3111;
	fma.rn.f32 	%f291, %f234, %f243, %f3110;
	fma.rn.f32 	%f292, %f234, %f244, %f3109;
	fma.rn.f32 	%f293, %f235, %f237, %f3157;
	fma.rn.f32 	%f294, %f235, %f238, %f3158;
	fma.rn.f32 	%f295, %f235, %f239, %f3159;
	fma.rn.f32 	%f296, %f235, %f240, %f3160;
	fma.rn.f32 	%f297, %f235, %f241, %f3161;
	fma.rn.f32 	%f298, %f235, %f242, %f3162;
	fma.rn.f32 	%f299, %f235, %f243, %f3163;
	fma.rn.f32 	%f300, %f235, %f244, %f3164;
	fma.rn.f32 	%f301, %f236, %f237, %f3165;
	fma.rn.f32 	%f302, %f236, %f238, %f3166;
	fma.rn.f32 	%f303, %f236, %f239, %f3167;
	fma.rn.f32 	%f304, %f236, %f240, %f3168;
	fma.rn.f32 	%f305, %f236, %f241, %f3169;
	fma.rn.f32 	%f306, %f236, %f242, %f3170;
	fma.rn.f32 	%f307, %f236, %f243, %f3171;
	fma.rn.f32 	%f308, %f236, %f244, %f3172;
	ld.shared.f32 	%f309, [%r493+4];
	ld.shared.f32 	%f310, [%r493+136];
	ld.shared.f32 	%f311, [%r493+268];
	ld.shared.f32 	%f312, [%r493+400];
	ld.shared.f32 	%f313, [%r493+532];
	ld.shared.f32 	%f314, [%r493+664];
	ld.shared.f32 	%f315, [%r493+796];
	ld.shared.f32 	%f316, [%r493+928];
	ld.shared.f32 	%f317, [%r496+132];
	ld.shared.f32 	%f318, [%r496+136];
	ld.shared.f32 	%f319, [%r496+140];
	ld.shared.f32 	%f320, [%r496+144];
	ld.shared.f32 	%f321, [%r496+148];
	ld.shared.f32 	%f322, [%r496+152];
	ld.shared.f32 	%f323, [%r496+156];
	ld.shared.f32 	%f324, [%r496+160];
	fma.rn.f32 	%f325, %f309, %f317, %f245;
	fma.rn.f32 	%f326, %f309, %f318, %f246;
	fma.rn.f32 	%f327, %f309, %f319, %f247;
	fma.rn.f32 	%f328, %f309, %f320, %f248;
	fma.rn.f32 	%f329, %f309, %f321, %f249;
	fma.rn.f32 	%f330, %f309, %f322, %f250;
	fma.rn.f32 	%f331, %f309, %f323, %f251;
	fma.rn.f32 	%f332, %f309, %f324, %f252;
	fma.rn.f32 	%f333, %f310, %f317, %f253;
	fma.rn.f32 	%f334, %f310, %f318, %f254;
	fma.rn.f32 	%f335, %f310, %f319, %f255;
	fma.rn.f32 	%f336, %f310, %f320, %f256;
	fma.rn.f32 	%f337, %f310, %f321, %f257;
	fma.rn.f32 	%f338, %f310, %f322, %f258;
	fma.rn.f32 	%f339, %f310, %f323, %f259;
	fma.rn.f32 	%f340, %f310, %f324, %f260;
	fma.rn.f32 	%f341, %f311, %f317, %f261;
	fma.rn.f32 	%f342, %f311, %f318, %f262;
	fma.rn.f32 	%f343, %f311, %f319, %f263;
	fma.rn.f32 	%f344, %f311, %f320, %f264;
	fma.rn.f32 	%f345, %f311, %f321, %f265;
	fma.rn.f32 	%f346, %f311, %f322, %f266;
	fma.rn.f32 	%f347, %f311, %f323, %f267;
	fma.rn.f32 	%f348, %f311, %f324, %f268;
	fma.rn.f32 	%f349, %f312, %f317, %f269;
	fma.rn.f32 	%f350, %f312, %f318, %f270;
	fma.rn.f32 	%f351, %f312, %f319, %f271;
	fma.rn.f32 	%f352, %f312, %f320, %f272;
	fma.rn.f32 	%f353, %f312, %f321, %f273;
	fma.rn.f32 	%f354, %f312, %f322, %f274;
	fma.rn.f32 	%f355, %f312, %f323, %f275;
	fma.rn.f32 	%f356, %f312, %f324, %f276;
	fma.rn.f32 	%f357, %f313, %f317, %f277;
	fma.rn.f32 	%f358, %f313, %f318, %f278;
	fma.rn.f32 	%f359, %f313, %f319, %f279;
	fma.rn.f32 	%f360, %f313, %f320, %f280;
	fma.rn.f32 	%f361, %f313, %f321, %f281;
	fma.rn.f32 	%f362, %f313, %f322, %f282;
	fma.rn.f32 	%f363, %f313, %f323, %f283;
	fma.rn.f32 	%f364, %f313, %f324, %f284;
	fma.rn.f32 	%f365, %f314, %f317, %f285;
	fma.rn.f32 	%f366, %f314, %f318, %f286;
	fma.rn.f32 	%f367, %f314, %f319, %f287;
	fma.rn.f32 	%f368, %f314, %f320, %f288;
	fma.rn.f32 	%f369, %f314, %f321, %f289;
	fma.rn.f32 	%f370, %f314, %f322, %f290;
	fma.rn.f32 	%f371, %f314, %f323, %f291;
	fma.rn.f32 	%f372, %f314, %f324, %f292;
	fma.rn.f32 	%f373, %f315, %f317, %f293;
	fma.rn.f32 	%f374, %f315, %f318, %f294;
	fma.rn.f32 	%f375, %f315, %f319, %f295;
	fma.rn.f32 	%f376, %f315, %f320, %f296;
	fma.rn.f32 	%f377, %f315, %f321, %f297;
	fma.rn.f32 	%f378, %f315, %f322, %f298;
	fma.rn.f32 	%f379, %f315, %f323, %f299;
	fma.rn.f32 	%f380, %f315, %f324, %f300;
	fma.rn.f32 	%f381, %f316, %f317, %f301;
	fma.rn.f32 	%f382, %f316, %f318, %f302;
	fma.rn.f32 	%f383, %f316, %f319, %f303;
	fma.rn.f32 	%f384, %f316, %f320, %f304;
	fma.rn.f32 	%f385, %f316, %f321, %f305;
	fma.rn.f32 	%f386, %f316, %f322, %f306;
	fma.rn.f32 	%f387, %f316, %f323, %f307;
	fma.rn.f32 	%f388, %f316, %f324, %f308;
	ld.shared.f32 	%f389, [%r493+8];
	ld.shared.f32 	%f390, [%r493+140];
	ld.shared.f32 	%f391, [%r493+272];
	ld.shared.f32 	%f392, [%r493+404];
	ld.shared.f32 	%f393, [%r493+536];
	ld.shared.f32 	%f394, [%r493+668];
	ld.shared.f32 	%f395, [%r493+800];
	ld.shared.f32 	%f396, [%r493+932];
	ld.shared.f32 	%f397, [%r496+264];
	ld.shared.f32 	%f398, [%r496+268];
	ld.shared.f32 	%f399, [%r496+272];
	ld.shared.f32 	%f400, [%r496+276];
	ld.shared.f32 	%f401, [%r496+280];
	ld.shared.f32 	%f402, [%r496+284];
	ld.shared.f32 	%f403, [%r496+288];
	ld.shared.f32 	%f404, [%r496+292];
	fma.rn.f32 	%f405, %f389, %f397, %f325;
	fma.rn.f32 	%f406, %f389, %f398, %f326;
	fma.rn.f32 	%f407, %f389, %f399, %f327;
	fma.rn.f32 	%f408, %f389, %f400, %f328;
	fma.rn.f32 	%f409, %f389, %f401, %f329;
	fma.rn.f32 	%f410, %f389, %f402, %f330;
	fma.rn.f32 	%f411, %f389, %f403, %f331;
	fma.rn.f32 	%f412, %f389, %f404, %f332;
	fma.rn.f32 	%f413, %f390, %f397, %f333;
	fma.rn.f32 	%f414, %f390, %f398, %f334;
	fma.rn.f32 	%f415, %f390, %f399, %f335;
	fma.rn.f32 	%f416, %f390, %f400, %f336;
	fma.rn.f32 	%f417, %f390, %f401, %f337;
	fma.rn.f32 	%f418, %f390, %f402, %f338;
	fma.rn.f32 	%f419, %f390, %f403, %f339;
	fma.rn.f32 	%f420, %f390, %f404, %f340;
	fma.rn.f32 	%f421, %f391, %f397, %f341;
	fma.rn.f32 	%f422, %f391, %f398, %f342;
	fma.rn.f32 	%f423, %f391, %f399, %f343;
	fma.rn.f32 	%f424, %f391, %f400, %f344;
	fma.rn.f32 	%f425, %f391, %f401, %f345;
	fma.rn.f32 	%f426, %f391, %f402, %f346;
	fma.rn.f32 	%f427, %f391, %f403, %f347;
	fma.rn.f32 	%f428, %f391, %f404, %f348;
	fma.rn.f32 	%f429, %f392, %f397, %f349;
	fma.rn.f32 	%f430, %f392, %f398, %f350;
	fma.rn.f32 	%f431, %f392, %f399, %f351;
	fma.rn.f32 	%f432, %f392, %f400, %f352;
	fma.rn.f32 	%f433, %f392, %f401, %f353;
	fma.rn.f32 	%f434, %f392, %f402, %f354;
	fma.rn.f32 	%f435, %f392, %f403, %f355;
	fma.rn.f32 	%f436, %f392, %f404, %f356;
	fma.rn.f32 	%f437, %f393, %f397, %f357;
	fma.rn.f32 	%f438, %f393, %f398, %f358;
	fma.rn.f32 	%f439, %f393, %f399, %f359;
	fma.rn.f32 	%f440, %f393, %f400, %f360;
	fma.rn.f32 	%f441, %f393, %f401, %f361;
	fma.rn.f32 	%f442, %f393, %f402, %f362;
	fma.rn.f32 	%f443, %f393, %f403, %f363;
	fma.rn.f32 	%f444, %f393, %f404, %f364;
	fma.rn.f32 	%f445, %f394, %f397, %f365;
	fma.rn.f32 	%f446, %f394, %f398, %f366;
	fma.rn.f32 	%f447, %f394, %f399, %f367;
	fma.rn.f32 	%f448, %f394, %f400, %f368;
	fma.rn.f32 	%f449, %f394, %f401, %f369;
	fma.rn.f32 	%f450, %f394, %f402, %f370;
	fma.rn.f32 	%f451, %f394, %f403, %f371;
	fma.rn.f32 	%f452, %f394, %f404, %f372;
	fma.rn.f32 	%f453, %f395, %f397, %f373;
	fma.rn.f32 	%f454, %f395, %f398, %f374;
	fma.rn.f32 	%f455, %f395, %f399, %f375;
	fma.rn.f32 	%f456, %f395, %f400, %f376;
	fma.rn.f32 	%f457, %f395, %f401, %f377;
	fma.rn.f32 	%f458, %f395, %f402, %f378;
	fma.rn.f32 	%f459, %f395, %f403, %f379;
	fma.rn.f32 	%f460, %f395, %f404, %f380;
	fma.rn.f32 	%f461, %f396, %f397, %f381;
	fma.rn.f32 	%f462, %f396, %f398, %f382;
	fma.rn.f32 	%f463, %f396, %f399, %f383;
	fma.rn.f32 	%f464, %f396, %f400, %f384;
	fma.rn.f32 	%f465, %f396, %f401, %f385;
	fma.rn.f32 	%f466, %f396, %f402, %f386;
	fma.rn.f32 	%f467, %f396, %f403, %f387;
	fma.rn.f32 	%f468, %f396, %f404, %f388;
	ld.shared.f32 	%f469, [%r493+12];
	ld.shared.f32 	%f470, [%r493+144];
	ld.shared.f32 	%f471, [%r493+276];
	ld.shared.f32 	%f472, [%r493+408];
	ld.shared.f32 	%f473, [%r493+540];
	ld.shared.f32 	%f474, [%r493+672];
	ld.shared.f32 	%f475, [%r493+804];
	ld.shared.f32 	%f476, [%r493+936];
	ld.shared.f32 	%f477, [%r496+396];
	ld.shared.f32 	%f478, [%r496+400];
	ld.shared.f32 	%f479, [%r496+404];
	ld.shared.f32 	%f480, [%r496+408];
	ld.shared.f32 	%f481, [%r496+412];
	ld.shared.f32 	%f482, [%r496+416];
	ld.shared.f32 	%f483, [%r496+420];
	ld.shared.f32 	%f484, [%r496+424];
	fma.rn.f32 	%f485, %f469, %f477, %f405;
	fma.rn.f32 	%f486, %f469, %f478, %f406;
	fma.rn.f32 	%f487, %f469, %f479, %f407;
	fma.rn.f32 	%f488, %f469, %f480, %f408;
	fma.rn.f32 	%f489, %f469, %f481, %f409;
	fma.rn.f32 	%f490, %f469, %f482, %f410;
	fma.rn.f32 	%f491, %f469, %f483, %f411;
	fma.rn.f32 	%f492, %f469, %f484, %f412;
	fma.rn.f32 	%f493, %f470, %f477, %f413;
	fma.rn.f32 	%f494, %f470, %f478, %f414;
	fma.rn.f32 	%f495, %f470, %f479, %f415;
	fma.rn.f32 	%f496, %f470, %f480, %f416;
	fma.rn.f32 	%f497, %f470, %f481, %f417;
	fma.rn.f32 	%f498, %f470, %f482, %f418;
	fma.rn.f32 	%f499, %f470, %f483, %f419;
	fma.rn.f32 	%f500, %f470, %f484, %f420;
	fma.rn.f32 	%f501, %f471, %f477, %f421;
	fma.rn.f32 	%f502, %f471, %f478, %f422;
	fma.rn.f32 	%f503, %f471, %f479, %f423;
	fma.rn.f32 	%f504, %f471, %f480, %f424;
	fma.rn.f32 	%f505, %f471, %f481, %f425;
	fma.rn.f32 	%f506, %f471, %f482, %f426;
	fma.rn.f32 	%f507, %f471, %f483, %f427;
	fma.rn.f32 	%f508, %f471, %f484, %f428;
	fma.rn.f32 	%f509, %f472, %f477, %f429;
	fma.rn.f32 	%f510, %f472, %f478, %f430;
	fma.rn.f32 	%f511, %f472, %f479, %f431;
	fma.rn.f32 	%f512, %f472, %f480, %f432;
	fma.rn.f32 	%f513, %f472, %f481, %f433;
	fma.rn.f32 	%f514, %f472, %f482, %f434;
	fma.rn.f32 	%f515, %f472, %f483, %f435;
	fma.rn.f32 	%f516, %f472, %f484, %f436;
	fma.rn.f32 	%f517, %f473, %f477, %f437;
	fma.rn.f32 	%f518, %f473, %f478, %f438;
	fma.rn.f32 	%f519, %f473, %f479, %f439;
	fma.rn.f32 	%f520, %f473, %f480, %f440;
	fma.rn.f32 	%f521, %f473, %f481, %f441;
	fma.rn.f32 	%f522, %f473, %f482, %f442;
	fma.rn.f32 	%f523, %f473, %f483, %f443;
	fma.rn.f32 	%f524, %f473, %f484, %f444;
	fma.rn.f32 	%f525, %f474, %f477, %f445;
	fma.rn.f32 	%f526, %f474, %f478, %f446;
	fma.rn.f32 	%f527, %f474, %f479, %f447;
	fma.rn.f32 	%f528, %f474, %f480, %f448;
	fma.rn.f32 	%f529, %f474, %f481, %f449;
	fma.rn.f32 	%f530, %f474, %f482, %f450;
	fma.rn.f32 	%f531, %f474, %f483, %f451;
	fma.rn.f32 	%f532, %f474, %f484, %f452;
	fma.rn.f32 	%f533, %f475, %f477, %f453;
	fma.rn.f32 	%f534, %f475, %f478, %f454;
	fma.rn.f32 	%f535, %f475, %f479, %f455;
	fma.rn.f32 	%f536, %f475, %f480, %f456;
	fma.rn.f32 	%f537, %f475, %f481, %f457;
	fma.rn.f32 	%f538, %f475, %f482, %f458;
	fma.rn.f32 	%f539, %f475, %f483, %f459;
	fma.rn.f32 	%f540, %f475, %f484, %f460;
	fma.rn.f32 	%f541, %f476, %f477, %f461;
	fma.rn.f32 	%f542, %f476, %f478, %f462;
	fma.rn.f32 	%f543, %f476, %f479, %f463;
	fma.rn.f32 	%f544, %f476, %f480, %f464;
	fma.rn.f32 	%f545, %f476, %f481, %f465;
	fma.rn.f32 	%f546, %f476, %f482, %f466;
	fma.rn.f32 	%f547, %f476, %f483, %f467;
	fma.rn.f32 	%f548, %f476, %f484, %f468;
	ld.shared.f32 	%f549, [%r493+16];
	ld.shared.f32 	%f550, [%r493+148];
	ld.shared.f32 	%f551, [%r493+280];
	ld.shared.f32 	%f552, [%r493+412];
	ld.shared.f32 	%f553, [%r493+544];
	ld.shared.f32 	%f554, [%r493+676];
	ld.shared.f32 	%f555, [%r493+808];
	ld.shared.f32 	%f556, [%r493+940];
	ld.shared.f32 	%f557, [%r496+528];
	ld.shared.f32 	%f558, [%r496+532];
	ld.shared.f32 	%f559, [%r496+536];
	ld.shared.f32 	%f560, [%r496+540];
	ld.shared.f32 	%f561, [%r496+544];
	ld.shared.f32 	%f562, [%r496+548];
	ld.shared.f32 	%f563, [%r496+552];
	ld.shared.f32 	%f564, [%r496+556];
	fma.rn.f32 	%f565, %f549, %f557, %f485;
	fma.rn.f32 	%f566, %f549, %f558, %f486;
	fma.rn.f32 	%f567, %f549, %f559, %f487;
	fma.rn.f32 	%f568, %f549, %f560, %f488;
	fma.rn.f32 	%f569, %f549, %f561, %f489;
	fma.rn.f32 	%f570, %f549, %f562, %f490;
	fma.rn.f32 	%f571, %f549, %f563, %f491;
	fma.rn.f32 	%f572, %f549, %f564, %f492;
	fma.rn.f32 	%f573, %f550, %f557, %f493;
	fma.rn.f32 	%f574, %f550, %f558, %f494;
	fma.rn.f32 	%f575, %f550, %f559, %f495;
	fma.rn.f32 	%f576, %f550, %f560, %f496;
	fma.rn.f32 	%f577, %f550, %f561, %f497;
	fma.rn.f32 	%f578, %f550, %f562, %f498;
	fma.rn.f32 	%f579, %f550, %f563, %f499;
	fma.rn.f32 	%f580, %f550, %f564, %f500;
	fma.rn.f32 	%f581, %f551, %f557, %f501;
	fma.rn.f32 	%f582, %f551, %f558, %f502;
	fma.rn.f32 	%f583, %f551, %f559, %f503;
	fma.rn.f32 	%f584, %f551, %f560, %f504;
	fma.rn.f32 	%f585, %f551, %f561, %f505;
	fma.rn.f32 	%f586, %f551, %f562, %f506;
	fma.rn.f32 	%f587, %f551, %f563, %f507;
	fma.rn.f32 	%f588, %f551, %f564, %f508;
	fma.rn.f32 	%f589, %f552, %f557, %f509;
	fma.rn.f32 	%f590, %f552, %f558, %f510;
	fma.rn.f32 	%f591, %f552, %f559, %f511;
	fma.rn.f32 	%f592, %f552, %f560, %f512;
	fma.rn.f32 	%f593, %f552, %f561, %f513;
	fma.rn.f32 	%f594, %f552, %f562, %f514;
	fma.rn.f32 	%f595, %f552, %f563, %f515;
	fma.rn.f32 	%f596, %f552, %f564, %f516;
	fma.rn.f32 	%f597, %f553, %f557, %f517;
	fma.rn.f32 	%f598, %f553, %f558, %f518;
	fma.rn.f32 	%f599, %f553, %f559, %f519;
	fma.rn.f32 	%f600, %f553, %f560, %f520;
	fma.rn.f32 	%f601, %f553, %f561, %f521;
	fma.rn.f32 	%f602, %f553, %f562, %f522;
	fma.rn.f32 	%f603, %f553, %f563, %f523;
	fma.rn.f32 	%f604, %f553, %f564, %f524;
	fma.rn.f32 	%f605, %f554, %f557, %f525;
	fma.rn.f32 	%f606, %f554, %f558, %f526;
	fma.rn.f32 	%f607, %f554, %f559, %f527;
	fma.rn.f32 	%f608, %f554, %f560, %f528;
	fma.rn.f32 	%f609, %f554, %f561, %f529;
	fma.rn.f32 	%f610, %f554, %f562, %f530;
	fma.rn.f32 	%f611, %f554, %f563, %f531;
	fma.rn.f32 	%f612, %f554, %f564, %f532;
	fma.rn.f32 	%f613, %f555, %f557, %f533;
	fma.rn.f32 	%f614, %f555, %f558, %f534;
	fma.rn.f32 	%f615, %f555, %f559, %f535;
	fma.rn.f32 	%f616, %f555, %f560, %f536;
	fma.rn.f32 	%f617, %f555, %f561, %f537;
	fma.rn.f32 	%f618, %f555, %f562, %f538;
	fma.rn.f32 	%f619, %f555, %f563, %f539;
	fma.rn.f32 	%f620, %f555, %f564, %f540;
	fma.rn.f32 	%f621, %f556, %f557, %f541;
	fma.rn.f32 	%f622, %f556, %f558, %f542;
	fma.rn.f32 	%f623, %f556, %f559, %f543;
	fma.rn.f32 	%f624, %f556, %f560, %f544;
	fma.rn.f32 	%f625, %f556, %f561, %f545;
	fma.rn.f32 	%f626, %f556, %f562, %f546;
	fma.rn.f32 	%f627, %f556, %f563, %f547;
	fma.rn.f32 	%f628, %f556, %f564, %f548;
	ld.shared.f32 	%f629, [%r493+20];
	ld.shared.f32 	%f630, [%r493+152];
	ld.shared.f32 	%f631, [%r493+284];
	ld.shared.f32 	%f632, [%r493+416];
	ld.shared.f32 	%f633, [%r493+548];
	ld.shared.f32 	%f634, [%r493+680];
	ld.shared.f32 	%f635, [%r493+812];
	ld.shared.f32 	%f636, [%r493+944];
	ld.shared.f32 	%f637, [%r496+660];
	ld.shared.f32 	%f638, [%r496+664];
	ld.shared.f32 	%f639, [%r496+668];
	ld.shared.f32 	%f640, [%r496+672];
	ld.shared.f32 	%f641, [%r496+676];
	ld.shared.f32 	%f642, [%r496+680];
	ld.shared.f32 	%f643, [%r496+684];
	ld.shared.f32 	%f644, [%r496+688];
	fma.rn.f32 	%f645, %f629, %f637, %f565;
	fma.rn.f32 	%f646, %f629, %f638, %f566;
	fma.rn.f32 	%f647, %f629, %f639, %f567;
	fma.rn.f32 	%f648, %f629, %f640, %f568;
	fma.rn.f32 	%f649, %f629, %f641, %f569;
	fma.rn.f32 	%f650, %f629, %f642, %f570;
	fma.rn.f32 	%f651, %f629, %f643, %f571;
	fma.rn.f32 	%f652, %f629, %f644, %f572;
	fma.rn.f32 	%f653, %f630, %f637, %f573;
	fma.rn.f32 	%f654, %f630, %f638, %f574;
	fma.rn.f32 	%f655, %f630, %f639, %f575;
	fma.rn.f32 	%f656, %f630, %f640, %f576;
	fma.rn.f32 	%f657, %f630, %f641, %f577;
	fma.rn.f32 	%f658, %f630, %f642, %f578;
	fma.rn.f32 	%f659, %f630, %f643, %f579;
	fma.rn.f32 	%f660, %f630, %f644, %f580;
	fma.rn.f32 	%f661, %f631, %f637, %f581;
	fma.rn.f32 	%f662, %f631, %f638, %f582;
	fma.rn.f32 	%f663, %f631, %f639, %f583;
	fma.rn.f32 	%f664, %f631, %f640, %f584;
	fma.rn.f32 	%f665, %f631, %f641, %f585;
	fma.rn.f32 	%f666, %f631, %f642, %f586;
	fma.rn.f32 	%f667, %f631, %f643, %f587;
	fma.rn.f32 	%f668, %f631, %f644, %f588;
	fma.rn.f32 	%f669, %f632, %f637, %f589;
	fma.rn.f32 	%f670, %f632, %f638, %f590;
	fma.rn.f32 	%f671, %f632, %f639, %f591;
	fma.rn.f32 	%f672, %f632, %f640, %f592;
	fma.rn.f32 	%f673, %f632, %f641, %f593;
	fma.rn.f32 	%f674, %f632, %f642, %f594;
	fma.rn.f32 	%f675, %f632, %f643, %f595;
	fma.rn.f32 	%f676, %f632, %f644, %f596;
	fma.rn.f32 	%f677, %f633, %f637, %f597;
	fma.rn.f32 	%f678, %f633, %f638, %f598;
	fma.rn.f32 	%f679, %f633, %f639, %f599;
	fma.rn.f32 	%f680, %f633, %f640, %f600;
	fma.rn.f32 	%f681, %f633, %f641, %f601;
	fma.rn.f32 	%f682, %f633, %f642, %f602;
	fma.rn.f32 	%f683, %f633, %f643, %f603;
	fma.rn.f32 	%f684, %f633, %f644, %f604;
	fma.rn.f32 	%f685, %f634, %f637, %f605;
	fma.rn.f32 	%f686, %f634, %f638, %f606;
	fma.rn.f32 	%f687, %f634, %f639, %f607;
	fma.rn.f32 	%f688, %f634, %f640, %f608;
	fma.rn.f32 	%f689, %f634, %f641, %f609;
	fma.rn.f32 	%f690, %f634, %f642, %f610;
	fma.rn.f32 	%f691, %f634, %f643, %f611;
	fma.rn.f32 	%f692, %f634, %f644, %f612;
	fma.rn.f32 	%f693, %f635, %f637, %f613;
	fma.rn.f32 	%f694, %f635, %f638, %f614;
	fma.rn.f32 	%f695, %f635, %f639, %f615;
	fma.rn.f32 	%f696, %f635, %f640, %f616;
	fma.rn.f32 	%f697, %f635, %f641, %f617;
	fma.rn.f32 	%f698, %f635, %f642, %f618;
	fma.rn.f32 	%f699, %f635, %f643, %f619;
	fma.rn.f32 	%f700, %f635, %f644, %f620;
	fma.rn.f32 	%f701, %f636, %f637, %f621;
	fma.rn.f32 	%f702, %f636, %f638, %f622;
	fma.rn.f32 	%f703, %f636, %f639, %f623;
	fma.rn.f32 	%f704, %f636, %f640, %f624;
	fma.rn.f32 	%f705, %f636, %f641, %f625;
	fma.rn.f32 	%f706, %f636, %f642, %f626;
	fma.rn.f32 	%f707, %f636, %f643, %f627;
	fma.rn.f32 	%f708, %f636, %f644, %f628;
	ld.shared.f32 	%f709, [%r493+24];
	ld.shared.f32 	%f710, [%r493+156];
	ld.shared.f32 	%f711, [%r493+288];
	ld.shared.f32 	%f712, [%r493+420];
	ld.shared.f32 	%f713, [%r493+552];
	ld.shared.f32 	%f714, [%r493+684];
	ld.shared.f32 	%f715, [%r493+816];
	ld.shared.f32 	%f716, [%r493+948];
	ld.shared.f32 	%f717, [%r496+792];
	ld.shared.f32 	%f718, [%r496+796];
	ld.shared.f32 	%f719, [%r496+800];
	ld.shared.f32 	%f720, [%r496+804];
	ld.shared.f32 	%f721, [%r496+808];
	ld.shared.f32 	%f722, [%r496+812];
	ld.shared.f32 	%f723, [%r496+816];
	ld.shared.f32 	%f724, [%r496+820];
	fma.rn.f32 	%f725, %f709, %f717, %f645;
	fma.rn.f32 	%f726, %f709, %f718, %f646;
	fma.rn.f32 	%f727, %f709, %f719, %f647;
	fma.rn.f32 	%f728, %f709, %f720, %f648;
	fma.rn.f32 	%f729, %f709, %f721, %f649;
	fma.rn.f32 	%f730, %f709, %f722, %f650;
	fma.rn.f32 	%f731, %f709, %f723, %f651;
	fma.rn.f32 	%f732, %f709, %f724, %f652;
	fma.rn.f32 	%f733, %f710, %f717, %f653;
	fma.rn.f32 	%f734, %f710, %f718, %f654;
	fma.rn.f32 	%f735, %f710, %f719, %f655;
	fma.rn.f32 	%f736, %f710, %f720, %f656;
	fma.rn.f32 	%f737, %f710, %f721, %f657;
	fma.rn.f32 	%f738, %f710, %f722, %f658;
	fma.rn.f32 	%f739, %f710, %f723, %f659;
	fma.rn.f32 	%f740, %f710, %f724, %f660;
	fma.rn.f32 	%f741, %f711, %f717, %f661;
	fma.rn.f32 	%f742, %f711, %f718, %f662;
	fma.rn.f32 	%f743, %f711, %f719, %f663;
	fma.rn.f32 	%f744, %f711, %f720, %f664;
	fma.rn.f32 	%f745, %f711, %f721, %f665;
	fma.rn.f32 	%f746, %f711, %f722, %f666;
	fma.rn.f32 	%f747, %f711, %f723, %f667;
	fma.rn.f32 	%f748, %f711, %f724, %f668;
	fma.rn.f32 	%f749, %f712, %f717, %f669;
	fma.rn.f32 	%f750, %f712, %f718, %f670;
	fma.rn.f32 	%f751, %f712, %f719, %f671;
	fma.rn.f32 	%f752, %f712, %f720, %f672;
	fma.rn.f32 	%f753, %f712, %f721, %f673;
	fma.rn.f32 	%f754, %f712, %f722, %f674;
	fma.rn.f32 	%f755, %f712, %f723, %f675;
	fma.rn.f32 	%f756, %f712, %f724, %f676;
	fma.rn.f32 	%f757, %f713, %f717, %f677;
	fma.rn.f32 	%f758, %f713, %f718, %f678;
	fma.rn.f32 	%f759, %f713, %f719, %f679;
	fma.rn.f32 	%f760, %f713, %f720, %f680;
	fma.rn.f32 	%f761, %f713, %f721, %f681;
	fma.rn.f32 	%f762, %f713, %f722, %f682;
	fma.rn.f32 	%f763, %f713, %f723, %f683;
	fma.rn.f32 	%f764, %f713, %f724, %f684;
	fma.rn.f32 	%f765, %f714, %f717, %f685;
	fma.rn.f32 	%f766, %f714, %f718, %f686;
	fma.rn.f32 	%f767, %f714, %f719, %f687;
	fma.rn.f32 	%f768, %f714, %f720, %f688;
	fma.rn.f32 	%f769, %f714, %f721, %f689;
	fma.rn.f32 	%f770, %f714, %f722, %f690;
	fma.rn.f32 	%f771, %f714, %f723, %f691;
	fma.rn.f32 	%f772, %f714, %f724, %f692;
	fma.rn.f32 	%f773, %f715, %f717, %f693;
	fma.rn.f32 	%f774, %f715, %f718, %f694;
	fma.rn.f32 	%f775, %f715, %f719, %f695;
	fma.rn.f32 	%f776, %f715, %f720, %f696;
	fma.rn.f32 	%f777, %f715, %f721, %f697;
	fma.rn.f32 	%f778, %f715, %f722, %f698;
	fma.rn.f32 	%f779, %f715, %f723, %f699;
	fma.rn.f32 	%f780, %f715, %f724, %f700;
	fma.rn.f32 	%f781, %f716, %f717, %f701;
	fma.rn.f32 	%f782, %f716, %f718, %f702;
	fma.rn.f32 	%f783, %f716, %f719, %f703;
	fma.rn.f32 	%f784, %f716, %f720, %f704;
	fma.rn.f32 	%f785, %f716, %f721, %f705;
	fma.rn.f32 	%f786, %f716, %f722, %f706;
	fma.rn.f32 	%f787, %f716, %f723, %f707;
	fma.rn.f32 	%f788, %f716, %f724, %f708;
	ld.shared.f32 	%f789, [%r493+28];
	ld.shared.f32 	%f790, [%r493+160];
	ld.shared.f32 	%f791, [%r493+292];
	ld.shared.f32 	%f792, [%r493+424];
	ld.shared.f32 	%f793, [%r493+556];
	ld.shared.f32 	%f794, [%r493+688];
	ld.shared.f32 	%f795, [%r493+820];
	ld.shared.f32 	%f796, [%r493+952];
	ld.shared.f32 	%f797, [%r496+924];
	ld.shared.f32 	%f798, [%r496+928];
	ld.shared.f32 	%f799, [%r496+932];
	ld.shared.f32 	%f800, [%r496+936];
	ld.shared.f32 	%f801, [%r496+940];
	ld.shared.f32 	%f802, [%r496+944];
	ld.shared.f32 	%f803, [%r496+948];
	ld.shared.f32 	%f804, [%r496+952];
	fma.rn.f32 	%f805, %f789, %f797, %f725;
	fma.rn.f32 	%f806, %f789, %f798, %f726;
	fma.rn.f32 	%f807, %f789, %f799, %f727;
	fma.rn.f32 	%f808, %f789, %f800, %f728;
	fma.rn.f32 	%f809, %f789, %f801, %f729;
	fma.rn.f32 	%f810, %f789, %f802, %f730;
	fma.rn.f32 	%f811, %f789, %f803, %f731;
	fma.rn.f32 	%f812, %f789, %f804, %f732;
	fma.rn.f32 	%f813, %f790, %f797, %f733;
	fma.rn.f32 	%f814, %f790, %f798, %f734;
	fma.rn.f32 	%f815, %f790, %f799, %f735;
	fma.rn.f32 	%f816, %f790, %f800, %f736;
	fma.rn.f32 	%f817, %f790, %f801, %f737;
	fma.rn.f32 	%f818, %f790, %f802, %f738;
	fma.rn.f32 	%f819, %f790, %f803, %f739;
	fma.rn.f32 	%f820, %f790, %f804, %f740;
	fma.rn.f32 	%f821, %f791, %f797, %f741;
	fma.rn.f32 	%f822, %f791, %f798, %f742;
	fma.rn.f32 	%f823, %f791, %f799, %f743;
	fma.rn.f32 	%f824, %f791, %f800, %f744;
	fma.rn.f32 	%f825, %f791, %f801, %f745;
	fma.rn.f32 	%f826, %f791, %f802, %f746;
	fma.rn.f32 	%f827, %f791, %f803, %f747;
	fma.rn.f32 	%f828, %f791, %f804, %f748;
	fma.rn.f32 	%f829, %f792, %f797, %f749;
	fma.rn.f32 	%f830, %f792, %f798, %f750;
	fma.rn.f32 	%f831, %f792, %f799, %f751;
	fma.rn.f32 	%f832, %f792, %f800, %f752;
	fma.rn.f32 	%f833, %f792, %f801, %f753;
	fma.rn.f32 	%f834, %f792, %f802, %f754;
	fma.rn.f32 	%f835, %f792, %f803, %f755;
	fma.rn.f32 	%f836, %f792, %f804, %f756;
	fma.rn.f32 	%f837, %f793, %f797, %f757;
	fma.rn.f32 	%f838, %f793, %f798, %f758;
	fma.rn.f32 	%f839, %f793, %f799, %f759;
	fma.rn.f32 	%f840, %f793, %f800, %f760;
	fma.rn.f32 	%f841, %f793, %f801, %f761;
	fma.rn.f32 	%f842, %f793, %f802, %f762;
	fma.rn.f32 	%f843, %f793, %f803, %f763;
	fma.rn.f32 	%f844, %f793, %f804, %f764;
	fma.rn.f32 	%f845, %f794, %f797, %f765;
	fma.rn.f32 	%f846, %f794, %f798, %f766;
	fma.rn.f32 	%f847, %f794, %f799, %f767;
	fma.rn.f32 	%f848, %f794, %f800, %f768;
	fma.rn.f32 	%f849, %f794, %f801, %f769;
	fma.rn.f32 	%f850, %f794, %f802, %f770;
	fma.rn.f32 	%f851, %f794, %f803, %f771;
	fma.rn.f32 	%f852, %f794, %f804, %f772;
	fma.rn.f32 	%f853, %f795, %f797, %f773;
	fma.rn.f32 	%f854, %f795, %f798, %f774;
	fma.rn.f32 	%f855, %f795, %f799, %f775;
	fma.rn.f32 	%f856, %f795, %f800, %f776;
	fma.rn.f32 	%f857, %f795, %f801, %f777;
	fma.rn.f32 	%f858, %f795, %f802, %f778;
	fma.rn.f32 	%f859, %f795, %f803, %f779;
	fma.rn.f32 	%f860, %f795, %f804, %f780;
	fma.rn.f32 	%f861, %f796, %f797, %f781;
	fma.rn.f32 	%f862, %f796, %f798, %f782;
	fma.rn.f32 	%f863, %f796, %f799, %f783;
	fma.rn.f32 	%f864, %f796, %f800, %f784;
	fma.rn.f32 	%f865, %f796, %f801, %f785;
	fma.rn.f32 	%f866, %f796, %f802, %f786;
	fma.rn.f32 	%f867, %f796, %f803, %f787;
	fma.rn.f32 	%f868, %f796, %f804, %f788;
	ld.shared.f32 	%f869, [%r493+32];
	ld.shared.f32 	%f870, [%r493+164];
	ld.shared.f32 	%f871, [%r493+296];
	ld.shared.f32 	%f872, [%r493+428];
	ld.shared.f32 	%f873, [%r493+560];
	ld.shared.f32 	%f874, [%r493+692];
	ld.shared.f32 	%f875, [%r493+824];
	ld.shared.f32 	%f876, [%r493+956];
	ld.shared.f32 	%f877, [%r496+1056];
	ld.shared.f32 	%f878, [%r496+1060];
	ld.shared.f32 	%f879, [%r496+1064];
	ld.shared.f32 	%f880, [%r496+1068];
	ld.shared.f32 	%f881, [%r496+1072];
	ld.shared.f32 	%f882, [%r496+1076];
	ld.shared.f32 	%f883, [%r496+1080];
	ld.shared.f32 	%f884, [%r496+1084];
	fma.rn.f32 	%f885, %f869, %f877, %f805;
	fma.rn.f32 	%f886, %f869, %f878, %f806;
	fma.rn.f32 	%f887, %f869, %f879, %f807;
	fma.rn.f32 	%f888, %f869, %f880, %f808;
	fma.rn.f32 	%f889, %f869, %f881, %f809;
	fma.rn.f32 	%f890, %f869, %f882, %f810;
	fma.rn.f32 	%f891, %f869, %f883, %f811;
	fma.rn.f32 	%f892, %f869, %f884, %f812;
	fma.rn.f32 	%f893, %f870, %f877, %f813;
	fma.rn.f32 	%f894, %f870, %f878, %f814;
	fma.rn.f32 	%f895, %f870, %f879, %f815;
	fma.rn.f32 	%f896, %f870, %f880, %f816;
	fma.rn.f32 	%f897, %f870, %f881, %f817;
	fma.rn.f32 	%f898, %f870, %f882, %f818;
	fma.rn.f32 	%f899, %f870, %f883, %f819;
	fma.rn.f32 	%f900, %f870, %f884, %f820;
	fma.rn.f32 	%f901, %f871, %f877, %f821;
	fma.rn.f32 	%f902, %f871, %f878, %f822;
	fma.rn.f32 	%f903, %f871, %f879, %f823;
	fma.rn.f32 	%f904, %f871, %f880, %f824;
	fma.rn.f32 	%f905, %f871, %f881, %f825;
	fma.rn.f32 	%f906, %f871, %f882, %f826;
	fma.rn.f32 	%f907, %f871, %f883, %f827;
	fma.rn.f32 	%f908, %f871, %f884, %f828;
	fma.rn.f32 	%f909, %f872, %f877, %f829;
	fma.rn.f32 	%f910, %f872, %f878, %f830;
	fma.rn.f32 	%f911, %f872, %f879, %f831;
	fma.rn.f32 	%f912, %f872, %f880, %f832;
	fma.rn.f32 	%f913, %f872, %f881, %f833;
	fma.rn.f32 	%f914, %f872, %f882, %f834;
	fma.rn.f32 	%f915, %f872, %f883, %f835;
	fma.rn.f32 	%f916, %f872, %f884, %f836;
	fma.rn.f32 	%f917, %f873, %f877, %f837;
	fma.rn.f32 	%f918, %f873, %f878, %f838;
	fma.rn.f32 	%f919, %f873, %f879, %f839;
	fma.rn.f32 	%f920, %f873, %f880, %f840;
	fma.rn.f32 	%f921, %f873, %f881, %f841;
	fma.rn.f32 	%f922, %f873, %f882, %f842;
	fma.rn.f32 	%f923, %f873, %f883, %f843;
	fma.rn.f32 	%f924, %f873, %f884, %f844;
	fma.rn.f32 	%f925, %f874, %f877, %f845;
	fma.rn.f32 	%f926, %f874, %f878, %f846;
	fma.rn.f32 	%f927, %f874, %f879, %f847;
	fma.rn.f32 	%f928, %f874, %f880, %f848;
	fma.rn.f32 	%f929, %f874, %f881, %f849;
	fma.rn.f32 	%f930, %f874, %f882, %f850;
	fma.rn.f32 	%f931, %f874, %f883, %f851;
	fma.rn.f32 	%f932, %f874, %f884, %f852;
	fma.rn.f32 	%f933, %f875, %f877, %f853;
	fma.rn.f32 	%f934, %f875, %f878, %f854;
	fma.rn.f32 	%f935, %f875, %f879, %f855;
	fma.rn.f32 	%f936, %f875, %f880, %f856;
	fma.rn.f32 	%f937, %f875, %f881, %f857;
	fma.rn.f32 	%f938, %f875, %f882, %f858;
	fma.rn.f32 	%f939, %f875, %f883, %f859;
	fma.rn.f32 	%f940, %f875, %f884, %f860;
	fma.rn.f32 	%f941, %f876, %f877, %f861;
	fma.rn.f32 	%f942, %f876, %f878, %f862;
	fma.rn.f32 	%f943, %f876, %f879, %f863;
	fma.rn.f32 	%f944, %f876, %f880, %f864;
	fma.rn.f32 	%f945, %f876, %f881, %f865;
	fma.rn.f32 	%f946, %f876, %f882, %f866;
	fma.rn.f32 	%f947, %f876, %f883, %f867;
	fma.rn.f32 	%f948, %f876, %f884, %f868;
	ld.shared.f32 	%f949, [%r493+36];
	ld.shared.f32 	%f950, [%r493+168];
	ld.shared.f32 	%f951, [%r493+300];
	ld.shared.f32 	%f952, [%r493+432];
	ld.shared.f32 	%f953, [%r493+564];
	ld.shared.f32 	%f954, [%r493+696];
	ld.shared.f32 	%f955, [%r493+828];
	ld.shared.f32 	%f956, [%r493+960];
	ld.shared.f32 	%f957, [%r496+1188];
	ld.shared.f32 	%f958, [%r496+1192];
	ld.shared.f32 	%f959, [%r496+1196];
	ld.shared.f32 	%f960, [%r496+1200];
	ld.shared.f32 	%f961, [%r496+1204];
	ld.shared.f32 	%f962, [%r496+1208];
	ld.shared.f32 	%f963, [%r496+1212];
	ld.shared.f32 	%f964, [%r496+1216];
	fma.rn.f32 	%f965, %f949, %f957, %f885;
	fma.rn.f32 	%f966, %f949, %f958, %f886;
	fma.rn.f32 	%f967, %f949, %f959, %f887;
	fma.rn.f32 	%f968, %f949, %f960, %f888;
	fma.rn.f32 	%f969, %f949, %f961, %f889;
	fma.rn.f32 	%f970, %f949, %f962, %f890;
	fma.rn.f32 	%f971, %f949, %f963, %f891;
	fma.rn.f32 	%f972, %f949, %f964, %f892;
	fma.rn.f32 	%f973, %f950, %f957, %f893;
	fma.rn.f32 	%f974, %f950, %f958, %f894;
	fma.rn.f32 	%f975, %f950, %f959, %f895;
	fma.rn.f32 	%f976, %f950, %f960, %f896;
	fma.rn.f32 	%f977, %f950, %f961, %f897;
	fma.rn.f32 	%f978, %f950, %f962, %f898;
	fma.rn.f32 	%f979, %f950, %f963, %f899;
	fma.rn.f32 	%f980, %f950, %f964, %f900;
	fma.rn.f32 	%f981, %f951, %f957, %f901;
	fma.rn.f32 	%f982, %f951, %f958, %f902;
	fma.rn.f32 	%f983, %f951, %f959, %f903;
	fma.rn.f32 	%f984, %f951, %f960, %f904;
	fma.rn.f32 	%f985, %f951, %f961, %f905;
	fma.rn.f32 	%f986, %f951, %f962, %f906;
	fma.rn.f32 	%f987, %f951, %f963, %f907;
	fma.rn.f32 	%f988, %f951, %f964, %f908;
	fma.rn.f32 	%f989, %f952, %f957, %f909;
	fma.rn.f32 	%f990, %f952, %f958, %f910;
	fma.rn.f32 	%f991, %f952, %f959, %f911;
	fma.rn.f32 	%f992, %f952, %f960, %f912;
	fma.rn.f32 	%f993, %f952, %f961, %f913;
	fma.rn.f32 	%f994, %f952, %f962, %f914;
	fma.rn.f32 	%f995, %f952, %f963, %f915;
	fma.rn.f32 	%f996, %f952, %f964, %f916;
	fma.rn.f32 	%f997, %f953, %f957, %f917;
	fma.rn.f32 	%f998, %f953, %f958, %f918;
	fma.rn.f32 	%f999, %f953, %f959, %f919;
	fma.rn.f32 	%f1000, %f953, %f960, %f920;
	fma.rn.f32 	%f1001, %f953, %f961, %f921;
	fma.rn.f32 	%f1002, %f953, %f962, %f922;
	fma.rn.f32 	%f1003, %f953, %f963, %f923;
	fma.rn.f32 	%f1004, %f953, %f964, %f924;
	fma.rn.f32 	%f1005, %f954, %f957, %f925;
	fma.rn.f32 	%f1006, %f954, %f958, %f926;
	fma.rn.f32 	%f1007, %f954, %f959, %f927;
	fma.rn.f32 	%f1008, %f954, %f960, %f928;
	fma.rn.f32 	%f1009, %f954, %f961, %f929;
	fma.rn.f32 	%f1010, %f954, %f962, %f930;
	fma.rn.f32 	%f1011, %f954, %f963, %f931;
	fma.rn.f32 	%f1012, %f954, %f964, %f932;
	fma.rn.f32 	%f1013, %f955, %f957, %f933;
	fma.rn.f32 	%f1014, %f955, %f958, %f934;
	fma.rn.f32 	%f1015, %f955, %f959, %f935;
	fma.rn.f32 	%f1016, %f955, %f960, %f936;
	fma.rn.f32 	%f1017, %f955, %f961, %f937;
	fma.rn.f32 	%f1018, %f955, %f962, %f938;
	fma.rn.f32 	%f1019, %f955, %f963, %f939;
	fma.rn.f32 	%f1020, %f955, %f964, %f940;
	fma.rn.f32 	%f1021, %f956, %f957, %f941;
	fma.rn.f32 	%f1022, %f956, %f958, %f942;
	fma.rn.f32 	%f1023, %f956, %f959, %f943;
	fma.rn.f32 	%f1024, %f956, %f960, %f944;
	fma.rn.f32 	%f1025, %f956, %f961, %f945;
	fma.rn.f32 	%f1026, %f956, %f962, %f946;
	fma.rn.f32 	%f1027, %f956, %f963, %f947;
	fma.rn.f32 	%f1028, %f956, %f964, %f948;
	ld.shared.f32 	%f1029, [%r493+40];
	ld.shared.f32 	%f1030, [%r493+172];
	ld.shared.f32 	%f1031, [%r493+304];
	ld.shared.f32 	%f1032, [%r493+436];
	ld.shared.f32 	%f1033, [%r493+568];
	ld.shared.f32 	%f1034, [%r493+700];
	ld.shared.f32 	%f1035, [%r493+832];
	ld.shared.f32 	%f1036, [%r493+964];
	ld.shared.f32 	%f1037, [%r496+1320];
	ld.shared.f32 	%f1038, [%r496+1324];
	ld.shared.f32 	%f1039, [%r496+1328];
	ld.shared.f32 	%f1040, [%r496+1332];
	ld.shared.f32 	%f1041, [%r496+1336];
	ld.shared.f32 	%f1042, [%r496+1340];
	ld.shared.f32 	%f1043, [%r496+1344];
	ld.shared.f32 	%f1044, [%r496+1348];
	fma.rn.f32 	%f1045, %f1029, %f1037, %f965;
	fma.rn.f32 	%f1046, %f1029, %f1038, %f966;
	fma.rn.f32 	%f1047, %f1029, %f1039, %f967;
	fma.rn.f32 	%f1048, %f1029, %f1040, %f968;
	fma.rn.f32 	%f1049, %f1029, %f1041, %f969;
	fma.rn.f32 	%f1050, %f1029, %f1042, %f970;
	fma.rn.f32 	%f1051, %f1029, %f1043, %f971;
	fma.rn.f32 	%f1052, %f1029, %f1044, %f972;
	fma.rn.f32 	%f1053, %f1030, %f1037, %f973;
	fma.rn.f32 	%f1054, %f1030, %f1038, %f974;
	fma.rn.f32 	%f1055, %f1030, %f1039, %f975;
	fma.rn.f32 	%f1056, %f1030, %f1040, %f976;
	fma.rn.f32 	%f1057, %f1030, %f1041, %f977;
	fma.rn.f32 	%f1058, %f1030, %f1042, %f978;
	fma.rn.f32 	%f1059, %f1030, %f1043, %f979;
	fma.rn.f32 	%f1060, %f1030, %f1044, %f980;
	fma.rn.f32 	%f1061, %f1031, %f1037, %f981;
	fma.rn.f32 	%f1062, %f1031, %f1038, %f982;
	fma.rn.f32 	%f1063, %f1031, %f1039, %f983;
	fma.rn.f32 	%f1064, %f1031, %f1040, %f984;
	fma.rn.f32 	%f1065, %f1031, %f1041, %f985;
	fma.rn.f32 	%f1066, %f1031, %f1042, %f986;
	fma.rn.f32 	%f1067, %f1031, %f1043, %f987;
	fma.rn.f32 	%f1068, %f1031, %f1044, %f988;
	fma.rn.f32 	%f1069, %f1032, %f1037, %f989;
	fma.rn.f32 	%f1070, %f1032, %f1038, %f990;
	fma.rn.f32 	%f1071, %f1032, %f1039, %f991;
	fma.rn.f32 	%f1072, %f1032, %f1040, %f992;
	fma.rn.f32 	%f1073, %f1032, %f1041, %f993;
	fma.rn.f32 	%f1074, %f1032, %f1042, %f994;
	fma.rn.f32 	%f1075, %f1032, %f1043, %f995;
	fma.rn.f32 	%f1076, %f1032, %f1044, %f996;
	fma.rn.f32 	%f1077, %f1033, %f1037, %f997;
	fma.rn.f32 	%f1078, %f1033, %f1038, %f998;
	fma.rn.f32 	%f1079, %f1033, %f1039, %f999;
	fma.rn.f32 	%f1080, %f1033, %f1040, %f1000;
	fma.rn.f32 	%f1081, %f1033, %f1041, %f1001;
	fma.rn.f32 	%f1082, %f1033, %f1042, %f1002;
	fma.rn.f32 	%f1083, %f1033, %f1043, %f1003;
	fma.rn.f32 	%f1084, %f1033, %f1044, %f1004;
	fma.rn.f32 	%f1085, %f1034, %f1037, %f1005;
	fma.rn.f32 	%f1086, %f1034, %f1038, %f1006;
	fma.rn.f32 	%f1087, %f1034, %f1039, %f1007;
	fma.rn.f32 	%f1088, %f1034, %f1040, %f1008;
	fma.rn.f32 	%f1089, %f1034, %f1041, %f1009;
	fma.rn.f32 	%f1090, %f1034, %f1042, %f1010;
	fma.rn.f32 	%f1091, %f1034, %f1043, %f1011;
	fma.rn.f32 	%f1092, %f1034, %f1044, %f1012;
	fma.rn.f32 	%f1093, %f1035, %f1037, %f1013;
	fma.rn.f32 	%f1094, %f1035, %f1038, %f1014;
	fma.rn.f32 	%f1095, %f1035, %f1039, %f1015;
	fma.rn.f32 	%f1096, %f1035, %f1040, %f1016;
	fma.rn.f32 	%f1097, %f1035, %f1041, %f1017;
	fma.rn.f32 	%f1098, %f1035, %f1042, %f1018;
	fma.rn.f32 	%f1099, %f1035, %f1043, %f1019;
	fma.rn.f32 	%f1100, %f1035, %f1044, %f1020;
	fma.rn.f32 	%f1101, %f1036, %f1037, %f1021;
	fma.rn.f32 	%f1102, %f1036, %f1038, %f1022;
	fma.rn.f32 	%f1103, %f1036, %f1039, %f1023;
	fma.rn.f32 	%f1104, %f1036, %f1040, %f1024;
	fma.rn.f32 	%f1105, %f1036, %f1041, %f1025;
	fma.rn.f32 	%f1106, %f1036, %f1042, %f1026;
	fma.rn.f32 	%f1107, %f1036, %f1043, %f1027;
	fma.rn.f32 	%f1108, %f1036, %f1044, %f1028;
	ld.shared.f32 	%f1109, [%r493+44];
	ld.shared.f32 	%f1110, [%r493+176];
	ld.shared.f32 	%f1111, [%r493+308];
	ld.shared.f32 	%f1112, [%r493+440];
	ld.shared.f32 	%f1113, [%r493+572];
	ld.shared.f32 	%f1114, [%r493+704];
	ld.shared.f32 	%f1115, [%r493+836];
	ld.shared.f32 	%f1116, [%r493+968];
	ld.shared.f32 	%f1117, [%r496+1452];
	ld.shared.f32 	%f1118, [%r496+1456];
	ld.shared.f32 	%f1119, [%r496+1460];
	ld.shared.f32 	%f1120, [%r496+1464];
	ld.shared.f32 	%f1121, [%r496+1468];
	ld.shared.f32 	%f1122, [%r496+1472];
	ld.shared.f32 	%f1123, [%r496+1476];
	ld.shared.f32 	%f1124, [%r496+1480];
	fma.rn.f32 	%f1125, %f1109, %f1117, %f1045;
	fma.rn.f32 	%f1126, %f1109, %f1118, %f1046;
	fma.rn.f32 	%f1127, %f1109, %f1119, %f1047;
	fma.rn.f32 	%f1128, %f1109, %f1120, %f1048;
	fma.rn.f32 	%f1129, %f1109, %f1121, %f1049;
	fma.rn.f32 	%f1130, %f1109, %f1122, %f1050;
	fma.rn.f32 	%f1131, %f1109, %f1123, %f1051;
	fma.rn.f32 	%f1132, %f1109, %f1124, %f1052;
	fma.rn.f32 	%f1133, %f1110, %f1117, %f1053;
	fma.rn.f32 	%f1134, %f1110, %f1118, %f1054;
	fma.rn.f32 	%f1135, %f1110, %f1119, %f1055;
	fma.rn.f32 	%f1136, %f1110, %f1120, %f1056;
	fma.rn.f32 	%f1137, %f1110, %f1121, %f1057;
	fma.rn.f32 	%f1138, %f1110, %f1122, %f1058;
	fma.rn.f32 	%f1139, %f1110, %f1123, %f1059;
	fma.rn.f32 	%f1140, %f1110, %f1124, %f1060;
	fma.rn.f32 	%f1141, %f1111, %f1117, %f1061;
	fma.rn.f32 	%f1142, %f1111, %f1118, %f1062;
	fma.rn.f32 	%f1143, %f1111, %f1119, %f1063;
	fma.rn.f32 	%f1144, %f1111, %f1120, %f1064;
	fma.rn.f32 	%f1145, %f1111, %f1121, %f1065;
	fma.rn.f32 	%f1146, %f1111, %f1122, %f1066;
	fma.rn.f32 	%f1147, %f1111, %f1123, %f1067;
	fma.rn.f32 	%f1148, %f1111, %f1124, %f1068;
	fma.rn.f32 	%f1149, %f1112, %f1117, %f1069;
	fma.rn.f32 	%f1150, %f1112, %f1118, %f1070;
	fma.rn.f32 	%f1151, %f1112, %f1119, %f1071;
	fma.rn.f32 	%f1152, %f1112, %f1120, %f1072;
	fma.rn.f32 	%f1153, %f1112, %f1121, %f1073;
	fma.rn.f32 	%f1154, %f1112, %f1122, %f1074;
	fma.rn.f32 	%f1155, %f1112, %f1123, %f1075;
	fma.rn.f32 	%f1156, %f1112, %f1124, %f1076;
	fma.rn.f32 	%f1157, %f1113, %f1117, %f1077;
	fma.rn.f32 	%f1158, %f1113, %f1118, %f1078;
	fma.rn.f32 	%f1159, %f1113, %f1119, %f1079;
	fma.rn.f32 	%f1160, %f1113, %f1120, %f1080;
	fma.rn.f32 	%f1161, %f1113, %f1121, %f1081;
	fma.rn.f32 	%f1162, %f1113, %f1122, %f1082;
	fma.rn.f32 	%f1163, %f1113, %f1123, %f1083;
	fma.rn.f32 	%f1164, %f1113, %f1124, %f1084;
	fma.rn.f32 	%f1165, %f1114, %f1117, %f1085;
	fma.rn.f32 	%f1166, %f1114, %f1118, %f1086;
	fma.rn.f32 	%f1167, %f1114, %f1119, %f1087;
	fma.rn.f32 	%f1168, %f1114, %f1120, %f1088;
	fma.rn.f32 	%f1169, %f1114, %f1121, %f1089;
	fma.rn.f32 	%f1170, %f1114, %f1122, %f1090;
	fma.rn.f32 	%f1171, %f1114, %f1123, %f1091;
	fma.rn.f32 	%f1172, %f1114, %f1124, %f1092;
	fma.rn.f32 	%f1173, %f1115, %f1117, %f1093;
	fma.rn.f32 	%f1174, %f1115, %f1118, %f1094;
	fma.rn.f32 	%f1175, %f1115, %f1119, %f1095;
	fma.rn.f32 	%f1176, %f1115, %f1120, %f1096;
	fma.rn.f32 	%f1177, %f1115, %f1121, %f1097;
	fma.rn.f32 	%f1178, %f1115, %f1122, %f1098;
	fma.rn.f32 	%f1179, %f1115, %f1123, %f1099;
	fma.rn.f32 	%f1180, %f1115, %f1124, %f1100;
	fma.rn.f32 	%f1181, %f1116, %f1117, %f1101;
	fma.rn.f32 	%f1182, %f1116, %f1118, %f1102;
	fma.rn.f32 	%f1183, %f1116, %f1119, %f1103;
	fma.rn.f32 	%f1184, %f1116, %f1120, %f1104;
	fma.rn.f32 	%f1185, %f1116, %f1121, %f1105;
	fma.rn.f32 	%f1186, %f1116, %f1122, %f1106;
	fma.rn.f32 	%f1187, %f1116, %f1123, %f1107;
	fma.rn.f32 	%f1188, %f1116, %f1124, %f1108;
	ld.shared.f32 	%f1189, [%r493+48];
	ld.shared.f32 	%f1190, [%r493+180];
	ld.shared.f32 	%f1191, [%r493+312];
	ld.shared.f32 	%f1192, [%r493+444];
	ld.shared.f32 	%f1193, [%r493+576];
	ld.shared.f32 	%f1194, [%r493+708];
	ld.shared.f32 	%f1195, [%r493+840];
	ld.shared.f32 	%f1196, [%r493+972];
	ld.shared.f32 	%f1197, [%r496+1584];
	ld.shared.f32 	%f1198, [%r496+1588];
	ld.shared.f32 	%f1199, [%r496+1592];
	ld.shared.f32 	%f1200, [%r496+1596];
	ld.shared.f32 	%f1201, [%r496+1600];
	ld.shared.f32 	%f1202, [%r496+1604];
	ld.shared.f32 	%f1203, [%r496+1608];
	ld.shared.f32 	%f1204, [%r496+1612];
	fma.rn.f32 	%f1205, %f1189, %f1197, %f1125;
	fma.rn.f32 	%f1206, %f1189, %f1198, %f1126;
	fma.rn.f32 	%f1207, %f1189, %f1199, %f1127;
	fma.rn.f32 	%f1208, %f1189, %f1200, %f1128;
	fma.rn.f32 	%f1209, %f1189, %f1201, %f1129;
	fma.rn.f32 	%f1210, %f1189, %f1202, %f1130;
	fma.rn.f32 	%f1211, %f1189, %f1203, %f1131;
	fma.rn.f32 	%f1212, %f1189, %f1204, %f1132;
	fma.rn.f32 	%f1213, %f1190, %f1197, %f1133;
	fma.rn.f32 	%f1214, %f1190, %f1198, %f1134;
	fma.rn.f32 	%f1215, %f1190, %f1199, %f1135;
	fma.rn.f32 	%f1216, %f1190, %f1200, %f1136;
	fma.rn.f32 	%f1217, %f1190, %f1201, %f1137;
	fma.rn.f32 	%f1218, %f1190, %f1202, %f1138;
	fma.rn.f32 	%f1219, %f1190, %f1203, %f1139;
	fma.rn.f32 	%f1220, %f1190, %f1204, %f1140;
	fma.rn.f32 	%f1221, %f1191, %f1197, %f1141;
	fma.rn.f32 	%f1222, %f1191, %f1198, %f1142;
	fma.rn.f32 	%f1223, %f1191, %f1199, %f1143;
	fma.rn.f32 	%f1224, %f1191, %f1200, %f1144;
	fma.rn.f32 	%f1225, %f1191, %f1201, %f1145;
	fma.rn.f32 	%f1226, %f1191, %f1202, %f1146;
	fma.rn.f32 	%f1227, %f1191, %f1203, %f1147;
	fma.rn.f32 	%f1228, %f1191, %f1204, %f1148;
	fma.rn.f32 	%f1229, %f1192, %f1197, %f1149;
	fma.rn.f32 	%f1230, %f1192, %f1198, %f1150;
	fma.rn.f32 	%f1231, %f1192, %f1199, %f1151;
	fma.rn.f32 	%f1232, %f1192, %f1200, %f1152;
	fma.rn.f32 	%f1233, %f1192, %f1201, %f1153;
	fma.rn.f32 	%f1234, %f1192, %f1202, %f1154;
	fma.rn.f32 	%f1235, %f1192, %f1203, %f1155;
	fma.rn.f32 	%f1236, %f1192, %f1204, %f1156;
	fma.rn.f32 	%f1237, %f1193, %f1197, %f1157;
	fma.rn.f32 	%f1238, %f1193, %f1198, %f1158;
	fma.rn.f32 	%f1239, %f1193, %f1199, %f1159;
	fma.rn.f32 	%f1240, %f1193, %f1200, %f1160;
	fma.rn.f32 	%f1241, %f1193, %f1201, %f1161;
	fma.rn.f32 	%f1242, %f1193, %f1202, %f1162;
	fma.rn.f32 	%f1243, %f1193, %f1203, %f1163;
	fma.rn.f32 	%f1244, %f1193, %f1204, %f1164;
	fma.rn.f32 	%f1245, %f1194, %f1197, %f1165;
	fma.rn.f32 	%f1246, %f1194, %f1198, %f1166;
	fma.rn.f32 	%f1247, %f1194, %f1199, %f1167;
	fma.rn.f32 	%f1248, %f1194, %f1200, %f1168;
	fma.rn.f32 	%f1249, %f1194, %f1201, %f1169;
	fma.rn.f32 	%f1250, %f1194, %f1202, %f1170;
	fma.rn.f32 	%f1251, %f1194, %f1203, %f1171;
	fma.rn.f32 	%f1252, %f1194, %f1204, %f1172;
	fma.rn.f32 	%f1253, %f1195, %f1197, %f1173;
	fma.rn.f32 	%f1254, %f1195, %f1198, %f1174;
	fma.rn.f32 	%f1255, %f1195, %f1199, %f1175;
	fma.rn.f32 	%f1256, %f1195, %f1200, %f1176;
	fma.rn.f32 	%f1257, %f1195, %f1201, %f1177;
	fma.rn.f32 	%f1258, %f1195, %f1202, %f1178;
	fma.rn.f32 	%f1259, %f1195, %f1203, %f1179;
	fma.rn.f32 	%f1260, %f1195, %f1204, %f1180;
	fma.rn.f32 	%f1261, %f1196, %f1197, %f1181;
	fma.rn.f32 	%f1262, %f1196, %f1198, %f1182;
	fma.rn.f32 	%f1263, %f1196, %f1199, %f1183;
	fma.rn.f32 	%f1264, %f1196, %f1200, %f1184;
	fma.rn.f32 	%f1265, %f1196, %f1201, %f1185;
	fma.rn.f32 	%f1266, %f1196, %f1202, %f1186;
	fma.rn.f32 	%f1267, %f1196, %f1203, %f1187;
	fma.rn.f32 	%f1268, %f1196, %f1204, %f1188;
	ld.shared.f32 	%f1269, [%r493+52];
	ld.shared.f32 	%f1270, [%r493+184];
	ld.shared.f32 	%f1271, [%r493+316];
	ld.shared.f32 	%f1272, [%r493+448];
	ld.shared.f32 	%f1273, [%r493+580];
	ld.shared.f32 	%f1274, [%r493+712];
	ld.shared.f32 	%f1275, [%r493+844];
	ld.shared.f32 	%f1276, [%r493+976];
	ld.shared.f32 	%f1277, [%r496+1716];
	ld.shared.f32 	%f1278, [%r496+1720];
	ld.shared.f32 	%f1279, [%r496+1724];
	ld.shared.f32 	%f1280, [%r496+1728];
	ld.shared.f32 	%f1281, [%r496+1732];
	ld.shared.f32 	%f1282, [%r496+1736];
	ld.shared.f32 	%f1283, [%r496+1740];
	ld.shared.f32 	%f1284, [%r496+1744];
	fma.rn.f32 	%f1285, %f1269, %f1277, %f1205;
	fma.rn.f32 	%f1286, %f1269, %f1278, %f1206;
	fma.rn.f32 	%f1287, %f1269, %f1279, %f1207;
	fma.rn.f32 	%f1288, %f1269, %f1280, %f1208;
	fma.rn.f32 	%f1289, %f1269, %f1281, %f1209;
	fma.rn.f32 	%f1290, %f1269, %f1282, %f1210;
	fma.rn.f32 	%f1291, %f1269, %f1283, %f1211;
	fma.rn.f32 	%f1292, %f1269, %f1284, %f1212;
	fma.rn.f32 	%f1293, %f1270, %f1277, %f1213;
	fma.rn.f32 	%f1294, %f1270, %f1278, %f1214;
	fma.rn.f32 	%f1295, %f1270, %f1279, %f1215;
	fma.rn.f32 	%f1296, %f1270, %f1280, %f1216;
	fma.rn.f32 	%f1297, %f1270, %f1281, %f1217;
	fma.rn.f32 	%f1298, %f1270, %f1282, %f1218;
	fma.rn.f32 	%f1299, %f1270, %f1283, %f1219;
	fma.rn.f32 	%f1300, %f1270, %f1284, %f1220;
	fma.rn.f32 	%f1301, %f1271, %f1277, %f1221;
	fma.rn.f32 	%f1302, %f1271, %f1278, %f1222;
	fma.rn.f32 	%f1303, %f1271, %f1279, %f1223;
	fma.rn.f32 	%f1304, %f1271, %f1280, %f1224;
	fma.rn.f32 	%f1305, %f1271, %f1281, %f1225;
	fma.rn.f32 	%f1306, %f1271, %f1282, %f1226;
	fma.rn.f32 	%f1307, %f1271, %f1283, %f1227;
	fma.rn.f32 	%f1308, %f1271, %f1284, %f1228;
	fma.rn.f32 	%f1309, %f1272, %f1277, %f1229;
	fma.rn.f32 	%f1310, %f1272, %f1278, %f1230;
	fma.rn.f32 	%f1311, %f1272, %f1279, %f1231;
	fma.rn.f32 	%f1312, %f1272, %f1280, %f1232;
	fma.rn.f32 	%f1313, %f1272, %f1281, %f1233;
	fma.rn.f32 	%f1314, %f1272, %f1282, %f1234;
	fma.rn.f32 	%f1315, %f1272, %f1283, %f1235;
	fma.rn.f32 	%f1316, %f1272, %f1284, %f1236;
	fma.rn.f32 	%f1317, %f1273, %f1277, %f1237;
	fma.rn.f32 	%f1318, %f1273, %f1278, %f1238;
	fma.rn.f32 	%f1319, %f1273, %f1279, %f1239;
	fma.rn.f32 	%f1320, %f1273, %f1280, %f1240;
	fma.rn.f32 	%f1321, %f1273, %f1281, %f1241;
	fma.rn.f32 	%f1322, %f1273, %f1282, %f1242;
	fma.rn.f32 	%f1323, %f1273, %f1283, %f1243;
	fma.rn.f32 	%f1324, %f1273, %f1284, %f1244;
	fma.rn.f32 	%f1325, %f1274, %f1277, %f1245;
	fma.rn.f32 	%f1326, %f1274, %f1278, %f1246;
	fma.rn.f32 	%f1327, %f1274, %f1279, %f1247;
	fma.rn.f32 	%f1328, %f1274, %f1280, %f1248;
	fma.rn.f32 	%f1329, %f1274, %f1281, %f1249;
	fma.rn.f32 	%f1330, %f1274, %f1282, %f1250;
	fma.rn.f32 	%f1331, %f1274, %f1283, %f1251;
	fma.rn.f32 	%f1332, %f1274, %f1284, %f1252;
	fma.rn.f32 	%f1333, %f1275, %f1277, %f1253;
	fma.rn.f32 	%f1334, %f1275, %f1278, %f1254;
	fma.rn.f32 	%f1335, %f1275, %f1279, %f1255;
	fma.rn.f32 	%f1336, %f1275, %f1280, %f1256;
	fma.rn.f32 	%f1337, %f1275, %f1281, %f1257;
	fma.rn.f32 	%f1338, %f1275, %f1282, %f1258;
	fma.rn.f32 	%f1339, %f1275, %f1283, %f1259;
	fma.rn.f32 	%f1340, %f1275, %f1284, %f1260;
	fma.rn.f32 	%f1341, %f1276, %f1277, %f1261;
	fma.rn.f32 	%f1342, %f1276, %f1278, %f1262;
	fma.rn.f32 	%f1343, %f1276, %f1279, %f1263;
	fma.rn.f32 	%f1344, %f1276, %f1280, %f1264;
	fma.rn.f32 	%f1345, %f1276, %f1281, %f1265;
	fma.rn.f32 	%f1346, %f1276, %f1282, %f1266;
	fma.rn.f32 	%f1347, %f1276, %f1283, %f1267;
	fma.rn.f32 	%f1348, %f1276, %f1284, %f1268;
	ld.shared.f32 	%f1349, [%r493+56];
	ld.shared.f32 	%f1350, [%r493+188];
	ld.shared.f32 	%f1351, [%r493+320];
	ld.shared.f32 	%f1352, [%r493+452];
	ld.shared.f32 	%f1353, [%r493+584];
	ld.shared.f32 	%f1354, [%r493+716];
	ld.shared.f32 	%f1355, [%r493+848];
	ld.shared.f32 	%f1356, [%r493+980];
	ld.shared.f32 	%f1357, [%r496+1848];
	ld.shared.f32 	%f1358, [%r496+1852];
	ld.shared.f32 	%f1359, [%r496+1856];
	ld.shared.f32 	%f1360, [%r496+1860];
	ld.shared.f32 	%f1361, [%r496+1864];
	ld.shared.f32 	%f1362, [%r496+1868];
	ld.shared.f32 	%f1363, [%r496+1872];
	ld.shared.f32 	%f1364, [%r496+1876];
	fma.rn.f32 	%f1365, %f1349, %f1357, %f1285;
	fma.rn.f32 	%f1366, %f1349, %f1358, %f1286;
	fma.rn.f32 	%f1367, %f1349, %f1359, %f1287;
	fma.rn.f32 	%f1368, %f1349, %f1360, %f1288;
	fma.rn.f32 	%f1369, %f1349, %f1361, %f1289;
	fma.rn.f32 	%f1370, %f1349, %f1362, %f1290;
	fma.rn.f32 	%f1371, %f1349, %f1363, %f1291;
	fma.rn.f32 	%f1372, %f1349, %f1364, %f1292;
	fma.rn.f32 	%f1373, %f1350, %f1357, %f1293;
	fma.rn.f32 	%f1374, %f1350, %f1358, %f1294;
	fma.rn.f32 	%f1375, %f1350, %f1359, %f1295;
	fma.rn.f32 	%f1376, %f1350, %f1360, %f1296;
	fma.rn.f32 	%f1377, %f1350, %f1361, %f1297;
	fma.rn.f32 	%f1378, %f1350, %f1362, %f1298;
	fma.rn.f32 	%f1379, %f1350, %f1363, %f1299;
	fma.rn.f32 	%f1380, %f1350, %f1364, %f1300;
	fma.rn.f32 	%f1381, %f1351, %f1357, %f1301;
	fma.rn.f32 	%f1382, %f1351, %f1358, %f1302;
	fma.rn.f32 	%f1383, %f1351, %f1359, %f1303;
	fma.rn.f32 	%f1384, %f1351, %f1360, %f1304;
	fma.rn.f32 	%f1385, %f1351, %f1361, %f1305;
	fma.rn.f32 	%f1386, %f1351, %f1362, %f1306;
	fma.rn.f32 	%f1387, %f1351, %f1363, %f1307;
	fma.rn.f32 	%f1388, %f1351, %f1364, %f1308;
	fma.rn.f32 	%f1389, %f1352, %f1357, %f1309;
	fma.rn.f32 	%f1390, %f1352, %f1358, %f1310;
	fma.rn.f32 	%f1391, %f1352, %f1359, %f1311;
	fma.rn.f32 	%f1392, %f1352, %f1360, %f1312;
	fma.rn.f32 	%f1393, %f1352, %f1361, %f1313;
	fma.rn.f32 	%f1394, %f1352, %f1362, %f1314;
	fma.rn.f32 	%f1395, %f1352, %f1363, %f1315;
	fma.rn.f32 	%f1396, %f1352, %f1364, %f1316;
	fma.rn.f32 	%f1397, %f1353, %f1357, %f1317;
	fma.rn.f32 	%f1398, %f1353, %f1358, %f1318;
	fma.rn.f32 	%f1399, %f1353, %f1359, %f1319;
	fma.rn.f32 	%f1400, %f1353, %f1360, %f1320;
	fma.rn.f32 	%f1401, %f1353, %f1361, %f1321;
	fma.rn.f32 	%f1402, %f1353, %f1362, %f1322;
	fma.rn.f32 	%f1403, %f1353, %f1363, %f1323;
	fma.rn.f32 	%f1404, %f1353, %f1364, %f1324;
	fma.rn.f32 	%f1405, %f1354, %f1357, %f1325;
	fma.rn.f32 	%f1406, %f1354, %f1358, %f1326;
	fma.rn.f32 	%f1407, %f1354, %f1359, %f1327;
	fma.rn.f32 	%f1408, %f1354, %f1360, %f1328;
	fma.rn.f32 	%f1409, %f1354, %f1361, %f1329;
	fma.rn.f32 	%f1410, %f1354, %f1362, %f1330;
	fma.rn.f32 	%f1411, %f1354, %f1363, %f1331;
	fma.rn.f32 	%f1412, %f1354, %f1364, %f1332;
	fma.rn.f32 	%f1413, %f1355, %f1357, %f1333;
	fma.rn.f32 	%f1414, %f1355, %f1358, %f1334;
	fma.rn.f32 	%f1415, %f1355, %f1359, %f1335;
	fma.rn.f32 	%f1416, %f1355, %f1360, %f1336;
	fma.rn.f32 	%f1417, %f1355, %f1361, %f1337;
	fma.rn.f32 	%f1418, %f1355, %f1362, %f1338;
	fma.rn.f32 	%f1419, %f1355, %f1363, %f1339;
	fma.rn.f32 	%f1420, %f1355, %f1364, %f1340;
	fma.rn.f32 	%f1421, %f1356, %f1357, %f1341;
	fma.rn.f32 	%f1422, %f1356, %f1358, %f1342;
	fma.rn.f32 	%f1423, %f1356, %f1359, %f1343;
	fma.rn.f32 	%f1424, %f1356, %f1360, %f1344;
	fma.rn.f32 	%f1425, %f1356, %f1361, %f1345;
	fma.rn.f32 	%f1426, %f1356, %f1362, %f1346;
	fma.rn.f32 	%f1427, %f1356, %f1363, %f1347;
	fma.rn.f32 	%f1428, %f1356, %f1364, %f1348;
	ld.shared.f32 	%f1429, [%r493+60];
	ld.shared.f32 	%f1430, [%r493+192];
	ld.shared.f32 	%f1431, [%r493+324];
	ld.shared.f32 	%f1432, [%r493+456];
	ld.shared.f32 	%f1433, [%r493+588];
	ld.shared.f32 	%f1434, [%r493+720];
	ld.shared.f32 	%f1435, [%r493+852];
	ld.shared.f32 	%f1436, [%r493+984];
	ld.shared.f32 	%f1437, [%r496+1980];
	ld.shared.f32 	%f1438, [%r496+1984];
	ld.shared.f32 	%f1439, [%r496+1988];
	ld.shared.f32 	%f1440, [%r496+1992];
	ld.shared.f32 	%f1441, [%r496+1996];
	ld.shared.f32 	%f1442, [%r496+2000];
	ld.shared.f32 	%f1443, [%r496+2004];
	ld.shared.f32 	%f1444, [%r496+2008];
	fma.rn.f32 	%f1445, %f1429, %f1437, %f1365;
	fma.rn.f32 	%f1446, %f1429, %f1438, %f1366;
	fma.rn.f32 	%f1447, %f1429, %f1439, %f1367;
	fma.rn.f32 	%f1448, %f1429, %f1440, %f1368;
	fma.rn.f32 	%f1449, %f1429, %f1441, %f1369;
	fma.rn.f32 	%f1450, %f1429, %f1442, %f1370;
	fma.rn.f32 	%f1451, %f1429, %f1443, %f1371;
	fma.rn.f32 	%f1452, %f1429, %f1444, %f1372;
	fma.rn.f32 	%f1453, %f1430, %f1437, %f1373;
	fma.rn.f32 	%f1454, %f1430, %f1438, %f1374;
	fma.rn.f32 	%f1455, %f1430, %f1439, %f1375;
	fma.rn.f32 	%f1456, %f1430, %f1440, %f1376;
	fma.rn.f32 	%f1457, %f1430, %f1441, %f1377;
	fma.rn.f32 	%f1458, %f1430, %f1442, %f1378;
	fma.rn.f32 	%f1459, %f1430, %f1443, %f1379;
	fma.rn.f32 	%f1460, %f1430, %f1444, %f1380;
	fma.rn.f32 	%f1461, %f1431, %f1437, %f1381;
	fma.rn.f32 	%f1462, %f1431, %f1438, %f1382;
	fma.rn.f32 	%f1463, %f1431, %f1439, %f1383;
	fma.rn.f32 	%f1464, %f1431, %f1440, %f1384;
	fma.rn.f32 	%f1465, %f1431, %f1441, %f1385;
	fma.rn.f32 	%f1466, %f1431, %f1442, %f1386;
	fma.rn.f32 	%f1467, %f1431, %f1443, %f1387;
	fma.rn.f32 	%f1468, %f1431, %f1444, %f1388;
	fma.rn.f32 	%f1469, %f1432, %f1437, %f1389;
	fma.rn.f32 	%f1470, %f1432, %f1438, %f1390;
	fma.rn.f32 	%f1471, %f1432, %f1439, %f1391;
	fma.rn.f32 	%f1472, %f1432, %f1440, %f1392;
	fma.rn.f32 	%f1473, %f1432, %f1441, %f1393;
	fma.rn.f32 	%f1474, %f1432, %f1442, %f1394;
	fma.rn.f32 	%f1475, %f1432, %f1443, %f1395;
	fma.rn.f32 	%f1476, %f1432, %f1444, %f1396;
	fma.rn.f32 	%f1477, %f1433, %f1437, %f1397;
	fma.rn.f32 	%f1478, %f1433, %f1438, %f1398;
	fma.rn.f32 	%f1479, %f1433, %f1439, %f1399;
	fma.rn.f32 	%f1480, %f1433, %f1440, %f1400;
	fma.rn.f32 	%f1481, %f1433, %f1441, %f1401;
	fma.rn.f32 	%f1482, %f1433, %f1442, %f1402;
	fma.rn.f32 	%f1483, %f1433, %f1443, %f1403;
	fma.rn.f32 	%f1484, %f1433, %f1444, %f1404;
	fma.rn.f32 	%f1485, %f1434, %f1437, %f1405;
	fma.rn.f32 	%f1486, %f1434, %f1438, %f1406;
	fma.rn.f32 	%f1487, %f1434, %f1439, %f1407;
	fma.rn.f32 	%f1488, %f1434, %f1440, %f1408;
	fma.rn.f32 	%f1489, %f1434, %f1441, %f1409;
	fma.rn.f32 	%f1490, %f1434, %f1442, %f1410;
	fma.rn.f32 	%f1491, %f1434, %f1443, %f1411;
	fma.rn.f32 	%f1492, %f1434, %f1444, %f1412;
	fma.rn.f32 	%f1493, %f1435, %f1437, %f1413;
	fma.rn.f32 	%f1494, %f1435, %f1438, %f1414;
	fma.rn.f32 	%f1495, %f1435, %f1439, %f1415;
	fma.rn.f32 	%f1496, %f1435, %f1440, %f1416;
	fma.rn.f32 	%f1497, %f1435, %f1441, %f1417;
	fma.rn.f32 	%f1498, %f1435, %f1442, %f1418;
	fma.rn.f32 	%f1499, %f1435, %f1443, %f1419;
	fma.rn.f32 	%f1500, %f1435, %f1444, %f1420;
	fma.rn.f32 	%f1501, %f1436, %f1437, %f1421;
	fma.rn.f32 	%f1502, %f1436, %f1438, %f1422;
	fma.rn.f32 	%f1503, %f1436, %f1439, %f1423;
	fma.rn.f32 	%f1504, %f1436, %f1440, %f1424;
	fma.rn.f32 	%f1505, %f1436, %f1441, %f1425;
	fma.rn.f32 	%f1506, %f1436, %f1442, %f1426;
	fma.rn.f32 	%f1507, %f1436, %f1443, %f1427;
	fma.rn.f32 	%f1508, %f1436, %f1444, %f1428;
	ld.shared.f32 	%f1509, [%r493+64];
	ld.shared.f32 	%f1510, [%r493+196];
	ld.shared.f32 	%f1511, [%r493+328];
	ld.shared.f32 	%f1512, [%r493+460];
	ld.shared.f32 	%f1513, [%r493+592];
	ld.shared.f32 	%f1514, [%r493+724];
	ld.shared.f32 	%f1515, [%r493+856];
	ld.shared.f32 	%f1516, [%r493+988];
	ld.shared.f32 	%f1517, [%r496+2112];
	ld.shared.f32 	%f1518, [%r496+2116];
	ld.shared.f32 	%f1519, [%r496+2120];
	ld.shared.f32 	%f1520, [%r496+2124];
	ld.shared.f32 	%f1521, [%r496+2128];
	ld.shared.f32 	%f1522, [%r496+2132];
	ld.shared.f32 	%f1523, [%r496+2136];
	ld.shared.f32 	%f1524, [%r496+2140];
	fma.rn.f32 	%f1525, %f1509, %f1517, %f1445;
	fma.rn.f32 	%f1526, %f1509, %f1518, %f1446;
	fma.rn.f32 	%f1527, %f1509, %f1519, %f1447;
	fma.rn.f32 	%f1528, %f1509, %f1520, %f1448;
	fma.rn.f32 	%f1529, %f1509, %f1521, %f1449;
	fma.rn.f32 	%f1530, %f1509, %f1522, %f1450;
	fma.rn.f32 	%f1531, %f1509, %f1523, %f1451;
	fma.rn.f32 	%f1532, %f1509, %f1524, %f1452;
	fma.rn.f32 	%f1533, %f1510, %f1517, %f1453;
	fma.rn.f32 	%f1534, %f1510, %f1518, %f1454;
	fma.rn.f32 	%f1535, %f1510, %f1519, %f1455;
	fma.rn.f32 	%f1536, %f1510, %f1520, %f1456;
	fma.rn.f32 	%f1537, %f1510, %f1521, %f1457;
	fma.rn.f32 	%f1538, %f1510, %f1522, %f1458;
	fma.rn.f32 	%f1539, %f1510, %f1523, %f1459;
	fma.rn.f32 	%f1540, %f1510, %f1524, %f1460;
	fma.rn.f32 	%f1541, %f1511, %f1517, %f1461;
	fma.rn.f32 	%f1542, %f1511, %f1518, %f1462;
	fma.rn.f32 	%f1543, %f1511, %f1519, %f1463;
	fma.rn.f32 	%f1544, %f1511, %f1520, %f1464;
	fma.rn.f32 	%f1545, %f1511, %f1521, %f1465;
	fma.rn.f32 	%f1546, %f1511, %f1522, %f1466;
	fma.rn.f32 	%f1547, %f1511, %f1523, %f1467;
	fma.rn.f32 	%f1548, %f1511, %f1524, %f1468;
	fma.rn.f32 	%f1549, %f1512, %f1517, %f1469;
	fma.rn.f32 	%f1550, %f1512, %f1518, %f1470;
	fma.rn.f32 	%f1551, %f1512, %f1519, %f1471;
	fma.rn.f32 	%f1552, %f1512, %f1520, %f1472;
	fma.rn.f32 	%f1553, %f1512, %f1521, %f1473;
	fma.rn.f32 	%f1554, %f1512, %f1522, %f1474;
	fma.rn.f32 	%f1555, %f1512, %f1523, %f1475;
	fma.rn.f32 	%f1556, %f1512, %f1524, %f1476;
	fma.rn.f32 	%f1557, %f1513, %f1517, %f1477;
	fma.rn.f32 	%f1558, %f1513, %f1518, %f1478;
	fma.rn.f32 	%f1559, %f1513, %f1519, %f1479;
	fma.rn.f32 	%f1560, %f1513, %f1520, %f1480;
	fma.rn.f32 	%f1561, %f1513, %f1521, %f1481;
	fma.rn.f32 	%f1562, %f1513, %f1522, %f1482;
	fma.rn.f32 	%f1563, %f1513, %f1523, %f1483;
	fma.rn.f32 	%f1564, %f1513, %f1524, %f1484;
	fma.rn.f32 	%f1565, %f1514, %f1517, %f1485;
	fma.rn.f32 	%f1566, %f1514, %f1518, %f1486;
	fma.rn.f32 	%f1567, %f1514, %f1519, %f1487;
	fma.rn.f32 	%f1568, %f1514, %f1520, %f1488;
	fma.rn.f32 	%f1569, %f1514, %f1521, %f1489;
	fma.rn.f32 	%f1570, %f1514, %f1522, %f1490;
	fma.rn.f32 	%f1571, %f1514, %f1523, %f1491;
	fma.rn.f32 	%f1572, %f1514, %f1524, %f1492;
	fma.rn.f32 	%f1573, %f1515, %f1517, %f1493;
	fma.rn.f32 	%f1574, %f1515, %f1518, %f1494;
	fma.rn.f32 	%f1575, %f1515, %f1519, %f1495;
	fma.rn.f32 	%f1576, %f1515, %f1520, %f1496;
	fma.rn.f32 	%f1577, %f1515, %f1521, %f1497;
	fma.rn.f32 	%f1578, %f1515, %f1522, %f1498;
	fma.rn.f32 	%f1579, %f1515, %f1523, %f1499;
	fma.rn.f32 	%f1580, %f1515, %f1524, %f1500;
	fma.rn.f32 	%f1581, %f1516, %f1517, %f1501;
	fma.rn.f32 	%f1582, %f1516, %f1518, %f1502;
	fma.rn.f32 	%f1583, %f1516, %f1519, %f1503;
	fma.rn.f32 	%f1584, %f1516, %f1520, %f1504;
	fma.rn.f32 	%f1585, %f1516, %f1521, %f1505;
	fma.rn.f32 	%f1586, %f1516, %f1522, %f1506;
	fma.rn.f32 	%f1587, %f1516, %f1523, %f1507;
	fma.rn.f32 	%f1588, %f1516, %f1524, %f1508;
	ld.shared.f32 	%f1589, [%r493+68];
	ld.shared.f32 	%f1590, [%r493+200];
	ld.shared.f32 	%f1591, [%r493+332];
	ld.shared.f32 	%f1592, [%r493+464];
	ld.shared.f32 	%f1593, [%r493+596];
	ld.shared.f32 	%f1594, [%r493+728];
	ld.shared.f32 	%f1595, [%r493+860];
	ld.shared.f32 	%f1596, [%r493+992];
	ld.shared.f32 	%f1597, [%r496+2244];
	ld.shared.f32 	%f1598, [%r496+2248];
	ld.shared.f32 	%f1599, [%r496+2252];
	ld.shared.f32 	%f1600, [%r496+2256];
	ld.shared.f32 	%f1601, [%r496+2260];
	ld.shared.f32 	%f1602, [%r496+2264];
	ld.shared.f32 	%f1603, [%r496+2268];
	ld.shared.f32 	%f1604, [%r496+2272];
	fma.rn.f32 	%f1605, %f1589, %f1597, %f1525;
	fma.rn.f32 	%f1606, %f1589, %f1598, %f1526;
	fma.rn.f32 	%f1607, %f1589, %f1599, %f1527;
	fma.rn.f32 	%f1608, %f1589, %f1600, %f1528;
	fma.rn.f32 	%f1609, %f1589, %f1601, %f1529;
	fma.rn.f32 	%f1610, %f1589, %f1602, %f1530;
	fma.rn.f32 	%f1611, %f1589, %f1603, %f1531;
	fma.rn.f32 	%f1612, %f1589, %f1604, %f1532;
	fma.rn.f32 	%f1613, %f1590, %f1597, %f1533;
	fma.rn.f32 	%f1614, %f1590, %f1598, %f1534;
	fma.rn.f32 	%f1615, %f1590, %f1599, %f1535;
	fma.rn.f32 	%f1616, %f1590, %f1600, %f1536;
	fma.rn.f32 	%f1617, %f1590, %f1601, %f1537;
	fma.rn.f32 	%f1618, %f1590, %f1602, %f1538;
	fma.rn.f32 	%f1619, %f1590, %f1603, %f1539;
	fma.rn.f32 	%f1620, %f1590, %f1604, %f1540;
	fma.rn.f32 	%f1621, %f1591, %f1597, %f1541;
	fma.rn.f32 	%f1622, %f1591, %f1598, %f1542;
	fma.rn.f32 	%f1623, %f1591, %f1599, %f1543;
	fma.rn.f32 	%f1624, %f1591, %f1600, %f1544;
	fma.rn.f32 	%f1625, %f1591, %f1601, %f1545;
	fma.rn.f32 	%f1626, %f1591, %f1602, %f1546;
	fma.rn.f32 	%f1627, %f1591, %f1603, %f1547;
	fma.rn.f32 	%f1628, %f1591, %f1604, %f1548;
	fma.rn.f32 	%f1629, %f1592, %f1597, %f1549;
	fma.rn.f32 	%f1630, %f1592, %f1598, %f1550;
	fma.rn.f32 	%f1631, %f1592, %f1599, %f1551;
	fma.rn.f32 	%f1632, %f1592, %f1600, %f1552;
	fma.rn.f32 	%f1633, %f1592, %f1601, %f1553;
	fma.rn.f32 	%f1634, %f1592, %f1602, %f1554;
	fma.rn.f32 	%f1635, %f1592, %f1603, %f1555;
	fma.rn.f32 	%f1636, %f1592, %f1604, %f1556;
	fma.rn.f32 	%f1637, %f1593, %f1597, %f1557;
	fma.rn.f32 	%f1638, %f1593, %f1598, %f1558;
	fma.rn.f32 	%f1639, %f1593, %f1599, %f1559;
	fma.rn.f32 	%f1640, %f1593, %f1600, %f1560;
	fma.rn.f32 	%f1641, %f1593, %f1601, %f1561;
	fma.rn.f32 	%f1642, %f1593, %f1602, %f1562;
	fma.rn.f32 	%f1643, %f1593, %f1603, %f1563;
	fma.rn.f32 	%f1644, %f1593, %f1604, %f1564;
	fma.rn.f32 	%f1645, %f1594, %f1597, %f1565;
	fma.rn.f32 	%f1646, %f1594, %f1598, %f1566;
	fma.rn.f32 	%f1647, %f1594, %f1599, %f1567;
	fma.rn.f32 	%f1648, %f1594, %f1600, %f1568;
	fma.rn.f32 	%f1649, %f1594, %f1601, %f1569;
	fma.rn.f32 	%f1650, %f1594, %f1602, %f1570;
	fma.rn.f32 	%f1651, %f1594, %f1603, %f1571;
	fma.rn.f32 	%f1652, %f1594, %f1604, %f1572;
	fma.rn.f32 	%f1653, %f1595, %f1597, %f1573;
	fma.rn.f32 	%f1654, %f1595, %f1598, %f1574;
	fma.rn.f32 	%f1655, %f1595, %f1599, %f1575;
	fma.rn.f32 	%f1656, %f1595, %f1600, %f1576;
	fma.rn.f32 	%f1657, %f1595, %f1601, %f1577;
	fma.rn.f32 	%f1658, %f1595, %f1602, %f1578;
	fma.rn.f32 	%f1659, %f1595, %f1603, %f1579;
	fma.rn.f32 	%f1660, %f1595, %f1604, %f1580;
	fma.rn.f32 	%f1661, %f1596, %f1597, %f1581;
	fma.rn.f32 	%f1662, %f1596, %f1598, %f1582;
	fma.rn.f32 	%f1663, %f1596, %f1599, %f1583;
	fma.rn.f32 	%f1664, %f1596, %f1600, %f1584;
	fma.rn.f32 	%f1665, %f1596, %f1601, %f1585;
	fma.rn.f32 	%f1666, %f1596, %f1602, %f1586;
	fma.rn.f32 	%f1667, %f1596, %f1603, %f1587;
	fma.rn.f32 	%f1668, %f1596, %f1604, %f1588;
	ld.shared.f32 	%f1669, [%r493+72];
	ld.shared.f32 	%f1670, [%r493+204];
	ld.shared.f32 	%f1671, [%r493+336];
	ld.shared.f32 	%f1672, [%r493+468];
	ld.shared.f32 	%f1673, [%r493+600];
	ld.shared.f32 	%f1674, [%r493+732];
	ld.shared.f32 	%f1675, [%r493+864];
	ld.shared.f32 	%f1676, [%r493+996];
	ld.shared.f32 	%f1677, [%r496+2376];
	ld.shared.f32 	%f1678, [%r496+2380];
	ld.shared.f32 	%f1679, [%r496+2384];
	ld.shared.f32 	%f1680, [%r496+2388];
	ld.shared.f32 	%f1681, [%r496+2392];
	ld.shared.f32 	%f1682, [%r496+2396];
	ld.shared.f32 	%f1683, [%r496+2400];
	ld.shared.f32 	%f1684, [%r496+2404];
	fma.rn.f32 	%f1685, %f1669, %f1677, %f1605;
	fma.rn.f32 	%f1686, %f1669, %f1678, %f1606;
	fma.rn.f32 	%f1687, %f1669, %f1679, %f1607;
	fma.rn.f32 	%f1688, %f1669, %f1680, %f1608;
	fma.rn.f32 	%f1689, %f1669, %f1681, %f1609;
	fma.rn.f32 	%f1690, %f1669, %f1682, %f1610;
	fma.rn.f32 	%f1691, %f1669, %f1683, %f1611;
	fma.rn.f32 	%f1692, %f1669, %f1684, %f1612;
	fma.rn.f32 	%f1693, %f1670, %f1677, %f1613;
	fma.rn.f32 	%f1694, %f1670, %f1678, %f1614;
	fma.rn.f32 	%f1695, %f1670, %f1679, %f1615;
	fma.rn.f32 	%f1696, %f1670, %f1680, %f1616;
	fma.rn.f32 	%f1697, %f1670, %f1681, %f1617;
	fma.rn.f32 	%f1698, %f1670, %f1682, %f1618;
	fma.rn.f32 	%f1699, %f1670, %f1683, %f1619;
	fma.rn.f32 	%f1700, %f1670, %f1684, %f1620;
	fma.rn.f32 	%f1701, %f1671, %f1677, %f1621;
	fma.rn.f32 	%f1702, %f1671, %f1678, %f1622;
	fma.rn.f32 	%f1703, %f1671, %f1679, %f1623;
	fma.rn.f32 	%f1704, %f1671, %f1680, %f1624;
	fma.rn.f32 	%f1705, %f1671, %f1681, %f1625;
	fma.rn.f32 	%f1706, %f1671, %f1682, %f1626;
	fma.rn.f32 	%f1707, %f1671, %f1683, %f1627;
	fma.rn.f32 	%f1708, %f1671, %f1684, %f1628;
	fma.rn.f32 	%f1709, %f1672, %f1677, %f1629;
	fma.rn.f32 	%f1710, %f1672, %f1678, %f1630;
	fma.rn.f32 	%f1711, %f1672, %f1679, %f1631;
	fma.rn.f32 	%f1712, %f1672, %f1680, %f1632;
	fma.rn.f32 	%f1713, %f1672, %f1681, %f1633;
	fma.rn.f32 	%f1714, %f1672, %f1682, %f1634;
	fma.rn.f32 	%f1715, %f1672, %f1683, %f1635;
	fma.rn.f32 	%f1716, %f1672, %f1684, %f1636;
	fma.rn.f32 	%f1717, %f1673, %f1677, %f1637;
	fma.rn.f32 	%f1718, %f1673, %f1678, %f1638;
	fma.rn.f32 	%f1719, %f1673, %f1679, %f1639;
	fma.rn.f32 	%f1720, %f1673, %f1680, %f1640;
	fma.rn.f32 	%f1721, %f1673, %f1681, %f1641;
	fma.rn.f32 	%f1722, %f1673, %f1682, %f1642;
	fma.rn.f32 	%f1723, %f1673, %f1683, %f1643;
	fma.rn.f32 	%f1724, %f1673, %f1684, %f1644;
	fma.rn.f32 	%f1725, %f1674, %f1677, %f1645;
	fma.rn.f32 	%f1726, %f1674, %f1678, %f1646;
	fma.rn.f32 	%f1727, %f1674, %f1679, %f1647;
	fma.rn.f32 	%f1728, %f1674, %f1680, %f1648;
	fma.rn.f32 	%f1729, %f1674, %f1681, %f1649;
	fma.rn.f32 	%f1730, %f1674, %f1682, %f1650;
	fma.rn.f32 	%f1731, %f1674, %f1683, %f1651;
	fma.rn.f32 	%f1732, %f1674, %f1684, %f1652;
	fma.rn.f32 	%f1733, %f1675, %f1677, %f1653;
	fma.rn.f32 	%f1734, %f1675, %f1678, %f1654;
	fma.rn.f32 	%f1735, %f1675, %f1679, %f1655;
	fma.rn.f32 	%f1736, %f1675, %f1680, %f1656;
	fma.rn.f32 	%f1737, %f1675, %f1681, %f1657;
	fma.rn.f32 	%f1738, %f1675, %f1682, %f1658;
	fma.rn.f32 	%f1739, %f1675, %f1683, %f1659;
	fma.rn.f32 	%f1740, %f1675, %f1684, %f1660;
	fma.rn.f32 	%f1741, %f1676, %f1677, %f1661;
	fma.rn.f32 	%f1742, %f1676, %f1678, %f1662;
	fma.rn.f32 	%f1743, %f1676, %f1679, %f1663;
	fma.rn.f32 	%f1744, %f1676, %f1680, %f1664;
	fma.rn.f32 	%f1745, %f1676, %f1681, %f1665;
	fma.rn.f32 	%f1746, %f1676, %f1682, %f1666;
	fma.rn.f32 	%f1747, %f1676, %f1683, %f1667;
	fma.rn.f32 	%f1748, %f1676, %f1684, %f1668;
	ld.shared.f32 	%f1749, [%r493+76];
	ld.shared.f32 	%f1750, [%r493+208];
	ld.shared.f32 	%f1751, [%r493+340];
	ld.shared.f32 	%f1752, [%r493+472];
	ld.shared.f32 	%f1753, [%r493+604];
	ld.shared.f32 	%f1754, [%r493+736];
	ld.shared.f32 	%f1755, [%r493+868];
	ld.shared.f32 	%f1756, [%r493+1000];
	ld.shared.f32 	%f1757, [%r496+2508];
	ld.shared.f32 	%f1758, [%r496+2512];
	ld.shared.f32 	%f1759, [%r496+2516];
	ld.shared.f32 	%f1760, [%r496+2520];
	ld.shared.f32 	%f1761, [%r496+2524];
	ld.shared.f32 	%f1762, [%r496+2528];
	ld.shared.f32 	%f1763, [%r496+2532];
	ld.shared.f32 	%f1764, [%r496+2536];
	fma.rn.f32 	%f1765, %f1749, %f1757, %f1685;
	fma.rn.f32 	%f1766, %f1749, %f1758, %f1686;
	fma.rn.f32 	%f1767, %f1749, %f1759, %f1687;
	fma.rn.f32 	%f1768, %f1749, %f1760, %f1688;
	fma.rn.f32 	%f1769, %f1749, %f1761, %f1689;
	fma.rn.f32 	%f1770, %f1749, %f1762, %f1690;
	fma.rn.f32 	%f1771, %f1749, %f1763, %f1691;
	fma.rn.f32 	%f1772, %f1749, %f1764, %f1692;
	fma.rn.f32 	%f1773, %f1750, %f1757, %f1693;
	fma.rn.f32 	%f1774, %f1750, %f1758, %f1694;
	fma.rn.f32 	%f1775, %f1750, %f1759, %f1695;
	fma.rn.f32 	%f1776, %f1750, %f1760, %f1696;
	fma.rn.f32 	%f1777, %f1750, %f1761, %f1697;
	fma.rn.f32 	%f1778, %f1750, %f1762, %f1698;
	fma.rn.f32 	%f1779, %f1750, %f1763, %f1699;
	fma.rn.f32 	%f1780, %f1750, %f1764, %f1700;
	fma.rn.f32 	%f1781, %f1751, %f1757, %f1701;
	fma.rn.f32 	%f1782, %f1751, %f1758, %f1702;
	fma.rn.f32 	%f1783, %f1751, %f1759, %f1703;
	fma.rn.f32 	%f1784, %f1751, %f1760, %f1704;
	fma.rn.f32 	%f1785, %f1751, %f1761, %f1705;
	fma.rn.f32 	%f1786, %f1751, %f1762, %f1706;
	fma.rn.f32 	%f1787, %f1751, %f1763, %f1707;
	fma.rn.f32 	%f1788, %f1751, %f1764, %f1708;
	fma.rn.f32 	%f1789, %f1752, %f1757, %f1709;
	fma.rn.f32 	%f1790, %f1752, %f1758, %f1710;
	fma.rn.f32 	%f1791, %f1752, %f1759, %f1711;
	fma.rn.f32 	%f1792, %f1752, %f1760, %f1712;
	fma.rn.f32 	%f1793, %f1752, %f1761, %f1713;
	fma.rn.f32 	%f1794, %f1752, %f1762, %f1714;
	fma.rn.f32 	%f1795, %f1752, %f1763, %f1715;
	fma.rn.f32 	%f1796, %f1752, %f1764, %f1716;
	fma.rn.f32 	%f1797, %f1753, %f1757, %f1717;
	fma.rn.f32 	%f1798, %f1753, %f1758, %f1718;
	fma.rn.f32 	%f1799, %f1753, %f1759, %f1719;
	fma.rn.f32 	%f1800, %f1753, %f1760, %f1720;
	fma.rn.f32 	%f1801, %f1753, %f1761, %f1721;
	fma.rn.f32 	%f1802, %f1753, %f1762, %f1722;
	fma.rn.f32 	%f1803, %f1753, %f1763, %f1723;
	fma.rn.f32 	%f1804, %f1753, %f1764, %f1724;
	fma.rn.f32 	%f1805, %f1754, %f1757, %f1725;
	fma.rn.f32 	%f1806, %f1754, %f1758, %f1726;
	fma.rn.f32 	%f1807, %f1754, %f1759, %f1727;
	fma.rn.f32 	%f1808, %f1754, %f1760, %f1728;
	fma.rn.f32 	%f1809, %f1754, %f1761, %f1729;
	fma.rn.f32 	%f1810, %f1754, %f1762, %f1730;
	fma.rn.f32 	%f1811, %f1754, %f1763, %f1731;
	fma.rn.f32 	%f1812, %f1754, %f1764, %f1732;
	fma.rn.f32 	%f1813, %f1755, %f1757, %f1733;
	fma.rn.f32 	%f1814, %f1755, %f1758, %f1734;
	fma.rn.f32 	%f1815, %f1755, %f1759, %f1735;
	fma.rn.f32 	%f1816, %f1755, %f1760, %f1736;
	fma.rn.f32 	%f1817, %f1755, %f1761, %f1737;
	fma.rn.f32 	%f1818, %f1755, %f1762, %f1738;
	fma.rn.f32 	%f1819, %f1755, %f1763, %f1739;
	fma.rn.f32 	%f1820, %f1755, %f1764, %f1740;
	fma.rn.f32 	%f1821, %f1756, %f1757, %f1741;
	fma.rn.f32 	%f1822, %f1756, %f1758, %f1742;
	fma.rn.f32 	%f1823, %f1756, %f1759, %f1743;
	fma.rn.f32 	%f1824, %f1756, %f1760, %f1744;
	fma.rn.f32 	%f1825, %f1756, %f1761, %f1745;
	fma.rn.f32 	%f1826, %f1756, %f1762, %f1746;
	fma.rn.f32 	%f1827, %f1756, %f1763, %f1747;
	fma.rn.f32 	%f1828, %f1756, %f1764, %f1748;
	ld.shared.f32 	%f1829, [%r493+80];
	ld.shared.f32 	%f1830, [%r493+212];
	ld.shared.f32 	%f1831, [%r493+344];
	ld.shared.f32 	%f1832, [%r493+476];
	ld.shared.f32 	%f1833, [%r493+608];
	ld.shared.f32 	%f1834, [%r493+740];
	ld.shared.f32 	%f1835, [%r493+872];
	ld.shared.f32 	%f1836, [%r493+1004];
	ld.shared.f32 	%f1837, [%r496+2640];
	ld.shared.f32 	%f1838, [%r496+2644];
	ld.shared.f32 	%f1839, [%r496+2648];
	ld.shared.f32 	%f1840, [%r496+2652];
	ld.shared.f32 	%f1841, [%r496+2656];
	ld.shared.f32 	%f1842, [%r496+2660];
	ld.shared.f32 	%f1843, [%r496+2664];
	ld.shared.f32 	%f1844, [%r496+2668];
	fma.rn.f32 	%f1845, %f1829, %f1837, %f1765;
	fma.rn.f32 	%f1846, %f1829, %f1838, %f1766;
	fma.rn.f32 	%f1847, %f1829, %f1839, %f1767;
	fma.rn.f32 	%f1848, %f1829, %f1840, %f1768;
	fma.rn.f32 	%f1849, %f1829, %f1841, %f1769;
	fma.rn.f32 	%f1850, %f1829, %f1842, %f1770;
	fma.rn.f32 	%f1851, %f1829, %f1843, %f1771;
	fma.rn.f32 	%f1852, %f1829, %f1844, %f1772;
	fma.rn.f32 	%f1853, %f1830, %f1837, %f1773;
	fma.rn.f32 	%f1854, %f1830, %f1838, %f1774;
	fma.rn.f32 	%f1855, %f1830, %f1839, %f1775;
	fma.rn.f32 	%f1856, %f1830, %f1840, %f1776;
	fma.rn.f32 	%f1857, %f1830, %f1841, %f1777;
	fma.rn.f32 	%f1858, %f1830, %f1842, %f1778;
	fma.rn.f32 	%f1859, %f1830, %f1843, %f1779;
	fma.rn.f32 	%f1860, %f1830, %f1844, %f1780;
	fma.rn.f32 	%f1861, %f1831, %f1837, %f1781;
	fma.rn.f32 	%f1862, %f1831, %f1838, %f1782;
	fma.rn.f32 	%f1863, %f1831, %f1839, %f1783;
	fma.rn.f32 	%f1864, %f1831, %f1840, %f1784;
	fma.rn.f32 	%f1865, %f1831, %f1841, %f1785;
	fma.rn.f32 	%f1866, %f1831, %f1842, %f1786;
	fma.rn.f32 	%f1867, %f1831, %f1843, %f1787;
	fma.rn.f32 	%f1868, %f1831, %f1844, %f1788;
	fma.rn.f32 	%f1869, %f1832, %f1837, %f1789;
	fma.rn.f32 	%f1870, %f1832, %f1838, %f1790;
	fma.rn.f32 	%f1871, %f1832, %f1839, %f1791;
	fma.rn.f32 	%f1872, %f1832, %f1840, %f1792;
	fma.rn.f32 	%f1873, %f1832, %f1841, %f1793;
	fma.rn.f32 	%f1874, %f1832, %f1842, %f1794;
	fma.rn.f32 	%f1875, %f1832, %f1843, %f1795;
	fma.rn.f32 	%f1876, %f1832, %f1844, %f1796;
	fma.rn.f32 	%f1877, %f1833, %f1837, %f1797;
	fma.rn.f32 	%f1878, %f1833, %f1838, %f1798;
	fma.rn.f32 	%f1879, %f1833, %f1839, %f1799;
	fma.rn.f32 	%f1880, %f1833, %f1840, %f1800;
	fma.rn.f32 	%f1881, %f1833, %f1841, %f1801;
	fma.rn.f32 	%f1882, %f1833, %f1842, %f1802;
	fma.rn.f32 	%f1883, %f1833, %f1843, %f1803;
	fma.rn.f32 	%f1884, %f1833, %f1844, %f1804;
	fma.rn.f32 	%f1885, %f1834, %f1837, %f1805;
	fma.rn.f32 	%f1886, %f1834, %f1838, %f1806;
	fma.rn.f32 	%f1887, %f1834, %f1839, %f1807;
	fma.rn.f32 	%f1888, %f1834, %f1840, %f1808;
	fma.rn.f32 	%f1889, %f1834, %f1841, %f1809;
	fma.rn.f32 	%f1890, %f1834, %f1842, %f1810;
	fma.rn.f32 	%f1891, %f1834, %f1843, %f1811;
	fma.rn.f32 	%f1892, %f1834, %f1844, %f1812;
	fma.rn.f32 	%f1893, %f1835, %f1837, %f1813;
	fma.rn.f32 	%f1894, %f1835, %f1838, %f1814;
	fma.rn.f32 	%f1895, %f1835, %f1839, %f1815;
	fma.rn.f32 	%f1896, %f1835, %f1840, %f1816;
	fma.rn.f32 	%f1897, %f1835, %f1841, %f1817;
	fma.rn.f32 	%f1898, %f1835, %f1842, %f1818;
	fma.rn.f32 	%f1899, %f1835, %f1843, %f1819;
	fma.rn.f32 	%f1900, %f1835, %f1844, %f1820;
	fma.rn.f32 	%f1901, %f1836, %f1837, %f1821;
	fma.rn.f32 	%f1902, %f1836, %f1838, %f1822;
	fma.rn.f32 	%f1903, %f1836, %f1839, %f1823;
	fma.rn.f32 	%f1904, %f1836, %f1840, %f1824;
	fma.rn.f32 	%f1905, %f1836, %f1841, %f1825;
	fma.rn.f32 	%f1906, %f1836, %f1842, %f1826;
	fma.rn.f32 	%f1907, %f1836, %f1843, %f1827;
	fma.rn.f32 	%f1908, %f1836, %f1844, %f1828;
	ld.shared.f32 	%f1909, [%r493+84];
	ld.shared.f32 	%f1910, [%r493+216];
	ld.shared.f32 	%f1911, [%r493+348];
	ld.shared.f32 	%f1912, [%r493+480];
	ld.shared.f32 	%f1913, [%r493+612];
	ld.shared.f32 	%f1914, [%r493+744];
	ld.shared.f32 	%f1915, [%r493+876];
	ld.shared.f32 	%f1916, [%r493+1008];
	ld.shared.f32 	%f1917, [%r496+2772];
	ld.shared.f32 	%f1918, [%r496+2776];
	ld.shared.f32 	%f1919, [%r496+2780];
	ld.shared.f32 	%f1920, [%r496+2784];
	ld.shared.f32 	%f1921, [%r496+2788];
	ld.shared.f32 	%f1922, [%r496+2792];
	ld.shared.f32 	%f1923, [%r496+2796];
	ld.shared.f32 	%f1924, [%r496+2800];
	fma.rn.f32 	%f1925, %f1909, %f1917, %f1845;
	fma.rn.f32 	%f1926, %f1909, %f1918, %f1846;
	fma.rn.f32 	%f1927, %f1909, %f1919, %f1847;
	fma.rn.f32 	%f1928, %f1909, %f1920, %f1848;
	fma.rn.f32 	%f1929, %f1909, %f1921, %f1849;
	fma.rn.f32 	%f1930, %f1909, %f1922, %f1850;
	fma.rn.f32 	%f1931, %f1909, %f1923, %f1851;
	fma.rn.f32 	%f1932, %f1909, %f1924, %f1852;
	fma.rn.f32 	%f1933, %f1910, %f1917, %f1853;
	fma.rn.f32 	%f1934, %f1910, %f1918, %f1854;
	fma.rn.f32 	%f1935, %f1910, %f1919, %f1855;
	fma.rn.f32 	%f1936, %f1910, %f1920, %f1856;
	fma.rn.f32 	%f1937, %f1910, %f1921, %f1857;
	fma.rn.f32 	%f1938, %f1910, %f1922, %f1858;
	fma.rn.f32 	%f1939, %f1910, %f1923, %f1859;
	fma.rn.f32 	%f1940, %f1910, %f1924, %f1860;
	fma.rn.f32 	%f1941, %f1911, %f1917, %f1861;
	fma.rn.f32 	%f1942, %f1911, %f1918, %f1862;
	fma.rn.f32 	%f1943, %f1911, %f1919, %f1863;
	fma.rn.f32 	%f1944, %f1911, %f1920, %f1864;
	fma.rn.f32 	%f1945, %f1911, %f1921, %f1865;
	fma.rn.f32 	%f1946, %f1911, %f1922, %f1866;
	fma.rn.f32 	%f1947, %f1911, %f1923, %f1867;
	fma.rn.f32 	%f1948, %f1911, %f1924, %f1868;
	fma.rn.f32 	%f1949, %f1912, %f1917, %f1869;
	fma.rn.f32 	%f1950, %f1912, %f1918, %f1870;
	fma.rn.f32 	%f1951, %f1912, %f1919, %f1871;
	fma.rn.f32 	%f1952, %f1912, %f1920, %f1872;
	fma.rn.f32 	%f1953, %f1912, %f1921, %f1873;
	fma.rn.f32 	%f1954, %f1912, %f1922, %f1874;
	fma.rn.f32 	%f1955, %f1912, %f1923, %f1875;
	fma.rn.f32 	%f1956, %f1912, %f1924, %f1876;
	fma.rn.f32 	%f1957, %f1913, %f1917, %f1877;
	fma.rn.f32 	%f1958, %f1913, %f1918, %f1878;
	fma.rn.f32 	%f1959, %f1913, %f1919, %f1879;
	fma.rn.f32 	%f1960, %f1913, %f1920, %f1880;
	fma.rn.f32 	%f1961, %f1913, %f1921, %f1881;
	fma.rn.f32 	%f1962, %f1913, %f1922, %f1882;
	fma.rn.f32 	%f1963, %f1913, %f1923, %f1883;
	fma.rn.f32 	%f1964, %f1913, %f1924, %f1884;
	fma.rn.f32 	%f1965, %f1914, %f1917, %f1885;
	fma.rn.f32 	%f1966, %f1914, %f1918, %f1886;
	fma.rn.f32 	%f1967, %f1914, %f1919, %f1887;
	fma.rn.f32 	%f1968, %f1914, %f1920, %f1888;
	fma.rn.f32 	%f1969, %f1914, %f1921, %f1889;
	fma.rn.f32 	%f1970, %f1914, %f1922, %f1890;
	fma.rn.f32 	%f1971, %f1914, %f1923, %f1891;
	fma.rn.f32 	%f1972, %f1914, %f1924, %f1892;
	fma.rn.f32 	%f1973, %f1915, %f1917, %f1893;
	fma.rn.f32 	%f1974, %f1915, %f1918, %f1894;
	fma.rn.f32 	%f1975, %f1915, %f1919, %f1895;
	fma.rn.f32 	%f1976, %f1915, %f1920, %f1896;
	fma.rn.f32 	%f1977, %f1915, %f1921, %f1897;
	fma.rn.f32 	%f1978, %f1915, %f1922, %f1898;
	fma.rn.f32 	%f1979, %f1915, %f1923, %f1899;
	fma.rn.f32 	%f1980, %f1915, %f1924, %f1900;
	fma.rn.f32 	%f1981, %f1916, %f1917, %f1901;
	fma.rn.f32 	%f1982, %f1916, %f1918, %f1902;
	fma.rn.f32 	%f1983, %f1916, %f1919, %f1903;
	fma.rn.f32 	%f1984, %f1916, %f1920, %f1904;
	fma.rn.f32 	%f1985, %f1916, %f1921, %f1905;
	fma.rn.f32 	%f1986, %f1916, %f1922, %f1906;
	fma.rn.f32 	%f1987, %f1916, %f1923, %f1907;
	fma.rn.f32 	%f1988, %f1916, %f1924, %f1908;
	ld.shared.f32 	%f1989, [%r493+88];
	ld.shared.f32 	%f1990, [%r493+220];
	ld.shared.f32 	%f1991, [%r493+352];
	ld.shared.f32 	%f1992, [%r493+484];
	ld.shared.f32 	%f1993, [%r493+616];
	ld.shared.f32 	%f1994, [%r493+748];
	ld.shared.f32 	%f1995, [%r493+880];
	ld.shared.f32 	%f1996, [%r493+1012];
	ld.shared.f32 	%f1997, [%r496+2904];
	ld.shared.f32 	%f1998, [%r496+2908];
	ld.shared.f32 	%f1999, [%r496+2912];
	ld.shared.f32 	%f2000, [%r496+2916];
	ld.shared.f32 	%f2001, [%r496+2920];
	ld.shared.f32 	%f2002, [%r496+2924];
	ld.shared.f32 	%f2003, [%r496+2928];
	ld.shared.f32 	%f2004, [%r496+2932];
	fma.rn.f32 	%f2005, %f1989, %f1997, %f1925;
	fma.rn.f32 	%f2006, %f1989, %f1998, %f1926;
	fma.rn.f32 	%f2007, %f1989, %f1999, %f1927;
	fma.rn.f32 	%f2008, %f1989, %f2000, %f1928;
	fma.rn.f32 	%f2009, %f1989, %f2001, %f1929;
	fma.rn.f32 	%f2010, %f1989, %f2002, %f1930;
	fma.rn.f32 	%f2011, %f1989, %f2003, %f1931;
	fma.rn.f32 	%f2012, %f1989, %f2004, %f1932;
	fma.rn.f32 	%f2013, %f1990, %f1997, %f1933;
	fma.rn.f32 	%f2014, %f1990, %f1998, %f1934;
	fma.rn.f32 	%f2015, %f1990, %f1999, %f1935;
	fma.rn.f32 	%f2016, %f1990, %f2000, %f1936;
	fma.rn.f32 	%f2017, %f1990, %f2001, %f1937;
	fma.rn.f32 	%f2018, %f1990, %f2002, %f1938;
	fma.rn.f32 	%f2019, %f1990, %f2003, %f1939;
	fma.rn.f32 	%f2020, %f1990, %f2004, %f1940;
	fma.rn.f32 	%f2021, %f1991, %f1997, %f1941;
	fma.rn.f32 	%f2022, %f1991, %f1998, %f1942;
	fma.rn.f32 	%f2023, %f1991, %f1999, %f1943;
	fma.rn.f32 	%f2024, %f1991, %f2000, %f1944;
	fma.rn.f32 	%f2025, %f1991, %f2001, %f1945;
	fma.rn.f32 	%f2026, %f1991, %f2002, %f1946;
	fma.rn.f32 	%f2027, %f1991, %f2003, %f1947;
	fma.rn.f32 	%f2028, %f1991, %f2004, %f1948;
	fma.rn.f32 	%f2029, %f1992, %f1997, %f1949;
	fma.rn.f32 	%f2030, %f1992, %f1998, %f1950;
	fma.rn.f32 	%f2031, %f1992, %f1999, %f1951;
	fma.rn.f32 	%f2032, %f1992, %f2000, %f1952;
	fma.rn.f32 	%f2033, %f1992, %f2001, %f1953;
	fma.rn.f32 	%f2034, %f1992, %f2002, %f1954;
	fma.rn.f32 	%f2035, %f1992, %f2003, %f1955;
	fma.rn.f32 	%f2036, %f1992, %f2004, %f1956;
	fma.rn.f32 	%f2037, %f1993, %f1997, %f1957;
	fma.rn.f32 	%f2038, %f1993, %f1998, %f1958;
	fma.rn.f32 	%f2039, %f1993, %f1999, %f1959;
	fma.rn.f32 	%f2040, %f1993, %f2000, %f1960;
	fma.rn.f32 	%f2041, %f1993, %f2001, %f1961;
	fma.rn.f32 	%f2042, %f1993, %f2002, %f1962;
	fma.rn.f32 	%f2043, %f1993, %f2003, %f1963;
	fma.rn.f32 	%f2044, %f1993, %f2004, %f1964;
	fma.rn.f32 	%f2045, %f1994, %f1997, %f1965;
	fma.rn.f32 	%f2046, %f1994, %f1998, %f1966;
	fma.rn.f32 	%f2047, %f1994, %f1999, %f1967;
	fma.rn.f32 	%f2048, %f1994, %f2000, %f1968;
	fma.rn.f32 	%f2049, %f1994, %f2001, %f1969;
	fma.rn.f32 	%f2050, %f1994, %f2002, %f1970;
	fma.rn.f32 	%f2051, %f1994, %f2003, %f1971;
	fma.rn.f32 	%f2052, %f1994, %f2004, %f1972;
	fma.rn.f32 	%f2053, %f1995, %f1997, %f1973;
	fma.rn.f32 	%f2054, %f1995, %f1998, %f1974;
	fma.rn.f32 	%f2055, %f1995, %f1999, %f1975;
	fma.rn.f32 	%f2056, %f1995, %f2000, %f1976;
	fma.rn.f32 	%f2057, %f1995, %f2001, %f1977;
	fma.rn.f32 	%f2058, %f1995, %f2002, %f1978;
	fma.rn.f32 	%f2059, %f1995, %f2003, %f1979;
	fma.rn.f32 	%f2060, %f1995, %f2004, %f1980;
	fma.rn.f32 	%f2061, %f1996, %f1997, %f1981;
	fma.rn.f32 	%f2062, %f1996, %f1998, %f1982;
	fma.rn.f32 	%f2063, %f1996, %f1999, %f1983;
	fma.rn.f32 	%f2064, %f1996, %f2000, %f1984;
	fma.rn.f32 	%f2065, %f1996, %f2001, %f1985;
	fma.rn.f32 	%f2066, %f1996, %f2002, %f1986;
	fma.rn.f32 	%f2067, %f1996, %f2003, %f1987;
	fma.rn.f32 	%f2068, %f1996, %f2004, %f1988;
	ld.shared.f32 	%f2069, [%r493+92];
	ld.shared.f32 	%f2070, [%r493+224];
	ld.shared.f32 	%f2071, [%r493+356];
	ld.shared.f32 	%f2072, [%r493+488];
	ld.shared.f32 	%f2073, [%r493+620];
	ld.shared.f32 	%f2074, [%r493+752];
	ld.shared.f32 	%f2075, [%r493+884];
	ld.shared.f32 	%f2076, [%r493+1016];
	ld.shared.f32 	%f2077, [%r496+3036];
	ld.shared.f32 	%f2078, [%r496+3040];
	ld.shared.f32 	%f2079, [%r496+3044];
	ld.shared.f32 	%f2080, [%r496+3048];
	ld.shared.f32 	%f2081, [%r496+3052];
	ld.shared.f32 	%f2082, [%r496+3056];
	ld.shared.f32 	%f2083, [%r496+3060];
	ld.shared.f32 	%f2084, [%r496+3064];
	fma.rn.f32 	%f2085, %f2069, %f2077, %f2005;
	fma.rn.f32 	%f2086, %f2069, %f2078, %f2006;
	fma.rn.f32 	%f2087, %f2069, %f2079, %f2007;
	fma.rn.f32 	%f2088, %f2069, %f2080, %f2008;
	fma.rn.f32 	%f2089, %f2069, %f2081, %f2009;
	fma.rn.f32 	%f2090, %f2069, %f2082, %f2010;
	fma.rn.f32 	%f2091, %f2069, %f2083, %f2011;
	fma.rn.f32 	%f2092, %f2069, %f2084, %f2012;
	fma.rn.f32 	%f2093, %f2070, %f2077, %f2013;
	fma.rn.f32 	%f2094, %f2070, %f2078, %f2014;
	fma.rn.f32 	%f2095, %f2070, %f2079, %f2015;
	fma.rn.f32 	%f2096, %f2070, %f2080, %f2016;
	fma.rn.f32 	%f2097, %f2070, %f2081, %f2017;
	fma.rn.f32 	%f2098, %f2070, %f2082, %f2018;
	fma.rn.f32 	%f2099, %f2070, %f2083, %f2019;
	fma.rn.f32 	%f2100, %f2070, %f2084, %f2020;
	fma.rn.f32 	%f2101, %f2071, %f2077, %f2021;
	fma.rn.f32 	%f2102, %f2071, %f2078, %f2022;
	fma.rn.f32 	%f2103, %f2071, %f2079, %f2023;
	fma.rn.f32 	%f2104, %f2071, %f2080, %f2024;
	fma.rn.f32 	%f2105, %f2071, %f2081, %f2025;
	fma.rn.f32 	%f2106, %f2071, %f2082, %f2026;
	fma.rn.f32 	%f2107, %f2071, %f2083, %f2027;
	fma.rn.f32 	%f2108, %f2071, %f2084, %f2028;
	fma.rn.f32 	%f2109, %f2072, %f2077, %f2029;
	fma.rn.f32 	%f2110, %f2072, %f2078, %f2030;
	fma.rn.f32 	%f2111, %f2072, %f2079, %f2031;
	fma.rn.f32 	%f2112, %f2072, %f2080, %f2032;
	fma.rn.f32 	%f2113, %f2072, %f2081, %f2033;
	fma.rn.f32 	%f2114, %f2072, %f2082, %f2034;
	fma.rn.f32 	%f2115, %f2072, %f2083, %f2035;
	fma.rn.f32 	%f2116, %f2072, %f2084, %f2036;
	fma.rn.f32 	%f2117, %f2073, %f2077, %f2037;
	fma.rn.f32 	%f2118, %f2073, %f2078, %f2038;
	fma.rn.f32 	%f2119, %f2073, %f2079, %f2039;
	fma.rn.f32 	%f2120, %f2073, %f2080, %f2040;
	fma.rn.f32 	%f2121, %f2073, %f2081, %f2041;
	fma.rn.f32 	%f2122, %f2073, %f2082, %f2042;
	fma.rn.f32 	%f2123, %f2073, %f2083, %f2043;
	fma.rn.f32 	%f2124, %f2073, %f2084, %f2044;
	fma.rn.f32 	%f2125, %f2074, %f2077, %f2045;
	fma.rn.f32 	%f2126, %f2074, %f2078, %f2046;
	fma.rn.f32 	%f2127, %f2074, %f2079, %f2047;
	fma.rn.f32 	%f2128, %f2074, %f2080, %f2048;
	fma.rn.f32 	%f2129, %f2074, %f2081, %f2049;
	fma.rn.f32 	%f2130, %f2074, %f2082, %f2050;
	fma.rn.f32 	%f2131, %f2074, %f2083, %f2051;
	fma.rn.f32 	%f2132, %f2074, %f2084, %f2052;
	fma.rn.f32 	%f2133, %f2075, %f2077, %f2053;
	fma.rn.f32 	%f2134, %f2075, %f2078, %f2054;
	fma.rn.f32 	%f2135, %f2075, %f2079, %f2055;
	fma.rn.f32 	%f2136, %f2075, %f2080, %f2056;
	fma.rn.f32 	%f2137, %f2075, %f2081, %f2057;
	fma.rn.f32 	%f2138, %f2075, %f2082, %f2058;
	fma.rn.f32 	%f2139, %f2075, %f2083, %f2059;
	fma.rn.f32 	%f2140, %f2075, %f2084, %f2060;
	fma.rn.f32 	%f2141, %f2076, %f2077, %f2061;
	fma.rn.f32 	%f2142, %f2076, %f2078, %f2062;
	fma.rn.f32 	%f2143, %f2076, %f2079, %f2063;
	fma.rn.f32 	%f2144, %f2076, %f2080, %f2064;
	fma.rn.f32 	%f2145, %f2076, %f2081, %f2065;
	fma.rn.f32 	%f2146, %f2076, %f2082, %f2066;
	fma.rn.f32 	%f2147, %f2076, %f2083, %f2067;
	fma.rn.f32 	%f2148, %f2076, %f2084, %f2068;
	ld.shared.f32 	%f2149, [%r493+96];
	ld.shared.f32 	%f2150, [%r493+228];
	ld.shared.f32 	%f2151, [%r493+360];
	ld.shared.f32 	%f2152, [%r493+492];
	ld.shared.f32 	%f2153, [%r493+624];
	ld.shared.f32 	%f2154, [%r493+756];
	ld.shared.f32 	%f2155, [%r493+888];
	ld.shared.f32 	%f2156, [%r493+1020];
	ld.shared.f32 	%f2157, [%r496+3168];
	ld.shared.f32 	%f2158, [%r496+3172];
	ld.shared.f32 	%f2159, [%r496+3176];
	ld.shared.f32 	%f2160, [%r496+3180];
	ld.shared.f32 	%f2161, [%r496+3184];
	ld.shared.f32 	%f2162, [%r496+3188];
	ld.shared.f32 	%f2163, [%r496+3192];
	ld.shared.f32 	%f2164, [%r496+3196];
	fma.rn.f32 	%f2165, %f2149, %f2157, %f2085;
	fma.rn.f32 	%f2166, %f2149, %f2158, %f2086;
	fma.rn.f32 	%f2167, %f2149, %f2159, %f2087;
	fma.rn.f32 	%f2168, %f2149, %f2160, %f2088;
	fma.rn.f32 	%f2169, %f2149, %f2161, %f2089;
	fma.rn.f32 	%f2170, %f2149, %f2162, %f2090;
	fma.rn.f32 	%f2171, %f2149, %f2163, %f2091;
	fma.rn.f32 	%f2172, %f2149, %f2164, %f2092;
	fma.rn.f32 	%f2173, %f2150, %f2157, %f2093;
	fma.rn.f32 	%f2174, %f2150, %f2158, %f2094;
	fma.rn.f32 	%f2175, %f2150, %f2159, %f2095;
	fma.rn.f32 	%f2176, %f2150, %f2160, %f2096;
	fma.rn.f32 	%f2177, %f2150, %f2161, %f2097;
	fma.rn.f32 	%f2178, %f2150, %f2162, %f2098;
	fma.rn.f32 	%f2179, %f2150, %f2163, %f2099;
	fma.rn.f32 	%f2180, %f2150, %f2164, %f2100;
	fma.rn.f32 	%f2181, %f2151, %f2157, %f2101;
	fma.rn.f32 	%f2182, %f2151, %f2158, %f2102;
	fma.rn.f32 	%f2183, %f2151, %f2159, %f2103;
	fma.rn.f32 	%f2184, %f2151, %f2160, %f2104;
	fma.rn.f32 	%f2185, %f2151, %f2161, %f2105;
	fma.rn.f32 	%f2186, %f2151, %f2162, %f2106;
	fma.rn.f32 	%f2187, %f2151, %f2163, %f2107;
	fma.rn.f32 	%f2188, %f2151, %f2164, %f2108;
	fma.rn.f32 	%f2189, %f2152, %f2157, %f2109;
	fma.rn.f32 	%f2190, %f2152, %f2158, %f2110;
	fma.rn.f32 	%f2191, %f2152, %f2159, %f2111;
	fma.rn.f32 	%f2192, %f2152, %f2160, %f2112;
	fma.rn.f32 	%f2193, %f2152, %f2161, %f2113;
	fma.rn.f32 	%f2194, %f2152, %f2162, %f2114;
	fma.rn.f32 	%f2195, %f2152, %f2163, %f2115;
	fma.rn.f32 	%f2196, %f2152, %f2164, %f2116;
	fma.rn.f32 	%f2197, %f2153, %f2157, %f2117;
	fma.rn.f32 	%f2198, %f2153, %f2158, %f2118;
	fma.rn.f32 	%f2199, %f2153, %f2159, %f2119;
	fma.rn.f32 	%f2200, %f2153, %f2160, %f2120;
	fma.rn.f32 	%f2201, %f2153, %f2161, %f2121;
	fma.rn.f32 	%f2202, %f2153, %f2162, %f2122;
	fma.rn.f32 	%f2203, %f2153, %f2163, %f2123;
	fma.rn.f32 	%f2204, %f2153, %f2164, %f2124;
	fma.rn.f32 	%f2205, %f2154, %f2157, %f2125;
	fma.rn.f32 	%f2206, %f2154, %f2158, %f2126;
	fma.rn.f32 	%f2207, %f2154, %f2159, %f2127;
	fma.rn.f32 	%f2208, %f2154, %f2160, %f2128;
	fma.rn.f32 	%f2209, %f2154, %f2161, %f2129;
	fma.rn.f32 	%f2210, %f2154, %f2162, %f2130;
	fma.rn.f32 	%f2211, %f2154, %f2163, %f2131;
	fma.rn.f32 	%f2212, %f2154, %f2164, %f2132;
	fma.rn.f32 	%f2213, %f2155, %f2157, %f2133;
	fma.rn.f32 	%f2214, %f2155, %f2158, %f2134;
	fma.rn.f32 	%f2215, %f2155, %f2159, %f2135;
	fma.rn.f32 	%f2216, %f2155, %f2160, %f2136;
	fma.rn.f32 	%f2217, %f2155, %f2161, %f2137;
	fma.rn.f32 	%f2218, %f2155, %f2162, %f2138;
	fma.rn.f32 	%f2219, %f2155, %f2163, %f2139;
	fma.rn.f32 	%f2220, %f2155, %f2164, %f2140;
	fma.rn.f32 	%f2221, %f2156, %f2157, %f2141;
	fma.rn.f32 	%f2222, %f2156, %f2158, %f2142;
	fma.rn.f32 	%f2223, %f2156, %f2159, %f2143;
	fma.rn.f32 	%f2224, %f2156, %f2160, %f2144;
	fma.rn.f32 	%f2225, %f2156, %f2161, %f2145;
	fma.rn.f32 	%f2226, %f2156, %f2162, %f2146;
	fma.rn.f32 	%f2227, %f2156, %f2163, %f2147;
	fma.rn.f32 	%f2228, %f2156, %f2164, %f2148;
	ld.shared.f32 	%f2229, [%r493+100];
	ld.shared.f32 	%f2230, [%r493+232];
	ld.shared.f32 	%f2231, [%r493+364];
	ld.shared.f32 	%f2232, [%r493+496];
	ld.shared.f32 	%f2233, [%r493+628];
	ld.shared.f32 	%f2234, [%r493+760];
	ld.shared.f32 	%f2235, [%r493+892];
	ld.shared.f32 	%f2236, [%r493+1024];
	ld.shared.f32 	%f2237, [%r496+3300];
	ld.shared.f32 	%f2238, [%r496+3304];
	ld.shared.f32 	%f2239, [%r496+3308];
	ld.shared.f32 	%f2240, [%r496+3312];
	ld.shared.f32 	%f2241, [%r496+3316];
	ld.shared.f32 	%f2242, [%r496+3320];
	ld.shared.f32 	%f2243, [%r496+3324];
	ld.shared.f32 	%f2244, [%r496+3328];
	fma.rn.f32 	%f2245, %f2229, %f2237, %f2165;
	fma.rn.f32 	%f2246, %f2229, %f2238, %f2166;
	fma.rn.f32 	%f2247, %f2229, %f2239, %f2167;
	fma.rn.f32 	%f2248, %f2229, %f2240, %f2168;
	fma.rn.f32 	%f2249, %f2229, %f2241, %f2169;
	fma.rn.f32 	%f2250, %f2229, %f2242, %f2170;
	fma.rn.f32 	%f2251, %f2229, %f2243, %f2171;
	fma.rn.f32 	%f2252, %f2229, %f2244, %f2172;
	fma.rn.f32 	%f2253, %f2230, %f2237, %f2173;
	fma.rn.f32 	%f2254, %f2230, %f2238, %f2174;
	fma.rn.f32 	%f2255, %f2230, %f2239, %f2175;
	fma.rn.f32 	%f2256, %f2230, %f2240, %f2176;
	fma.rn.f32 	%f2257, %f2230, %f2241, %f2177;
	fma.rn.f32 	%f2258, %f2230, %f2242, %f2178;
	fma.rn.f32 	%f2259, %f2230, %f2243, %f2179;
	fma.rn.f32 	%f2260, %f2230, %f2244, %f2180;
	fma.rn.f32 	%f2261, %f2231, %f2237, %f2181;
	fma.rn.f32 	%f2262, %f2231, %f2238, %f2182;
	fma.rn.f32 	%f2263, %f2231, %f2239, %f2183;
	fma.rn.f32 	%f2264, %f2231, %f2240, %f2184;
	fma.rn.f32 	%f2265, %f2231, %f2241, %f2185;
	fma.rn.f32 	%f2266, %f2231, %f2242, %f2186;
	fma.rn.f32 	%f2267, %f2231, %f2243, %f2187;
	fma.rn.f32 	%f2268, %f2231, %f2244, %f2188;
	fma.rn.f32 	%f2269, %f2232, %f2237, %f2189;
	fma.rn.f32 	%f2270, %f2232, %f2238, %f2190;
	fma.rn.f32 	%f2271, %f2232, %f2239, %f2191;
	fma.rn.f32 	%f2272, %f2232, %f2240, %f2192;
	fma.rn.f32 	%f2273, %f2232, %f2241, %f2193;
	fma.rn.f32 	%f2274, %f2232, %f2242, %f2194;
	fma.rn.f32 	%f2275, %f2232, %f2243, %f2195;
	fma.rn.f32 	%f2276, %f2232, %f2244, %f2196;
	fma.rn.f32 	%f2277, %f2233, %f2237, %f2197;
	fma.rn.f32 	%f2278, %f2233, %f2238, %f2198;
	fma.rn.f32 	%f2279, %f2233, %f2239, %f2199;
	fma.rn.f32 	%f2280, %f2233, %f2240, %f2200;
	fma.rn.f32 	%f2281, %f2233, %f2241, %f2201;
	fma.rn.f32 	%f2282, %f2233, %f2242, %f2202;
	fma.rn.f32 	%f2283, %f2233, %f2243, %f2203;
	fma.rn.f32 	%f2284, %f2233, %f2244, %f2204;
	fma.rn.f32 	%f2285, %f2234, %f2237, %f2205;
	fma.rn.f32 	%f2286, %f2234, %f2238, %f2206;
	fma.rn.f32 	%f2287, %f2234, %f2239, %f2207;
	fma.rn.f32 	%f2288, %f2234, %f2240, %f2208;
	fma.rn.f32 	%f2289, %f2234, %f2241, %f2209;
	fma.rn.f32 	%f2290, %f2234, %f2242, %f2210;
	fma.rn.f32 	%f2291, %f2234, %f2243, %f2211;
	fma.rn.f32 	%f2292, %f2234, %f2244, %f2212;
	fma.rn.f32 	%f2293, %f2235, %f2237, %f2213;
	fma.rn.f32 	%f2294, %f2235, %f2238, %f2214;
	fma.rn.f32 	%f2295, %f2235, %f2239, %f2215;
	fma.rn.f32 	%f2296, %f2235, %f2240, %f2216;
	fma.rn.f32 	%f2297, %f2235, %f2241, %f2217;
	fma.rn.f32 	%f2298, %f2235, %f2242, %f2218;
	fma.rn.f32 	%f2299, %f2235, %f2243, %f2219;
	fma.rn.f32 	%f2300, %f2235, %f2244, %f2220;
	fma.rn.f32 	%f2301, %f2236, %f2237, %f2221;
	fma.rn.f32 	%f2302, %f2236, %f2238, %f2222;
	fma.rn.f32 	%f2303, %f2236, %f2239, %f2223;
	fma.rn.f32 	%f2304, %f2236, %f2240, %f2224;
	fma.rn.f32 	%f2305, %f2236, %f2241, %f2225;
	fma.rn.f32 	%f2306, %f2236, %f2242, %f2226;
	fma.rn.f32 	%f2307, %f2236, %f2243, %f2227;
	fma.rn.f32 	%f2308, %f2236, %f2244, %f2228;
	ld.shared.f32 	%f2309, [%r493+104];
	ld.shared.f32 	%f2310, [%r493+236];
	ld.shared.f32 	%f2311, [%r493+368];
	ld.shared.f32 	%f2312, [%r493+500];
	ld.shared.f32 	%f2313, [%r493+632];
	ld.shared.f32 	%f2314, [%r493+764];
	ld.shared.f32 	%f2315, [%r493+896];
	ld.shared.f32 	%f2316, [%r493+1028];
	ld.shared.f32 	%f2317, [%r496+3432];
	ld.shared.f32 	%f2318, [%r496+3436];
	ld.shared.f32 	%f2319, [%r496+3440];
	ld.shared.f32 	%f2320, [%r496+3444];
	ld.shared.f32 	%f2321, [%r496+3448];
	ld.shared.f32 	%f2322, [%r496+3452];
	ld.shared.f32 	%f2323, [%r496+3456];
	ld.shared.f32 	%f2324, [%r496+3460];
	fma.rn.f32 	%f2325, %f2309, %f2317, %f2245;
	fma.rn.f32 	%f2326, %f2309, %f2318, %f2246;
	fma.rn.f32 	%f2327, %f2309, %f2319, %f2247;
	fma.rn.f32 	%f2328, %f2309, %f2320, %f2248;
	fma.rn.f32 	%f2329, %f2309, %f2321, %f2249;
	fma.rn.f32 	%f2330, %f2309, %f2322, %f2250;
	fma.rn.f32 	%f2331, %f2309, %f2323, %f2251;
	fma.rn.f32 	%f2332, %f2309, %f2324, %f2252;
	fma.rn.f32 	%f2333, %f2310, %f2317, %f2253;
	fma.rn.f32 	%f2334, %f2310, %f2318, %f2254;
	fma.rn.f32 	%f2335, %f2310, %f2319, %f2255;
	fma.rn.f32 	%f2336, %f2310, %f2320, %f2256;
	fma.rn.f32 	%f2337, %f2310, %f2321, %f2257;
	fma.rn.f32 	%f2338, %f2310, %f2322, %f2258;
	fma.rn.f32 	%f2339, %f2310, %f2323, %f2259;
	fma.rn.f32 	%f2340, %f2310, %f2324, %f2260;
	fma.rn.f32 	%f2341, %f2311, %f2317, %f2261;
	fma.rn.f32 	%f2342, %f2311, %f2318, %f2262;
	fma.rn.f32 	%f2343, %f2311, %f2319, %f2263;
	fma.rn.f32 	%f2344, %f2311, %f2320, %f2264;
	fma.rn.f32 	%f2345, %f2311, %f2321, %f2265;
	fma.rn.f32 	%f2346, %f2311, %f2322, %f2266;
	fma.rn.f32 	%f2347, %f2311, %f2323, %f2267;
	fma.rn.f32 	%f2348, %f2311, %f2324, %f2268;
	fma.rn.f32 	%f2349, %f2312, %f2317, %f2269;
	fma.rn.f32 	%f2350, %f2312, %f2318, %f2270;
	fma.rn.f32 	%f2351, %f2312, %f2319, %f2271;
	fma.rn.f32 	%f2352, %f2312, %f2320, %f2272;
	fma.rn.f32 	%f2353, %f2312, %f2321, %f2273;
	fma.rn.f32 	%f2354, %f2312, %f2322, %f2274;
	fma.rn.f32 	%f2355, %f2312, %f2323, %f2275;
	fma.rn.f32 	%f2356, %f2312, %f2324, %f2276;
	fma.rn.f32 	%f2357, %f2313, %f2317, %f2277;
	fma.rn.f32 	%f2358, %f2313, %f2318, %f2278;
	fma.rn.f32 	%f2359, %f2313, %f2319, %f2279;
	fma.rn.f32 	%f2360, %f2313, %f2320, %f2280;
	fma.rn.f32 	%f2361, %f2313, %f2321, %f2281;
	fma.rn.f32 	%f2362, %f2313, %f2322, %f2282;
	fma.rn.f32 	%f2363, %f2313, %f2323, %f2283;
	fma.rn.f32 	%f2364, %f2313, %f2324, %f2284;
	fma.rn.f32 	%f2365, %f2314, %f2317, %f2285;
	fma.rn.f32 	%f2366, %f2314, %f2318, %f2286;
	fma.rn.f32 	%f2367, %f2314, %f2319, %f2287;
	fma.rn.f32 	%f2368, %f2314, %f2320, %f2288;
	fma.rn.f32 	%f2369, %f2314, %f2321, %f2289;
	fma.rn.f32 	%f2370, %f2314, %f2322, %f2290;
	fma.rn.f32 	%f2371, %f2314, %f2323, %f2291;
	fma.rn.f32 	%f2372, %f2314, %f2324, %f2292;
	fma.rn.f32 	%f2373, %f2315, %f2317, %f2293;
	fma.rn.f32 	%f2374, %f2315, %f2318, %f2294;
	fma.rn.f32 	%f2375, %f2315, %f2319, %f2295;
	fma.rn.f32 	%f2376, %f2315, %f2320, %f2296;
	fma.rn.f32 	%f2377, %f2315, %f2321, %f2297;
	fma.rn.f32 	%f2378, %f2315, %f2322, %f2298;
	fma.rn.f32 	%f2379, %f2315, %f2323, %f2299;
	fma.rn.f32 	%f2380, %f2315, %f2324, %f2300;
	fma.rn.f32 	%f2381, %f2316, %f2317, %f2301;
	fma.rn.f32 	%f2382, %f2316, %f2318, %f2302;
	fma.rn.f32 	%f2383, %f2316, %f2319, %f2303;
	fma.rn.f32 	%f2384, %f2316, %f2320, %f2304;
	fma.rn.f32 	%f2385, %f2316, %f2321, %f2305;
	fma.rn.f32 	%f2386, %f2316, %f2322, %f2306;
	fma.rn.f32 	%f2387, %f2316, %f2323, %f2307;
	fma.rn.f32 	%f2388, %f2316, %f2324, %f2308;
	ld.shared.f32 	%f2389, [%r493+108];
	ld.shared.f32 	%f2390, [%r493+240];
	ld.shared.f32 	%f2391, [%r493+372];
	ld.shared.f32 	%f2392, [%r493+504];
	ld.shared.f32 	%f2393, [%r493+636];
	ld.shared.f32 	%f2394, [%r493+768];
	ld.shared.f32 	%f2395, [%r493+900];
	ld.shared.f32 	%f2396, [%r493+1032];
	ld.shared.f32 	%f2397, [%r496+3564];
	ld.shared.f32 	%f2398, [%r496+3568];
	ld.shared.f32 	%f2399, [%r496+3572];
	ld.shared.f32 	%f2400, [%r496+3576];
	ld.shared.f32 	%f2401, [%r496+3580];
	ld.shared.f32 	%f2402, [%r496+3584];
	ld.shared.f32 	%f2403, [%r496+3588];
	ld.shared.f32 	%f2404, [%r496+3592];
	fma.rn.f32 	%f2405, %f2389, %f2397, %f2325;
	fma.rn.f32 	%f2406, %f2389, %f2398, %f2326;
	fma.rn.f32 	%f2407, %f2389, %f2399, %f2327;
	fma.rn.f32 	%f2408, %f2389, %f2400, %f2328;
	fma.rn.f32 	%f2409, %f2389, %f2401, %f2329;
	fma.rn.f32 	%f2410, %f2389, %f2402, %f2330;
	fma.rn.f32 	%f2411, %f2389, %f2403, %f2331;
	fma.rn.f32 	%f2412, %f2389, %f2404, %f2332;
	fma.rn.f32 	%f2413, %f2390, %f2397, %f2333;
	fma.rn.f32 	%f2414, %f2390, %f2398, %f2334;
	fma.rn.f32 	%f2415, %f2390, %f2399, %f2335;
	fma.rn.f32 	%f2416, %f2390, %f2400, %f2336;
	fma.rn.f32 	%f2417, %f2390, %f2401, %f2337;
	fma.rn.f32 	%f2418, %f2390, %f2402, %f2338;
	fma.rn.f32 	%f2419, %f2390, %f2403, %f2339;
	fma.rn.f32 	%f2420, %f2390, %f2404, %f2340;
	fma.rn.f32 	%f2421, %f2391, %f2397, %f2341;
	fma.rn.f32 	%f2422, %f2391, %f2398, %f2342;
	fma.rn.f32 	%f2423, %f2391, %f2399, %f2343;
	fma.rn.f32 	%f2424, %f2391, %f2400, %f2344;
	fma.rn.f32 	%f2425, %f2391, %f2401, %f2345;
	fma.rn.f32 	%f2426, %f2391, %f2402, %f2346;
	fma.rn.f32 	%f2427, %f2391, %f2403, %f2347;
	fma.rn.f32 	%f2428, %f2391, %f2404, %f2348;
	fma.rn.f32 	%f2429, %f2392, %f2397, %f2349;
	fma.rn.f32 	%f2430, %f2392, %f2398, %f2350;
	fma.rn.f32 	%f2431, %f2392, %f2399, %f2351;
	fma.rn.f32 	%f2432, %f2392, %f2400, %f2352;
	fma.rn.f32 	%f2433, %f2392, %f2401, %f2353;
	fma.rn.f32 	%f2434, %f2392, %f2402, %f2354;
	fma.rn.f32 	%f2435, %f2392, %f2403, %f2355;
	fma.rn.f32 	%f2436, %f2392, %f2404, %f2356;
	fma.rn.f32 	%f2437, %f2393, %f2397, %f2357;
	fma.rn.f32 	%f2438, %f2393, %f2398, %f2358;
	fma.rn.f32 	%f2439, %f2393, %f2399, %f2359;
	fma.rn.f32 	%f2440, %f2393, %f2400, %f2360;
	fma.rn.f32 	%f2441, %f2393, %f2401, %f2361;
	fma.rn.f32 	%f2442, %f2393, %f2402, %f2362;
	fma.rn.f32 	%f2443, %f2393, %f2403, %f2363;
	fma.rn.f32 	%f2444, %f2393, %f2404, %f2364;
	fma.rn.f32 	%f2445, %f2394, %f2397, %f2365;
	fma.rn.f32 	%f2446, %f2394, %f2398, %f2366;
	fma.rn.f32 	%f2447, %f2394, %f2399, %f2367;
	fma.rn.f32 	%f2448, %f2394, %f2400, %f2368;
	fma.rn.f32 	%f2449, %f2394, %f2401, %f2369;
	fma.rn.f32 	%f2450, %f2394, %f2402, %f2370;
	fma.rn.f32 	%f2451, %f2394, %f2403, %f2371;
	fma.rn.f32 	%f2452, %f2394, %f2404, %f2372;
	fma.rn.f32 	%f2453, %f2395, %f2397, %f2373;
	fma.rn.f32 	%f2454, %f2395, %f2398, %f2374;
	fma.rn.f32 	%f2455, %f2395, %f2399, %f2375;
	fma.rn.f32 	%f2456, %f2395, %f2400, %f2376;
	fma.rn.f32 	%f2457, %f2395, %f2401, %f2377;
	fma.rn.f32 	%f2458, %f2395, %f2402, %f2378;
	fma.rn.f32 	%f2459, %f2395, %f2403, %f2379;
	fma.rn.f32 	%f2460, %f2395, %f2404, %f2380;
	fma.rn.f32 	%f2461, %f2396, %f2397, %f2381;
	fma.rn.f32 	%f2462, %f2396, %f2398, %f2382;
	fma.rn.f32 	%f2463, %f2396, %f2399, %f2383;
	fma.rn.f32 	%f2464, %f2396, %f2400, %f2384;
	fma.rn.f32 	%f2465, %f2396, %f2401, %f2385;
	fma.rn.f32 	%f2466, %f2396, %f2402, %f2386;
	fma.rn.f32 	%f2467, %f2396, %f2403, %f2387;
	fma.rn.f32 	%f2468, %f2396, %f2404, %f2388;
	ld.shared.f32 	%f2469, [%r493+112];
	ld.shared.f32 	%f2470, [%r493+244];
	ld.shared.f32 	%f2471, [%r493+376];
	ld.shared.f32 	%f2472, [%r493+508];
	ld.shared.f32 	%f2473, [%r493+640];
	ld.shared.f32 	%f2474, [%r493+772];
	ld.shared.f32 	%f2475, [%r493+904];
	ld.shared.f32 	%f2476, [%r493+1036];
	ld.shared.f32 	%f2477, [%r496+3696];
	ld.shared.f32 	%f2478, [%r496+3700];
	ld.shared.f32 	%f2479, [%r496+3704];
	ld.shared.f32 	%f2480, [%r496+3708];
	ld.shared.f32 	%f2481, [%r496+3712];
	ld.shared.f32 	%f2482, [%r496+3716];
	ld.shared.f32 	%f2483, [%r496+3720];
	ld.shared.f32 	%f2484, [%r496+3724];
	fma.rn.f32 	%f2485, %f2469, %f2477, %f2405;
	fma.rn.f32 	%f2486, %f2469, %f2478, %f2406;
	fma.rn.f32 	%f2487, %f2469, %f2479, %f2407;
	fma.rn.f32 	%f2488, %f2469, %f2480, %f2408;
	fma.rn.f32 	%f2489, %f2469, %f2481, %f2409;
	fma.rn.f32 	%f2490, %f2469, %f2482, %f2410;
	fma.rn.f32 	%f2491, %f2469, %f2483, %f2411;
	fma.rn.f32 	%f2492, %f2469, %f2484, %f2412;
	fma.rn.f32 	%f2493, %f2470, %f2477, %f2413;
	fma.rn.f32 	%f2494, %f2470, %f2478, %f2414;
	fma.rn.f32 	%f2495, %f2470, %f2479, %f2415;
	fma.rn.f32 	%f2496, %f2470, %f2480, %f2416;
	fma.rn.f32 	%f2497, %f2470, %f2481, %f2417;
	fma.rn.f32 	%f2498, %f2470, %f2482, %f2418;
	fma.rn.f32 	%f2499, %f2470, %f2483, %f2419;
	fma.rn.f32 	%f2500, %f2470, %f2484, %f2420;
	fma.rn.f32 	%f2501, %f2471, %f2477, %f2421;
	fma.rn.f32 	%f2502, %f2471, %f2478, %f2422;
	fma.rn.f32 	%f2503, %f2471, %f2479, %f2423;
	fma.rn.f32 	%f2504, %f2471, %f2480, %f2424;
	fma.rn.f32 	%f2505, %f2471, %f2481, %f2425;
	fma.rn.f32 	%f2506, %f2471, %f2482, %f2426;
	fma.rn.f32 	%f2507, %f2471, %f2483, %f2427;
	fma.rn.f32 	%f2508, %f2471, %f2484, %f2428;
	fma.rn.f32 	%f2509, %f2472, %f2477, %f2429;
	fma.rn.f32 	%f2510, %f2472, %f2478, %f2430;
	fma.rn.f32 	%f2511, %f2472, %f2479, %f2431;
	fma.rn.f32 	%f2512, %f2472, %f2480, %f2432;
	fma.rn.f32 	%f2513, %f2472, %f2481, %f2433;
	fma.rn.f32 	%f2514, %f2472, %f2482, %f2434;
	fma.rn.f32 	%f2515, %f2472, %f2483, %f2435;
	fma.rn.f32 	%f2516, %f2472, %f2484, %f2436;
	fma.rn.f32 	%f2517, %f2473, %f2477, %f2437;
	fma.rn.f32 	%f2518, %f2473, %f2478, %f2438;
	fma.rn.f32 	%f2519, %f2473, %f2479, %f2439;
	fma.rn.f32 	%f2520, %f2473, %f2480, %f2440;
	fma.rn.f32 	%f2521, %f2473, %f2481, %f2441;
	fma.rn.f32 	%f2522, %f2473, %f2482, %f2442;
	fma.rn.f32 	%f2523, %f2473, %f2483, %f2443;
	fma.rn.f32 	%f2524, %f2473, %f2484, %f2444;
	fma.rn.f32 	%f2525, %f2474, %f2477, %f2445;
	fma.rn.f32 	%f2526, %f2474, %f2478, %f2446;
	fma.rn.f32 	%f2527, %f2474, %f2479, %f2447;
	fma.rn.f32 	%f2528, %f2474, %f2480, %f2448;
	fma.rn.f32 	%f2529, %f2474, %f2481, %f2449;
	fma.rn.f32 	%f2530, %f2474, %f2482, %f2450;
	fma.rn.f32 	%f2531, %f2474, %f2483, %f2451;
	fma.rn.f32 	%f2532, %f2474, %f2484, %f2452;
	fma.rn.f32 	%f2533, %f2475, %f2477, %f2453;
	fma.rn.f32 	%f2534, %f2475, %f2478, %f2454;
	fma.rn.f32 	%f2535, %f2475, %f2479, %f2455;
	fma.rn.f32 	%f2536, %f2475, %f2480, %f2456;
	fma.rn.f32 	%f2537, %f2475, %f2481, %f2457;
	fma.rn.f32 	%f2538, %f2475, %f2482, %f2458;
	fma.rn.f32 	%f2539, %f2475, %f2483, %f2459;
	fma.rn.f32 	%f2540, %f2475, %f2484, %f2460;
	fma.rn.f32 	%f2541, %f2476, %f2477, %f2461;
	fma.rn.f32 	%f2542, %f2476, %f2478, %f2462;
	fma.rn.f32 	%f2543, %f2476, %f2479, %f2463;
	fma.rn.f32 	%f2544, %f2476, %f2480, %f2464;
	fma.rn.f32 	%f2545, %f2476, %f2481, %f2465;
	fma.rn.f32 	%f2546, %f2476, %f2482, %f2466;
	fma.rn.f32 	%f2547, %f2476, %f2483, %f2467;
	fma.rn.f32 	%f2548, %f2476, %f2484, %f2468;
	ld.shared.f32 	%f2549, [%r493+116];
	ld.shared.f32 	%f2550, [%r493+248];
	ld.shared.f32 	%f2551, [%r493+380];
	ld.shared.f32 	%f2552, [%r493+512];
	ld.shared.f32 	%f2553, [%r493+644];
	ld.shared.f32 	%f2554, [%r493+776];
	ld.shared.f32 	%f2555, [%r493+908];
	ld.shared.f32 	%f2556, [%r493+1040];
	ld.shared.f32 	%f2557, [%r496+3828];
	ld.shared.f32 	%f2558, [%r496+3832];
	ld.shared.f32 	%f2559, [%r496+3836];
	ld.shared.f32 	%f2560, [%r496+3840];
	ld.shared.f32 	%f2561, [%r496+3844];
	ld.shared.f32 	%f2562, [%r496+3848];
	ld.shared.f32 	%f2563, [%r496+3852];
	ld.shared.f32 	%f2564, [%r496+3856];
	fma.rn.f32 	%f2565, %f2549, %f2557, %f2485;
	fma.rn.f32 	%f2566, %f2549, %f2558, %f2486;
	fma.rn.f32 	%f2567, %f2549, %f2559, %f2487;
	fma.rn.f32 	%f2568, %f2549, %f2560, %f2488;
	fma.rn.f32 	%f2569, %f2549, %f2561, %f2489;
	fma.rn.f32 	%f2570, %f2549, %f2562, %f2490;
	fma.rn.f32 	%f2571, %f2549, %f2563, %f2491;
	fma.rn.f32 	%f2572, %f2549, %f2564, %f2492;
	fma.rn.f32 	%f2573, %f2550, %f2557, %f2493;
	fma.rn.f32 	%f2574, %f2550, %f2558, %f2494;
	fma.rn.f32 	%f2575, %f2550, %f2559, %f2495;
	fma.rn.f32 	%f2576, %f2550, %f2560, %f2496;
	fma.rn.f32 	%f2577, %f2550, %f2561, %f2497;
	fma.rn.f32 	%f2578, %f2550, %f2562, %f2498;
	fma.rn.f32 	%f2579, %f2550, %f2563, %f2499;
	fma.rn.f32 	%f2580, %f2550, %f2564, %f2500;
	fma.rn.f32 	%f2581, %f2551, %f2557, %f2501;
	fma.rn.f32 	%f2582, %f2551, %f2558, %f2502;
	fma.rn.f32 	%f2583, %f2551, %f2559, %f2503;
	fma.rn.f32 	%f2584, %f2551, %f2560, %f2504;
	fma.rn.f32 	%f2585, %f2551, %f2561, %f2505;
	fma.rn.f32 	%f2586, %f2551, %f2562, %f2506;
	fma.rn.f32 	%f2587, %f2551, %f2563, %f2507;
	fma.rn.f32 	%f2588, %f2551, %f2564, %f2508;
	fma.rn.f32 	%f2589, %f2552, %f2557, %f2509;
	fma.rn.f32 	%f2590, %f2552, %f2558, %f2510;
	fma.rn.f32 	%f2591, %f2552, %f2559, %f2511;
	fma.rn.f32 	%f2592, %f2552, %f2560, %f2512;
	fma.rn.f32 	%f2593, %f2552, %f2561, %f2513;
	fma.rn.f32 	%f2594, %f2552, %f2562, %f2514;
	fma.rn.f32 	%f2595, %f2552, %f2563, %f2515;
	fma.rn.f32 	%f2596, %f2552, %f2564, %f2516;
	fma.rn.f32 	%f2597, %f2553, %f2557, %f2517;
	fma.rn.f32 	%f2598, %f2553, %f2558, %f2518;
	fma.rn.f32 	%f2599, %f2553, %f2559, %f2519;
	fma.rn.f32 	%f2600, %f2553, %f2560, %f2520;
	fma.rn.f32 	%f2601, %f2553, %f2561, %f2521;
	fma.rn.f32 	%f2602, %f2553, %f2562, %f2522;
	fma.rn.f32 	%f2603, %f2553, %f2563, %f2523;
	fma.rn.f32 	%f2604, %f2553, %f2564, %f2524;
	fma.rn.f32 	%f2605, %f2554, %f2557, %f2525;
	fma.rn.f32 	%f2606, %f2554, %f2558, %f2526;
	fma.rn.f32 	%f2607, %f2554, %f2559, %f2527;
	fma.rn.f32 	%f2608, %f2554, %f2560, %f2528;
	fma.rn.f32 	%f2609, %f2554, %f2561, %f2529;
	fma.rn.f32 	%f2610, %f2554, %f2562, %f2530;
	fma.rn.f32 	%f2611, %f2554, %f2563, %f2531;
	fma.rn.f32 	%f2612, %f2554, %f2564, %f2532;
	fma.rn.f32 	%f2613, %f2555, %f2557, %f2533;
	fma.rn.f32 	%f2614, %f2555, %f2558, %f2534;
	fma.rn.f32 	%f2615, %f2555, %f2559, %f2535;
	fma.rn.f32 	%f2616, %f2555, %f2560, %f2536;
	fma.rn.f32 	%f2617, %f2555, %f2561, %f2537;
	fma.rn.f32 	%f2618, %f2555, %f2562, %f2538;
	fma.rn.f32 	%f2619, %f2555, %f2563, %f2539;
	fma.rn.f32 	%f2620, %f2555, %f2564, %f2540;
	fma.rn.f32 	%f2621, %f2556, %f2557, %f2541;
	fma.rn.f32 	%f2622, %f2556, %f2558, %f2542;
	fma.rn.f32 	%f2623, %f2556, %f2559, %f2543;
	fma.rn.f32 	%f2624, %f2556, %f2560, %f2544;
	fma.rn.f32 	%f2625, %f2556, %f2561, %f2545;
	fma.rn.f32 	%f2626, %f2556, %f2562, %f2546;
	fma.rn.f32 	%f2627, %f2556, %f2563, %f2547;
	fma.rn.f32 	%f2628, %f2556, %f2564, %f2548;
	ld.shared.f32 	%f2629, [%r493+120];
	ld.shared.f32 	%f2630, [%r493+252];
	ld.shared.f32 	%f2631, [%r493+384];
	ld.shared.f32 	%f2632, [%r493+516];
	ld.shared.f32 	%f2633, [%r493+648];
	ld.shared.f32 	%f2634, [%r493+780];
	ld.shared.f32 	%f2635, [%r493+912];
	ld.shared.f32 	%f2636, [%r493+1044];
	ld.shared.f32 	%f2637, [%r496+3960];
	ld.shared.f32 	%f2638, [%r496+3964];
	ld.shared.f32 	%f2639, [%r496+3968];
	ld.shared.f32 	%f2640, [%r496+3972];
	ld.shared.f32 	%f2641, [%r496+3976];
	ld.shared.f32 	%f2642, [%r496+3980];
	ld.shared.f32 	%f2643, [%r496+3984];
	ld.shared.f32 	%f2644, [%r496+3988];
	fma.rn.f32 	%f2645, %f2629, %f2637, %f2565;
	fma.rn.f32 	%f2646, %f2629, %f2638, %f2566;
	fma.rn.f32 	%f2647, %f2629, %f2639, %f2567;
	fma.rn.f32 	%f2648, %f2629, %f2640, %f2568;
	fma.rn.f32 	%f2649, %f2629, %f2641, %f2569;
	fma.rn.f32 	%f2650, %f2629, %f2642, %f2570;
	fma.rn.f32 	%f2651, %f2629, %f2643, %f2571;
	fma.rn.f32 	%f2652, %f2629, %f2644, %f2572;
	fma.rn.f32 	%f2653, %f2630, %f2637, %f2573;
	fma.rn.f32 	%f2654, %f2630, %f2638, %f2574;
	fma.rn.f32 	%f2655, %f2630, %f2639, %f2575;
	fma.rn.f32 	%f2656, %f2630, %f2640, %f2576;
	fma.rn.f32 	%f2657, %f2630, %f2641, %f2577;
	fma.rn.f32 	%f2658, %f2630, %f2642, %f2578;
	fma.rn.f32 	%f2659, %f2630, %f2643, %f2579;
	fma.rn.f32 	%f2660, %f2630, %f2644, %f2580;
	fma.rn.f32 	%f2661, %f2631, %f2637, %f2581;
	fma.rn.f32 	%f2662, %f2631, %f2638, %f2582;
	fma.rn.f32 	%f2663, %f2631, %f2639, %f2583;
	fma.rn.f32 	%f2664, %f2631, %f2640, %f2584;
	fma.rn.f32 	%f2665, %f2631, %f2641, %f2585;
	fma.rn.f32 	%f2666, %f2631, %f2642, %f2586;
	fma.rn.f32 	%f2667, %f2631, %f2643, %f2587;
	fma.rn.f32 	%f2668, %f2631, %f2644, %f2588;
	fma.rn.f32 	%f2669, %f2632, %f2637, %f2589;
	fma.rn.f32 	%f2670, %f2632, %f2638, %f2590;
	fma.rn.f32 	%f2671, %f2632, %f2639, %f2591;
	fma.rn.f32 	%f2672, %f2632, %f2640, %f2592;
	fma.rn.f32 	%f2673, %f2632, %f2641, %f2593;
	fma.rn.f32 	%f2674, %f2632, %f2642, %f2594;
	fma.rn.f32 	%f2675, %f2632, %f2643, %f2595;
	fma.rn.f32 	%f2676, %f2632, %f2644, %f2596;
	fma.rn.f32 	%f2677, %f2633, %f2637, %f2597;
	fma.rn.f32 	%f2678, %f2633, %f2638, %f2598;
	fma.rn.f32 	%f2679, %f2633, %f2639, %f2599;
	fma.rn.f32 	%f2680, %f2633, %f2640, %f2600;
	fma.rn.f32 	%f2681, %f2633, %f2641, %f2601;
	fma.rn.f32 	%f2682, %f2633, %f2642, %f2602;
	fma.rn.f32 	%f2683, %f2633, %f2643, %f2603;
	fma.rn.f32 	%f2684, %f2633, %f2644, %f2604;
	fma.rn.f32 	%f2685, %f2634, %f2637, %f2605;
	fma.rn.f32 	%f2686, %f2634, %f2638, %f2606;
	fma.rn.f32 	%f2687, %f2634, %f2639, %f2607;
	fma.rn.f32 	%f2688, %f2634, %f2640, %f2608;
	fma.rn.f32 	%f2689, %f2634, %f2641, %f2609;
	fma.rn.f32 	%f2690, %f2634, %f2642, %f2610;
	fma.rn.f32 	%f2691, %f2634, %f2643, %f2611;
	fma.rn.f32 	%f2692, %f2634, %f2644, %f2612;
	fma.rn.f32 	%f2693, %f2635, %f2637, %f2613;
	fma.rn.f32 	%f2694, %f2635, %f2638, %f2614;
	fma.rn.f32 	%f2695, %f2635, %f2639, %f2615;
	fma.rn.f32 	%f2696, %f2635, %f2640, %f2616;
	fma.rn.f32 	%f2697, %f2635, %f2641, %f2617;
	fma.rn.f32 	%f2698, %f2635, %f2642, %f2618;
	fma.rn.f32 	%f2699, %f2635, %f2643, %f2619;
	fma.rn.f32 	%f2700, %f2635, %f2644, %f2620;
	fma.rn.f32 	%f2701, %f2636, %f2637, %f2621;
	fma.rn.f32 	%f2702, %f2636, %f2638, %f2622;
	fma.rn.f32 	%f2703, %f2636, %f2639, %f2623;
	fma.rn.f32 	%f2704, %f2636, %f2640, %f2624;
	fma.rn.f32 	%f2705, %f2636, %f2641, %f2625;
	fma.rn.f32 	%f2706, %f2636, %f2642, %f2626;
	fma.rn.f32 	%f2707, %f2636, %f2643, %f2627;
	fma.rn.f32 	%f2708, %f2636, %f2644, %f2628;
	ld.shared.f32 	%f2709, [%r493+124];
	ld.shared.f32 	%f2710, [%r493+256];
	ld.shared.f32 	%f2711, [%r493+388];
	ld.shared.f32 	%f2712, [%r493+520];
	ld.shared.f32 	%f2713, [%r493+652];
	ld.shared.f32 	%f2714, [%r493+784];
	ld.shared.f32 	%f2715, [%r493+916];
	ld.shared.f32 	%f2716, [%r493+1048];
	ld.shared.f32 	%f2717, [%r496+4092];
	ld.shared.f32 	%f2718, [%r496+4096];
	ld.shared.f32 	%f2719, [%r496+4100];
	ld.shared.f32 	%f2720, [%r496+4104];
	ld.shared.f32 	%f2721, [%r496+4108];
	ld.shared.f32 	%f2722, [%r496+4112];
	ld.shared.f32 	%f2723, [%r496+4116];
	ld.shared.f32 	%f2724, [%r496+4120];
	fma.rn.f32 	%f3156, %f2709, %f2717, %f2645;
	fma.rn.f32 	%f3155, %f2709, %f2718, %f2646;
	fma.rn.f32 	%f3154, %f2709, %f2719, %f2647;
	fma.rn.f32 	%f3153, %f2709, %f2720, %f2648;
	fma.rn.f32 	%f3152, %f2709, %f2721, %f2649;
	fma.rn.f32 	%f3151, %f2709, %f2722, %f2650;
	fma.rn.f32 	%f3150, %f2709, %f2723, %f2651;
	fma.rn.f32 	%f3149, %f2709, %f2724, %f2652;
	fma.rn.f32 	%f3148, %f2710, %f2717, %f2653;
	fma.rn.f32 	%f3147, %f2710, %f2718, %f2654;
	fma.rn.f32 	%f3146, %f2710, %f2719, %f2655;
	fma.rn.f32 	%f3145, %f2710, %f2720, %f2656;
	fma.rn.f32 	%f3144, %f2710, %f2721, %f2657;
	fma.rn.f32 	%f3143, %f2710, %f2722, %f2658;
	fma.rn.f32 	%f3142, %f2710, %f2723, %f2659;
	fma.rn.f32 	%f3141, %f2710, %f2724, %f2660;
	fma.rn.f32 	%f3140, %f2711, %f2717, %f2661;
	fma.rn.f32 	%f3139, %f2711, %f2718, %f2662;
	fma.rn.f32 	%f3138, %f2711, %f2719, %f2663;
	fma.rn.f32 	%f3137, %f2711, %f2720, %f2664;
	fma.rn.f32 	%f3136, %f2711, %f2721, %f2665;
	fma.rn.f32 	%f3135, %f2711, %f2722, %f2666;
	fma.rn.f32 	%f3134, %f2711, %f2723, %f2667;
	fma.rn.f32 	%f3133, %f2711, %f2724, %f2668;
	fma.rn.f32 	%f3132, %f2712, %f2717, %f2669;
	fma.rn.f32 	%f3131, %f2712, %f2718, %f2670;
	fma.rn.f32 	%f3130, %f2712, %f2719, %f2671;
	fma.rn.f32 	%f3129, %f2712, %f2720, %f2672;
	fma.rn.f32 	%f3128, %f2712, %f2721, %f2673;
	fma.rn.f32 	%f3127, %f2712, %f2722, %f2674;
	fma.rn.f32 	%f3126, %f2712, %f2723, %f2675;
	fma.rn.f32 	%f3125, %f2712, %f2724, %f2676;
	fma.rn.f32 	%f3124, %f2713, %f2717, %f2677;
	fma.rn.f32 	%f3123, %f2713, %f2718, %f2678;
	fma.rn.f32 	%f3122, %f2713, %f2719, %f2679;
	fma.rn.f32 	%f3121, %f2713, %f2720, %f2680;
	fma.rn.f32 	%f3120, %f2713, %f2721, %f2681;
	fma.rn.f32 	%f3119, %f2713, %f2722, %f2682;
	fma.rn.f32 	%f3118, %f2713, %f2723, %f2683;
	fma.rn.f32 	%f3117, %f2713, %f2724, %f2684;
	fma.rn.f32 	%f3116, %f2714, %f2717, %f2685;
	fma.rn.f32 	%f3115, %f2714, %f2718, %f2686;
	fma.rn.f32 	%f3114, %f2714, %f2719, %f2687;
	fma.rn.f32 	%f3113, %f2714, %f2720, %f2688;
	fma.rn.f32 	%f3112, %f2714, %f2721, %f2689;
	fma.rn.f32 	%f3111, %f2714, %f2722, %f2690;
	fma.rn.f32 	%f3110, %f2714, %f2723, %f2691;
	fma.rn.f32 	%f3109, %f2714, %f2724, %f2692;
	fma.rn.f32 	%f3157, %f2715, %f2717, %f2693;
	fma.rn.f32 	%f3158, %f2715, %f2718, %f2694;
	fma.rn.f32 	%f3159, %f2715, %f2719, %f2695;
	fma.rn.f32 	%f3160, %f2715, %f2720, %f2696;
	fma.rn.f32 	%f3161, %f2715, %f2721, %f2697;
	fma.rn.f32 	%f3162, %f2715, %f2722, %f2698;
	fma.rn.f32 	%f3163, %f2715, %f2723, %f2699;
	fma.rn.f32 	%f3164, %f2715, %f2724, %f2700;
	fma.rn.f32 	%f3165, %f2716, %f2717, %f2701;
	fma.rn.f32 	%f3166, %f2716, %f2718, %f2702;
	fma.rn.f32 	%f3167, %f2716, %f2719, %f2703;
	fma.rn.f32 	%f3168, %f2716, %f2720, %f2704;
	fma.rn.f32 	%f3169, %f2716, %f2721, %f2705;
	fma.rn.f32 	%f3170, %f2716, %f2722, %f2706;
	fma.rn.f32 	%f3171, %f2716, %f2723, %f2707;
	fma.rn.f32 	%f3172, %f2716, %f2724, %f2708;
	bar.sync 	0;
	setp.ne.s32 	%p103, %r41, %r38;
	mov.u32 	%r832, %r56;
	mov.u32 	%r833, %r41;
	@%p103 bra 	$L__BB0_54;
$L__BB0_108:
	ld.param.u32 	%r719, [_Z9registersiiifPKfS0_fPf_param_1];
	ld.param.u32 	%r631, [_Z9registersiiifPKfS0_fPf_param_0];
	mov.u32 	%r497, %ctaid.y;
	shl.b32 	%r498, %r497, 5;
	mov.u32 	%r499, %tid.y;
	shl.b32 	%r500, %r499, 3;
	add.s32 	%r501, %r498, %r500;
	setp.ge.s32 	%p104, %r501, %r631;
	mov.u32 	%r502, %ctaid.x;
	shl.b32 	%r503, %r502, 5;
	mov.u32 	%r504, %tid.x;
	shl.b32 	%r505, %r504, 3;
	add.s32 	%r506, %r503, %r505;
	setp.ge.s32 	%p105, %r506, %r719;
	or.pred  	%p106, %p104, %p105;
	@%p106 bra 	$L__BB0_110;
	ld.param.u64 	%rd197, [_Z9registersiiifPKfS0_fPf_param_7];
	ld.param.f32 	%f2981, [_Z9registersiiifPKfS0_fPf_param_6];
	ld.param.f32 	%f2917, [_Z9registersiiifPKfS0_fPf_param_3];
	ld.param.u32 	%r720, [_Z9registersiiifPKfS0_fPf_param_1];
	mad.lo.s32 	%r518, %r501, %r720, %r506;
	cvta.to.global.u64 	%rd98, %rd197;
	mul.wide.s32 	%rd99, %r518, 4;
	add.s64 	%rd100, %rd98, %rd99;
	ld.global.f32 	%f2725, [%rd100];
	mul.f32 	%f2726, %f2981, %f2725;
	fma.rn.f32 	%f2727, %f2917, %f3156, %f2726;
	st.global.f32 	[%rd100], %f2727;
$L__BB0_110:
	ld.param.u32 	%r721, [_Z9registersiiifPKfS0_fPf_param_1];
	ld.param.u32 	%r632, [_Z9registersiiifPKfS0_fPf_param_0];
	setp.ge.s32 	%p107, %r501, %r632;
	add.s32 	%r529, %r506, 1;
	setp.ge.s32 	%p108, %r529, %r721;
	or.pred  	%p109, %p107, %p108;
	@%p109 bra 	$L__BB0_112;
	ld.param.u64 	%rd198, [_Z9registersiiifPKfS0_fPf_param_7];
	ld.param.f32 	%f2982, [_Z9registersiiifPKfS0_fPf_param_6];
	ld.param.f32 	%f2918, [_Z9registersiiifPKfS0_fPf_param_3];
	ld.param.u32 	%r722, [_Z9registersiiifPKfS0_fPf_param_1];
	mul.lo.s32 	%r535, %r501, %r722;
	cvt.s64.s32 	%rd101, %r535;
	cvt.s64.s32 	%rd102, %r506;
	add.s64 	%rd103, %rd102, %rd101;
	cvta.to.global.u64 	%rd104, %rd198;
	shl.b64 	%rd105, %rd103, 2;
	add.s64 	%rd106, %rd104, %rd105;
	ld.global.f32 	%f2728, [%rd106+4];
	mul.f32 	%f2729, %f2982, %f2728;
	fma.rn.f32 	%f2730, %f2918, %f3155, %f2729;
	st.global.f32 	[%rd106+4], %f2730;
$L__BB0_112:
	ld.param.u32 	%r723, [_Z9registersiiifPKfS0_fPf_param_1];
	ld.param.u32 	%r633, [_Z9registersiiifPKfS0_fPf_param_0];
	setp.ge.s32 	%p110, %r501, %r633;
	add.s32 	%r541, %r506, 2;
	setp.ge.s32 	%p111, %r541, %r723;
	or.pred  	%p112, %p110, %p111;
	@%p112 bra 	$L__BB0_114;
	ld.param.u64 	%rd199, [_Z9registersiiifPKfS0_fPf_param_7];
	ld.param.f32 	%f2983, [_Z9registersiiifPKfS0_fPf_param_6];
	ld.param.f32 	%f2919, [_Z9registersiiifPKfS0_fPf_param_3];
	ld.param.u32 	%r724, [_Z9registersiiifPKfS0_fPf_param_1];
	mul.lo.s32 	%r547, %r501, %r724;
	cvt.s64.s32 	%rd107, %r547;
	cvt.s64.s32 	%rd108, %r506;
	add.s64 	%rd109, %rd108, %rd107;
	cvta.to.global.u64 	%rd110, %rd199;
	shl.b64 	%rd111, %rd109, 2;
	add.s64 	%rd112, %rd110, %rd111;
	ld.global.f32 	%f2731, [%rd112+8];
	mul.f32 	%f2732, %f2983, %f2731;
	fma.rn.f32 	%f2733, %f2919, %f3154, %f2732;
	st.global.f32 	[%rd112+8], %f2733;
$L__BB0_114:
	ld.param.u32 	%r725, [_Z9registersiiifPKfS0_fPf_param_1];
	ld.param.u32 	%r634, [_Z9registersiiifPKfS0_fPf_param_0];
	setp.ge.s32 	%p113, %r501, %r634;
	add.s32 	%r58, %r506, 3;
	setp.ge.s32 	%p114, %r58, %r725;
	or.pred  	%p115, %p113, %p114;
	@%p115 bra 	$L__BB0_116;
	ld.param.u64 	%rd200, [_Z9registersiiifPKfS0_fPf_param_7];
	ld.param.f32 	%f2984, [_Z9registersiiifPKfS0_fPf_param_6];
	ld.param.f32 	%f2920, [_Z9registersiiifPKfS0_fPf_param_3];
	ld.param.u32 	%r726, [_Z9registersiiifPKfS0_fPf_param_1];
	mul.lo.s32 	%r558, %r501, %r726;
	cvt.s64.s32 	%rd113, %r558;
	cvt.s64.s32 	%rd114, %r506;
	add.s64 	%rd115, %rd114, %rd113;
	cvta.to.global.u64 	%rd116, %rd200;
	shl.b64 	%rd117, %rd115, 2;
	add.s64 	%rd118, %rd116, %rd117;
	ld.global.f32 	%f2734, [%rd118+12];
	mul.f32 	%f2735, %f2984, %f2734;
	fma.rn.f32 	%f2736, %f2920, %f3153, %f2735;
	st.global.f32 	[%rd118+12], %f2736;
$L__BB0_116:
	ld.param.u32 	%r727, [_Z9registersiiifPKfS0_fPf_param_1];
	ld.param.u32 	%r635, [_Z9registersiiifPKfS0_fPf_param_0];
	setp.ge.s32 	%p116, %r501, %r635;
	add.s32 	%r59, %r506, 4;
	setp.ge.s32 	%p117, %r59, %r727;
	or.pred  	%p118, %p116, %p117;
	@%p118 bra 	$L__BB0_118;
	ld.param.u64 	%rd201, [_Z9registersiiifPKfS0_fPf_param_7];
	ld.param.f32 	%f2985, [_Z9registersiiifPKfS0_fPf_param_6];
	ld.param.f32 	%f2921, [_Z9registersiiifPKfS0_fPf_param_3];
	ld.param.u32 	%r728, [_Z9registersiiifPKfS0_fPf_param_1];
	mul.lo.s32 	%r569, %r501, %r728;
	cvt.s64.s32 	%rd119, %r569;
	cvt.s64.s32 	%rd120, %r506;
	add.s64 	%rd121, %rd120, %rd119;
	cvta.to.global.u64 	%rd122, %rd201;
	shl.b64 	%rd123, %rd121, 2;
	add.s64 	%rd124, %rd122, %rd123;
	ld.global.f32 	%f2737, [%rd124+16];
	mul.f32 	%f2738, %f2985, %f2737;
	fma.rn.f32 	%f2739, %f2921, %f3152, %f2738;
	st.global.f32 	[%rd124+16], %f2739;
$L__BB0_118:
	ld.param.u32 	%r729, [_Z9registersiiifPKfS0_fPf_param_1];
	ld.param.u32 	%r636, [_Z9registersiiifPKfS0_fPf_param_0];
	setp.ge.s32 	%p119, %r501, %r636;
	add.s32 	%r60, %r506, 5;
	setp.ge.s32 	%p120, %r60, %r729;
	or.pred  	%p121, %p119, %p120;
	@%p121 bra 	$L__BB0_120;
	ld.param.u64 	%rd202, [_Z9registersiiifPKfS0_fPf_param_7];
	ld.param.f32 	%f2986, [_Z9registersiiifPKfS0_fPf_param_6];
	ld.param.f32 	%f2922, [_Z9registersiiifPKfS0_fPf_param_3];
	ld.param.u32 	%r730, [_Z9registersiiifPKfS0_fPf_param_1];
	mul.lo.s32 	%r580, %r501, %r730;
	cvt.s64.s32 	%rd125, %r580;
	cvt.s64.s32 	%rd126, %r506;
	add.s64 	%rd127, %rd126, %rd125;
	cvta.to.global.u64 	%rd128, %rd202;
	shl.b64 	%rd129, %rd127, 2;
	add.s64 	%rd130, %rd128, %rd129;
	ld.global.f32 	%f2740, [%rd130+20];
	mul.f32 	%f2741, %f2986, %f2740;
	fma.rn.f32 	%f2742, %f2922, %f3151, %f2741;
	st.global.f32 	[%rd130+20], %f2742;
$L__BB0_120:
	ld.param.u32 	%r731, [_Z9registersiiifPKfS0_fPf_param_1];
	ld.param.u32 	%r637, [_Z9registersiiifPKfS0_fPf_param_0];
	setp.ge.s32 	%p122, %r501, %r637;
	add.s32 	%r61, %r506, 6;
	setp.ge.s32 	%p123, %r61, %r731;
	or.pred  	%p124, %p122, %p123;
	@%p124 bra 	$L__BB0_122;
	ld.param.u64 	%rd203, [_Z9registersiiifPKfS0_fPf_param_7];
	ld.param.f32 	%f2987, [_Z9registersiiifPKfS0_fPf_param_6];
	ld.param.f32 	%f2923, [_Z9registersiiifPKfS0_fPf_param_3];
	ld.param.u32 	%r732, [_Z9registersiiifPKfS0_fPf_param_1];
	mul.lo.s32 	%r591, %r501, %r732;
	cvt.s64.s32 	%rd131, %r591;
	cvt.s64.s32 	%rd132, %r506;
	add.s64 	%rd133, %rd132, %rd131;
	cvta.to.global.u64 	%rd134, %rd203;
	shl.b64 	%rd135, %rd133, 2;
	add.s64 	%rd136, %rd134, %rd135;
	ld.global.f32 	%f2743, [%rd136+24];
	mul.f32 	%f2744, %f2987, %f2743;
	fma.rn.f32 	%f2745, %f2923, %f3150, %f2744;
	st.global.f32 	[%rd136+24], %f2745;
$L__BB0_122:
	ld.param.u32 	%r733, [_Z9registersiiifPKfS0_fPf_param_1];
	ld.param.u32 	%r638, [_Z9registersiiifPKfS0_fPf_param_0];
	setp.ge.s32 	%p125, %r501, %r638;
	add.s32 	%r63, %r506, 7;
	setp.ge.s32 	%p126, %r63, %r733;
	or.pred  	%p127, %p125, %p126;
	@%p127 bra 	$L__BB0_124;
	ld.param.u64 	%rd204, [_Z9registersiiifPKfS0_fPf_param_7];
	ld.param.f32 	%f2988, [_Z9registersiiifPKfS0_fPf_param_6];
	ld.param.f32 	%f2924, [_Z9registersiiifPKfS0_fPf_param_3];
	ld.param.u32 	%r734, [_Z9registersiiifPKfS0_fPf_param_1];
	mul.lo.s32 	%r596, %r501, %r734;
	cvt.s64.s32 	%rd137, %r596;
	cvt.s64.s32 	%rd138, %r506;
	add.s64 	%rd139, %rd138, %rd137;
	cvta.to.global.u64 	%rd140, %rd204;
	shl.b64 	%rd141, %rd139, 2;
	add.s64 	%rd142, %rd140, %rd141;
	ld.global.f32 	%f2746, [%rd142+28];
	mul.f32 	%f2747, %f2988, %f2746;
	fma.rn.f32 	%f2748, %f2924, %f3149, %f2747;
	st.global.f32 	[%rd142+28], %f2748;
$L__BB0_124:
	ld.param.u32 	%r735, [_Z9registersiiifPKfS0_fPf_param_1];
	ld.param.u32 	%r639, [_Z9registersiiifPKfS0_fPf_param_0];
	setp.ge.s32 	%p128, %r506, %r735;
	add.s32 	%r64, %r501, 1;
	setp.ge.s32 	%p129, %r64, %r639;
	mad.lo.s32 	%r65, %r501, %r735, %r735;
	or.pred  	%p130, %p129, %p128;
	@%p130 bra 	$L__BB0_126;
	ld.param.u64 	%rd205, [_Z9registersiiifPKfS0_fPf_param_7];
	ld.param.f32 	%f2989, [_Z9registersiiifPKfS0_fPf_param_6];
	ld.param.f32 	%f2925, [_Z9registersiiifPKfS0_fPf_param_3];
	add.s32 	%r597, %r506, %r65;
	cvta.to.global.u64 	%rd143, %rd205;
	mul.wide.s32 	%rd144, %r597, 4;
	add.s64 	%rd145, %rd143, %rd144;
	ld.global.f32 	%f2749, [%rd145];
	mul.f32 	%f2750, %f2989, %f2749;
	fma.rn.f32 	%f2751, %f2925, %f3148, %f2750;
	st.global.f32 	[%rd145], %f2751;
$L__BB0_126:
	ld.param.u64 	%rd206, [_Z9registersiiifPKfS0_fPf_param_7];
	ld.param.u32 	%r736, [_Z9registersiiifPKfS0_fPf_param_1];
	ld.param.u32 	%r640, [_Z9registersiiifPKfS0_fPf_param_0];
	setp.ge.s32 	%p131, %r64, %r640;
	setp.ge.s32 	%p132, %r529, %r736;
	cvt.s64.s32 	%rd146, %r65;
	cvt.s64.s32 	%rd147, %r506;
	add.s64 	%rd148, %rd147, %rd146;
	cvta.to.global.u64 	%rd149, %rd206;
	shl.b64 	%rd150, %rd148, 2;
	add.s64 	%rd5, %rd149, %rd150;
	or.pred  	%p133, %p131, %p132;
	@%p133 bra 	$L__BB0_128;
	ld.param.f32 	%f2990, [_Z9registersiiifPKfS0_fPf_param_6];
	ld.param.f32 	%f2926, [_Z9registersiiifPKfS0_fPf_param_3];
	ld.global.f32 	%f2752, [%rd5+4];
	mul.f32 	%f2753, %f2990, %f2752;
	fma.rn.f32 	%f2754, %f2926, %f3147, %f2753;
	st.global.f32 	[%rd5+4], %f2754;
$L__BB0_128:
	ld.param.u32 	%r737, [_Z9registersiiifPKfS0_fPf_param_1];
	ld.param.u32 	%r641, [_Z9registersiiifPKfS0_fPf_param_0];
	setp.ge.s32 	%p134, %r64, %r641;
	setp.ge.s32 	%p135, %r541, %r737;
	or.pred  	%p136, %p134, %p135;
	@%p136 bra 	$L__BB0_130;
	ld.param.f32 	%f2991, [_Z9registersiiifPKfS0_fPf_param_6];
	ld.param.f32 	%f2927, [_Z9registersiiifPKfS0_fPf_param_3];
	ld.global.f32 	%f2755, [%rd5+8];
	mul.f32 	%f2756, %f2991, %f2755;
	fma.rn.f32 	%f2757, %f2927, %f3146, %f2756;
	st.global.f32 	[%rd5+8], %f2757;
$L__BB0_130:
	ld.param.u32 	%r738, [_Z9registersiiifPKfS0_fPf_param_1];
	ld.param.u32 	%r642, [_Z9registersiiifPKfS0_fPf_param_0];
	setp.ge.s32 	%p137, %r64, %r642;
	setp.ge.s32 	%p138, %r58, %r738;
	or.pred  	%p139, %p137, %p138;
	@%p139 bra 	$L__BB0_132;
	ld.param.f32 	%f2992, [_Z9registersiiifPKfS0_fPf_param_6];
	ld.param.f32 	%f2928, [_Z9registersiiifPKfS0_fPf_param_3];
	ld.global.f32 	%f2758, [%rd5+12];
	mul.f32 	%f2759, %f2992, %f2758;
	fma.rn.f32 	%f2760, %f2928, %f3145, %f2759;
	st.global.f32 	[%rd5+12], %f2760;
$L__BB0_132:
	ld.param.u32 	%r739, [_Z9registersiiifPKfS0_fPf_param_1];
	ld.param.u32 	%r643, [_Z9registersiiifPKfS0_fPf_param_0];
	setp.ge.s32 	%p140, %r64, %r643;
	setp.ge.s32 	%p141, %r59, %r739;
	or.pred  	%p142, %p140, %p141;
	@%p142 bra 	$L__BB0_134;
	ld.param.f32 	%f2993, [_Z9registersiiifPKfS0_fPf_param_6];
	ld.param.f32 	%f2929, [_Z9registersiiifPKfS0_fPf_param_3];
	ld.global.f32 	%f2761, [%rd5+16];
	mul.f32 	%f2762, %f2993, %f2761;
	fma.rn.f32 	%f2763, %f2929, %f3144, %f2762;
	st.global.f32 	[%rd5+16], %f2763;
$L__BB0_134:
	ld.param.u32 	%r740, [_Z9registersiiifPKfS0_fPf_param_1];
	ld.param.u32 	%r644, [_Z9registersiiifPKfS0_fPf_param_0];
	setp.ge.s32 	%p143, %r64, %r644;
	setp.ge.s32 	%p144, %r60, %r740;
	or.pred  	%p145, %p143, %p144;
	@%p145 bra 	$L__BB0_136;
	ld.param.f32 	%f2994, [_Z9registersiiifPKfS0_fPf_param_6];
	ld.param.f32 	%f2930, [_Z9registersiiifPKfS0_fPf_param_3];
	ld.global.f32 	%f2764, [%rd5+20];
	mul.f32 	%f2765, %f2994, %f2764;
	fma.rn.f32 	%f2766, %f2930, %f3143, %f2765;
	st.global.f32 	[%rd5+20], %f2766;
$L__BB0_136:
	ld.param.u32 	%r741, [_Z9registersiiifPKfS0_fPf_param_1];
	ld.param.u32 	%r645, [_Z9registersiiifPKfS0_fPf_param_0];
	setp.ge.s32 	%p146, %r64, %r645;
	setp.ge.s32 	%p147, %r61, %r741;
	or.pred  	%p148, %p146, %p147;
	@%p148 bra 	$L__BB0_138;
	ld.param.f32 	%f2995, [_Z9registersiiifPKfS0_fPf_param_6];
	ld.param.f32 	%f2931, [_Z9registersiiifPKfS0_fPf_param_3];
	ld.global.f32 	%f2767, [%rd5+24];
	mul.f32 	%f2768, %f2995, %f2767;
	fma.rn.f32 	%f2769, %f2931, %f3142, %f2768;
	st.global.f32 	[%rd5+24], %f2769;
$L__BB0_138:
	ld.param.u32 	%r742, [_Z9registersiiifPKfS0_fPf_param_1];
	ld.param.u32 	%r646, [_Z9registersiiifPKfS0_fPf_param_0];
	setp.ge.s32 	%p149, %r64, %r646;
	setp.ge.s32 	%p150, %r63, %r742;
	or.pred  	%p151, %p149, %p150;
	@%p151 bra 	$L__BB0_140;
	ld.param.f32 	%f2996, [_Z9registersiiifPKfS0_fPf_param_6];
	ld.param.f32 	%f2932, [_Z9registersiiifPKfS0_fPf_param_3];
	ld.global.f32 	%f2770, [%rd5+28];
	mul.f32 	%f2771, %f2996, %f2770;
	fma.rn.f32 	%f2772, %f2932, %f3141, %f2771;
	st.global.f32 	[%rd5+28], %f2772;
$L__BB0_140:
	ld.param.u64 	%rd207, [_Z9registersiiifPKfS0_fPf_param_7];
	ld.param.u32 	%r743, [_Z9registersiiifPKfS0_fPf_param_1];
	ld.param.u32 	%r647, [_Z9registersiiifPKfS0_fPf_param_0];
	cvta.to.global.u64 	%rd6, %rd207;
	setp.ge.s32 	%p152, %r506, %r743;
	or.b32  	%r68, %r501, 2;
	setp.ge.s32 	%p153, %r68, %r647;
	add.s32 	%r69, %r65, %r743;
	or.pred  	%p154, %p153, %p152;
	@%p154 bra 	$L__BB0_142;
	ld.param.f32 	%f2997, [_Z9registersiiifPKfS0_fPf_param_6];
	ld.param.f32 	%f2933, [_Z9registersiiifPKfS0_fPf_param_3];
	add.s32 	%r609, %r506, %r69;
	mul.wide.s32 	%rd151, %r609, 4;
	add.s64 	%rd152, %rd6, %rd151;
	ld.global.f32 	%f2773, [%rd152];
	mul.f32 	%f2774, %f2997, %f2773;
	fma.rn.f32 	%f2775, %f2933, %f3140, %f2774;
	st.global.f32 	[%rd152], %f2775;
$L__BB0_142:
	ld.param.u32 	%r744, [_Z9registersiiifPKfS0_fPf_param_1];
	ld.param.u32 	%r648, [_Z9registersiiifPKfS0_fPf_param_0];
	setp.ge.s32 	%p155, %r68, %r648;
	setp.ge.s32 	%p156, %r529, %r744;
	cvt.s64.s32 	%rd153, %r69;
	add.s64 	%rd154, %rd147, %rd153;
	shl.b64 	%rd155, %rd154, 2;
	add.s64 	%rd8, %rd6, %rd155;
	or.pred  	%p157, %p155, %p156;
	@%p157 bra 	$L__BB0_144;
	ld.param.f32 	%f2998, [_Z9registersiiifPKfS0_fPf_param_6];
	ld.param.f32 	%f2934, [_Z9registersiiifPKfS0_fPf_param_3];
	ld.global.f32 	%f2776, [%rd8+4];
	mul.f32 	%f2777, %f2998, %f2776;
	fma.rn.f32 	%f2778, %f2934, %f3139, %f2777;
	st.global.f32 	[%rd8+4], %f2778;
$L__BB0_144:
	ld.param.u32 	%r745, [_Z9registersiiifPKfS0_fPf_param_1];
	ld.param.u32 	%r649, [_Z9registersiiifPKfS0_fPf_param_0];
	setp.ge.s32 	%p158, %r68, %r649;
	setp.ge.s32 	%p159, %r541, %r745;
	or.pred  	%p160, %p158, %p159;
	@%p160 bra 	$L__BB0_146;
	ld.param.f32 	%f2999, [_Z9registersiiifPKfS0_fPf_param_6];
	ld.param.f32 	%f2935, [_Z9registersiiifPKfS0_fPf_param_3];
	ld.global.f32 	%f2779, [%rd8+8];
	mul.f32 	%f2780, %f2999, %f2779;
	fma.rn.f32 	%f2781, %f2935, %f3138, %f2780;
	st.global.f32 	[%rd8+8], %f2781;
$L__BB0_146:
	ld.param.u32 	%r746, [_Z9registersiiifPKfS0_fPf_param_1];
	ld.param.u32 	%r650, [_Z9registersiiifPKfS0_fPf_param_0];
	setp.ge.s32 	%p161, %r68, %r650;
	setp.ge.s32 	%p162, %r58, %r746;
	or.pred  	%p163, %p161, %p162;
	@%p163 bra 	$L__BB0_148;
	ld.param.f32 	%f3000, [_Z9registersiiifPKfS0_fPf_param_6];
	ld.param.f32 	%f2936, [_Z9registersiiifPKfS0_fPf_param_3];
	ld.global.f32 	%f2782, [%rd8+12];
	mul.f32 	%f2783, %f3000, %f2782;
	fma.rn.f32 	%f2784, %f2936, %f3137, %f2783;
	st.global.f32 	[%rd8+12], %f2784;
$L__BB0_148:
	ld.param.u32 	%r747, [_Z9registersiiifPKfS0_fPf_param_1];
	ld.param.u32 	%r651, [_Z9registersiiifPKfS0_fPf_param_0];
	setp.ge.s32 	%p164, %r68, %r651;
	setp.ge.s32 	%p165, %r59, %r747;
	or.pred  	%p166, %p164, %p165;
	@%p166 bra 	$L__BB0_150;
	ld.param.f32 	%f3001, [_Z9registersiiifPKfS0_fPf_param_6];
	ld.param.f32 	%f2937, [_Z9registersiiifPKfS0_fPf_param_3];
	ld.global.f32 	%f2785, [%rd8+16];
	mul.f32 	%f2786, %f3001, %f2785;
	fma.rn.f32 	%f2787, %f2937, %f3136, %f2786;
	st.global.f32 	[%rd8+16], %f2787;
$L__BB0_150:
	ld.param.u32 	%r748, [_Z9registersiiifPKfS0_fPf_param_1];
	ld.param.u32 	%r652, [_Z9registersiiifPKfS0_fPf_param_0];
	setp.ge.s32 	%p167, %r68, %r652;
	setp.ge.s32 	%p168, %r60, %r748;
	or.pred  	%p169, %p167, %p168;
	@%p169 bra 	$L__BB0_152;
	ld.param.f32 	%f3002, [_Z9registersiiifPKfS0_fPf_param_6];
	ld.param.f32 	%f2938, [_Z9registersiiifPKfS0_fPf_param_3];
	ld.global.f32 	%f2788, [%rd8+20];
	mul.f32 	%f2789, %f3002, %f2788;
	fma.rn.f32 	%f2790, %f2938, %f3135, %f2789;
	st.global.f32 	[%rd8+20], %f2790;
$L__BB0_152:
	ld.param.u32 	%r749, [_Z9registersiiifPKfS0_fPf_param_1];
	ld.param.u32 	%r653, [_Z9registersiiifPKfS0_fPf_param_0];
	setp.ge.s32 	%p170, %r68, %r653;
	setp.ge.s32 	%p171, %r61, %r749;
	or.pred  	%p172, %p170, %p171;
	@%p172 bra 	$L__BB0_154;
	ld.param.f32 	%f3003, [_Z9registersiiifPKfS0_fPf_param_6];
	ld.param.f32 	%f2939, [_Z9registersiiifPKfS0_fPf_param_3];
	ld.global.f32 	%f2791, [%rd8+24];
	mul.f32 	%f2792, %f3003, %f2791;
	fma.rn.f32 	%f2793, %f2939, %f3134, %f2792;
	st.global.f32 	[%rd8+24], %f2793;
$L__BB0_154:
	ld.param.u32 	%r750, [_Z9registersiiifPKfS0_fPf_param_1];
	ld.param.u32 	%r654, [_Z9registersiiifPKfS0_fPf_param_0];
	setp.ge.s32 	%p173, %r68, %r654;
	setp.ge.s32 	%p174, %r63, %r750;
	or.pred  	%p175, %p173, %p174;
	@%p175 bra 	$L__BB0_156;
	ld.param.f32 	%f3004, [_Z9registersiiifPKfS0_fPf_param_6];
	ld.param.f32 	%f2940, [_Z9registersiiifPKfS0_fPf_param_3];
	ld.global.f32 	%f2794, [%rd8+28];
	mul.f32 	%f2795, %f3004, %f2794;
	fma.rn.f32 	%f2796, %f2940, %f3133, %f2795;
	st.global.f32 	[%rd8+28], %f2796;
$L__BB0_156:
	ld.param.u32 	%r751, [_Z9registersiiifPKfS0_fPf_param_1];
	ld.param.u32 	%r655, [_Z9registersiiifPKfS0_fPf_param_0];
	setp.ge.s32 	%p176, %r506, %r751;
	add.s32 	%r72, %r501, 3;
	setp.ge.s32 	%p177, %r72, %r655;
	add.s32 	%r73, %r69, %r751;
	or.pred  	%p178, %p177, %p176;
	@%p178 bra 	$L__BB0_158;
	ld.param.f32 	%f3005, [_Z9registersiiifPKfS0_fPf_param_6];
	ld.param.f32 	%f2941, [_Z9registersiiifPKfS0_fPf_param_3];
	add.s32 	%r610, %r506, %r73;
	mul.wide.s32 	%rd156, %r610, 4;
	add.s64 	%rd157, %rd6, %rd156;
	ld.global.f32 	%f2797, [%rd157];
	mul.f32 	%f2798, %f3005, %f2797;
	fma.rn.f32 	%f2799, %f2941, %f3132, %f2798;
	st.global.f32 	[%rd157], %f2799;
$L__BB0_158:
	ld.param.u32 	%r752, [_Z9registersiiifPKfS0_fPf_param_1];
	ld.param.u32 	%r656, [_Z9registersiiifPKfS0_fPf_param_0];
	setp.ge.s32 	%p179, %r72, %r656;
	setp.ge.s32 	%p180, %r529, %r752;
	cvt.s64.s32 	%rd158, %r73;
	add.s64 	%rd159, %rd147, %rd158;
	shl.b64 	%rd160, %rd159, 2;
	add.s64 	%rd9, %rd6, %rd160;
	or.pred  	%p181, %p179, %p180;
	@%p181 bra 	$L__BB0_160;
	ld.param.f32 	%f3006, [_Z9registersiiifPKfS0_fPf_param_6];
	ld.param.f32 	%f2942, [_Z9registersiiifPKfS0_fPf_param_3];
	ld.global.f32 	%f2800, [%rd9+4];
	mul.f32 	%f2801, %f3006, %f2800;
	fma.rn.f32 	%f2802, %f2942, %f3131, %f2801;
	st.global.f32 	[%rd9+4], %f2802;
$L__BB0_160:
	ld.param.u32 	%r753, [_Z9registersiiifPKfS0_fPf_param_1];
	ld.param.u32 	%r657, [_Z9registersiiifPKfS0_fPf_param_0];
	setp.ge.s32 	%p182, %r72, %r657;
	setp.ge.s32 	%p183, %r541, %r753;
	or.pred  	%p184, %p182, %p183;
	@%p184 bra 	$L__BB0_162;
	ld.param.f32 	%f3007, [_Z9registersiiifPKfS0_fPf_param_6];
	ld.param.f32 	%f2943, [_Z9registersiiifPKfS0_fPf_param_3];
	ld.global.f32 	%f2803, [%rd9+8];
	mul.f32 	%f2804, %f3007, %f2803;
	fma.rn.f32 	%f2805, %f2943, %f3130, %f2804;
	st.global.f32 	[%rd9+8], %f2805;
$L__BB0_162:
	ld.param.u32 	%r754, [_Z9registersiiifPKfS0_fPf_param_1];
	ld.param.u32 	%r658, [_Z9registersiiifPKfS0_fPf_param_0];
	setp.ge.s32 	%p185, %r72, %r658;
	setp.ge.s32 	%p186, %r58, %r754;
	or.pred  	%p187, %p185, %p186;
	@%p187 bra 	$L__BB0_164;
	ld.param.f32 	%f3008, [_Z9registersiiifPKfS0_fPf_param_6];
	ld.param.f32 	%f2944, [_Z9registersiiifPKfS0_fPf_param_3];
	ld.global.f32 	%f2806, [%rd9+12];
	mul.f32 	%f2807, %f3008, %f2806;
	fma.rn.f32 	%f2808, %f2944, %f3129, %f2807;
	st.global.f32 	[%rd9+12], %f2808;
$L__BB0_164:
	ld.param.u32 	%r755, [_Z9registersiiifPKfS0_fPf_param_1];
	ld.param.u32 	%r659, [_Z9registersiiifPKfS0_fPf_param_0];
	setp.ge.s32 	%p188, %r72, %r659;
	setp.ge.s32 	%p189, %r59, %r755;
	or.pred  	%p190, %p188, %p189;
	@%p190 bra 	$L__BB0_166;
	ld.param.f32 	%f3009, [_Z9registersiiifPKfS0_fPf_param_6];
	ld.param.f32 	%f2945, [_Z9registersiiifPKfS0_fPf_param_3];
	ld.global.f32 	%f2809, [%rd9+16];
	mul.f32 	%f2810, %f3009, %f2809;
	fma.rn.f32 	%f2811, %f2945, %f3128, %f2810;
	st.global.f32 	[%rd9+16], %f2811;
$L__BB0_166:
	ld.param.u32 	%r756, [_Z9registersiiifPKfS0_fPf_param_1];
	ld.param.u32 	%r660, [_Z9registersiiifPKfS0_fPf_param_0];
	setp.ge.s32 	%p191, %r72, %r660;
	setp.ge.s32 	%p192, %r60, %r756;
	or.pred  	%p193, %p191, %p192;
	@%p193 bra 	$L__BB0_168;
	ld.param.f32 	%f3010, [_Z9registersiiifPKfS0_fPf_param_6];
	ld.param.f32 	%f2946, [_Z9registersiiifPKfS0_fPf_param_3];
	ld.global.f32 	%f2812, [%rd9+20];
	mul.f32 	%f2813, %f3010, %f2812;
	fma.rn.f32 	%f2814, %f2946, %f3127, %f2813;
	st.global.f32 	[%rd9+20], %f2814;
$L__BB0_168:
	ld.param.u32 	%r757, [_Z9registersiiifPKfS0_fPf_param_1];
	ld.param.u32 	%r661, [_Z9registersiiifPKfS0_fPf_param_0];
	setp.ge.s32 	%p194, %r72, %r661;
	setp.ge.s32 	%p195, %r61, %r757;
	or.pred  	%p196, %p194, %p195;
	@%p196 bra 	$L__BB0_170;
	ld.param.f32 	%f3011, [_Z9registersiiifPKfS0_fPf_param_6];
	ld.param.f32 	%f2947, [_Z9registersiiifPKfS0_fPf_param_3];
	ld.global.f32 	%f2815, [%rd9+24];
	mul.f32 	%f2816, %f3011, %f2815;
	fma.rn.f32 	%f2817, %f2947, %f3126, %f2816;
	st.global.f32 	[%rd9+24], %f2817;
$L__BB0_170:
	ld.param.u32 	%r758, [_Z9registersiiifPKfS0_fPf_param_1];
	ld.param.u32 	%r662, [_Z9registersiiifPKfS0_fPf_param_0];
	setp.ge.s32 	%p197, %r72, %r662;
	setp.ge.s32 	%p198, %r63, %r758;
	or.pred  	%p199, %p197, %p198;
	@%p199 bra 	$L__BB0_172;
	ld.param.f32 	%f3012, [_Z9registersiiifPKfS0_fPf_param_6];
	ld.param.f32 	%f2948, [_Z9registersiiifPKfS0_fPf_param_3];
	ld.global.f32 	%f2818, [%rd9+28];
	mul.f32 	%f2819, %f3012, %f2818;
	fma.rn.f32 	%f2820, %f2948, %f3125, %f2819;
	st.global.f32 	[%rd9+28], %f2820;
$L__BB0_172:
	ld.param.u32 	%r759, [_Z9registersiiifPKfS0_fPf_param_1];
	ld.param.u32 	%r663, [_Z9registersiiifPKfS0_fPf_param_0];
	setp.ge.s32 	%p200, %r506, %r759;
	add.s32 	%r74, %r501, 4;
	setp.ge.s32 	%p201, %r74, %r663;
	add.s32 	%r75, %r73, %r759;
	or.pred  	%p202, %p201, %p200;
	@%p202 bra 	$L__BB0_174;
	ld.param.f32 	%f3013, [_Z9registersiiifPKfS0_fPf_param_6];
	ld.param.f32 	%f2949, [_Z9registersiiifPKfS0_fPf_param_3];
	add.s32 	%r611, %r506, %r75;
	mul.wide.s32 	%rd161, %r611, 4;
	add.s64 	%rd162, %rd6, %rd161;
	ld.global.f32 	%f2821, [%rd162];
	mul.f32 	%f2822, %f3013, %f2821;
	fma.rn.f32 	%f2823, %f2949, %f3124, %f2822;
	st.global.f32 	[%rd162], %f2823;
$L__BB0_174:
	ld.param.u32 	%r760, [_Z9registersiiifPKfS0_fPf_param_1];
	ld.param.u32 	%r664, [_Z9registersiiifPKfS0_fPf_param_0];
	setp.ge.s32 	%p203, %r74, %r664;
	setp.ge.s32 	%p204, %r529, %r760;
	cvt.s64.s32 	%rd163, %r75;
	add.s64 	%rd164, %rd147, %rd163;
	shl.b64 	%rd165, %rd164, 2;
	add.s64 	%rd10, %rd6, %rd165;
	or.pred  	%p205, %p203, %p204;
	@%p205 bra 	$L__BB0_176;
	ld.param.f32 	%f3014, [_Z9registersiiifPKfS0_fPf_param_6];
	ld.param.f32 	%f2950, [_Z9registersiiifPKfS0_fPf_param_3];
	ld.global.f32 	%f2824, [%rd10+4];
	mul.f32 	%f2825, %f3014, %f2824;
	fma.rn.f32 	%f2826, %f2950, %f3123, %f2825;
	st.global.f32 	[%rd10+4], %f2826;
$L__BB0_176:
	ld.param.u32 	%r761, [_Z9registersiiifPKfS0_fPf_param_1];
	ld.param.u32 	%r665, [_Z9registersiiifPKfS0_fPf_param_0];
	setp.ge.s32 	%p206, %r74, %r665;
	setp.ge.s32 	%p207, %r541, %r761;
	or.pred  	%p208, %p206, %p207;
	@%p208 bra 	$L__BB0_178;
	ld.param.f32 	%f3015, [_Z9registersiiifPKfS0_fPf_param_6];
	ld.param.f32 	%f2951, [_Z9registersiiifPKfS0_fPf_param_3];
	ld.global.f32 	%f2827, [%rd10+8];
	mul.f32 	%f2828, %f3015, %f2827;
	fma.rn.f32 	%f2829, %f2951, %f3122, %f2828;
	st.global.f32 	[%rd10+8], %f2829;
$L__BB0_178:
	ld.param.u32 	%r762, [_Z9registersiiifPKfS0_fPf_param_1];
	ld.param.u32 	%r666, [_Z9registersiiifPKfS0_fPf_param_0];
	setp.ge.s32 	%p209, %r74, %r666;
	setp.ge.s32 	%p210, %r58, %r762;
	or.pred  	%p211, %p209, %p210;
	@%p211 bra 	$L__BB0_180;
	ld.param.f32 	%f3016, [_Z9registersiiifPKfS0_fPf_param_6];
	ld.param.f32 	%f2952, [_Z9registersiiifPKfS0_fPf_param_3];
	ld.global.f32 	%f2830, [%rd10+12];
	mul.f32 	%f2831, %f3016, %f2830;
	fma.rn.f32 	%f2832, %f2952, %f3121, %f2831;
	st.global.f32 	[%rd10+12], %f2832;
$L__BB0_180:
	ld.param.u32 	%r763, [_Z9registersiiifPKfS0_fPf_param_1];
	ld.param.u32 	%r667, [_Z9registersiiifPKfS0_fPf_param_0];
	setp.ge.s32 	%p212, %r74, %r667;
	setp.ge.s32 	%p213, %r59, %r763;
	or.pred  	%p214, %p212, %p213;
	@%p214 bra 	$L__BB0_182;
	ld.param.f32 	%f3017, [_Z9registersiiifPKfS0_fPf_param_6];
	ld.param.f32 	%f2953, [_Z9registersiiifPKfS0_fPf_param_3];
	ld.global.f32 	%f2833, [%rd10+16];
	mul.f32 	%f2834, %f3017, %f2833;
	fma.rn.f32 	%f2835, %f2953, %f3120, %f2834;
	st.global.f32 	[%rd10+16], %f2835;
$L__BB0_182:
	ld.param.u32 	%r764, [_Z9registersiiifPKfS0_fPf_param_1];
	ld.param.u32 	%r668, [_Z9registersiiifPKfS0_fPf_param_0];
	setp.ge.s32 	%p215, %r74, %r668;
	setp.ge.s32 	%p216, %r60, %r764;
	or.pred  	%p217, %p215, %p216;
	@%p217 bra 	$L__BB0_184;
	ld.param.f32 	%f3018, [_Z9registersiiifPKfS0_fPf_param_6];
	ld.param.f32 	%f2954, [_Z9registersiiifPKfS0_fPf_param_3];
	ld.global.f32 	%f2836, [%rd10+20];
	mul.f32 	%f2837, %f3018, %f2836;
	fma.rn.f32 	%f2838, %f2954, %f3119, %f2837;
	st.global.f32 	[%rd10+20], %f2838;
$L__BB0_184:
	ld.param.u32 	%r765, [_Z9registersiiifPKfS0_fPf_param_1];
	ld.param.u32 	%r669, [_Z9registersiiifPKfS0_fPf_param_0];
	setp.ge.s32 	%p218, %r74, %r669;
	setp.ge.s32 	%p219, %r61, %r765;
	or.pred  	%p220, %p218, %p219;
	@%p220 bra 	$L__BB0_186;
	ld.param.f32 	%f3019, [_Z9registersiiifPKfS0_fPf_param_6];
	ld.param.f32 	%f2955, [_Z9registersiiifPKfS0_fPf_param_3];
	ld.global.f32 	%f2839, [%rd10+24];
	mul.f32 	%f2840, %f3019, %f2839;
	fma.rn.f32 	%f2841, %f2955, %f3118, %f2840;
	st.global.f32 	[%rd10+24], %f2841;
$L__BB0_186:
	ld.param.u32 	%r766, [_Z9registersiiifPKfS0_fPf_param_1];
	ld.param.u32 	%r670, [_Z9registersiiifPKfS0_fPf_param_0];
	setp.ge.s32 	%p221, %r74, %r670;
	setp.ge.s32 	%p222, %r63, %r766;
	or.pred  	%p223, %p221, %p222;
	@%p223 bra 	$L__BB0_188;
	ld.param.f32 	%f3020, [_Z9registersiiifPKfS0_fPf_param_6];
	ld.param.f32 	%f2956, [_Z9registersiiifPKfS0_fPf_param_3];
	ld.global.f32 	%f2842, [%rd10+28];
	mul.f32 	%f2843, %f3020, %f2842;
	fma.rn.f32 	%f2844, %f2956, %f3117, %f2843;
	st.global.f32 	[%rd10+28], %f2844;
$L__BB0_188:
	ld.param.u32 	%r767, [_Z9registersiiifPKfS0_fPf_param_1];
	ld.param.u32 	%r671, [_Z9registersiiifPKfS0_fPf_param_0];
	setp.ge.s32 	%p224, %r506, %r767;
	add.s32 	%r76, %r501, 5;
	setp.ge.s32 	%p225, %r76, %r671;
	add.s32 	%r77, %r75, %r767;
	or.pred  	%p226, %p225, %p224;
	@%p226 bra 	$L__BB0_190;
	ld.param.f32 	%f3021, [_Z9registersiiifPKfS0_fPf_param_6];
	ld.param.f32 	%f2957, [_Z9registersiiifPKfS0_fPf_param_3];
	add.s32 	%r612, %r506, %r77;
	mul.wide.s32 	%rd166, %r612, 4;
	add.s64 	%rd167, %rd6, %rd166;
	ld.global.f32 	%f2845, [%rd167];
	mul.f32 	%f2846, %f3021, %f2845;
	fma.rn.f32 	%f2847, %f2957, %f3116, %f2846;
	st.global.f32 	[%rd167], %f2847;
$L__BB0_190:
	ld.param.u32 	%r768, [_Z9registersiiifPKfS0_fPf_param_1];
	ld.param.u32 	%r672, [_Z9registersiiifPKfS0_fPf_param_0];
	setp.ge.s32 	%p227, %r76, %r672;
	setp.ge.s32 	%p228, %r529, %r768;
	cvt.s64.s32 	%rd168, %r77;
	add.s64 	%rd169, %rd147, %rd168;
	shl.b64 	%rd170, %rd169, 2;
	add.s64 	%rd11, %rd6, %rd170;
	or.pred  	%p229, %p227, %p228;
	@%p229 bra 	$L__BB0_192;
	ld.param.f32 	%f3022, [_Z9registersiiifPKfS0_fPf_param_6];
	ld.param.f32 	%f2958, [_Z9registersiiifPKfS0_fPf_param_3];
	ld.global.f32 	%f2848, [%rd11+4];
	mul.f32 	%f2849, %f3022, %f2848;
	fma.rn.f32 	%f2850, %f2958, %f3115, %f2849;
	st.global.f32 	[%rd11+4], %f2850;
$L__BB0_192:
	ld.param.u32 	%r769, [_Z9registersiiifPKfS0_fPf_param_1];
	ld.param.u32 	%r673, [_Z9registersiiifPKfS0_fPf_param_0];
	setp.ge.s32 	%p230, %r76, %r673;
	setp.ge.s32 	%p231, %r541, %r769;
	or.pred  	%p232, %p230, %p231;
	@%p232 bra 	$L__BB0_194;
	ld.param.f32 	%f3023, [_Z9registersiiifPKfS0_fPf_param_6];
	ld.param.f32 	%f2959, [_Z9registersiiifPKfS0_fPf_param_3];
	ld.global.f32 	%f2851, [%rd11+8];
	mul.f32 	%f2852, %f3023, %f2851;
	fma.rn.f32 	%f2853, %f2959, %f3114, %f2852;
	st.global.f32 	[%rd11+8], %f2853;
$L__BB0_194:
	ld.param.u32 	%r770, [_Z9registersiiifPKfS0_fPf_param_1];
	ld.param.u32 	%r674, [_Z9registersiiifPKfS0_fPf_param_0];
	setp.ge.s32 	%p233, %r76, %r674;
	setp.ge.s32 	%p234, %r58, %r770;
	or.pred  	%p235, %p233, %p234;
	@%p235 bra 	$L__BB0_196;
	ld.param.f32 	%f3024, [_Z9registersiiifPKfS0_fPf_param_6];
	ld.param.f32 	%f2960, [_Z9registersiiifPKfS0_fPf_param_3];
	ld.global.f32 	%f2854, [%rd11+12];
	mul.f32 	%f2855, %f3024, %f2854;
	fma.rn.f32 	%f2856, %f2960, %f3113, %f2855;
	st.global.f32 	[%rd11+12], %f2856;
$L__BB0_196:
	ld.param.u32 	%r771, [_Z9registersiiifPKfS0_fPf_param_1];
	ld.param.u32 	%r675, [_Z9registersiiifPKfS0_fPf_param_0];
	setp.ge.s32 	%p236, %r76, %r675;
	setp.ge.s32 	%p237, %r59, %r771;
	or.pred  	%p238, %p236, %p237;
	@%p238 bra 	$L__BB0_198;
	ld.param.f32 	%f3025, [_Z9registersiiifPKfS0_fPf_param_6];
	ld.param.f32 	%f2961, [_Z9registersiiifPKfS0_fPf_param_3];
	ld.global.f32 	%f2857, [%rd11+16];
	mul.f32 	%f2858, %f3025, %f2857;
	fma.rn.f32 	%f2859, %f2961, %f3112, %f2858;
	st.global.f32 	[%rd11+16], %f2859;
$L__BB0_198:
	ld.param.u32 	%r772, [_Z9registersiiifPKfS0_fPf_param_1];
	ld.param.u32 	%r676, [_Z9registersiiifPKfS0_fPf_param_0];
	setp.ge.s32 	%p239, %r76, %r676;
	setp.ge.s32 	%p240, %r60, %r772;
	or.pred  	%p241, %p239, %p240;
	@%p241 bra 	$L__BB0_200;
	ld.param.f32 	%f3026, [_Z9registersiiifPKfS0_fPf_param_6];
	ld.param.f32 	%f2962, [_Z9registersiiifPKfS0_fPf_param_3];
	ld.global.f32 	%f2860, [%rd11+20];
	mul.f32 	%f2861, %f3026, %f2860;
	fma.rn.f32 	%f2862, %f2962, %f3111, %f2861;
	st.global.f32 	[%rd11+20], %f2862;
$L__BB0_200:
	ld.param.u32 	%r773, [_Z9registersiiifPKfS0_fPf_param_1];
	ld.param.u32 	%r677, [_Z9registersiiifPKfS0_fPf_param_0];
	setp.ge.s32 	%p242, %r76, %r677;
	setp.ge.s32 	%p243, %r61, %r773;
	or.pred  	%p244, %p242, %p243;
	@%p244 bra 	$L__BB0_202;
	ld.param.f32 	%f3027, [_Z9registersiiifPKfS0_fPf_param_6];
	ld.param.f32 	%f2963, [_Z9registersiiifPKfS0_fPf_param_3];
	ld.global.f32 	%f2863, [%rd11+24];
	mul.f32 	%f2864, %f3027, %f2863;
	fma.rn.f32 	%f2865, %f2963, %f3110, %f2864;
	st.global.f32 	[%rd11+24], %f2865;
$L__BB0_202:
	ld.param.u32 	%r774, [_Z9registersiiifPKfS0_fPf_param_1];
	ld.param.u32 	%r678, [_Z9registersiiifPKfS0_fPf_param_0];
	setp.ge.s32 	%p245, %r76, %r678;
	setp.ge.s32 	%p246, %r63, %r774;
	or.pred  	%p247, %p245, %p246;
	@%p247 bra 	$L__BB0_204;
	ld.param.f32 	%f3028, [_Z9registersiiifPKfS0_fPf_param_6];
	ld.param.f32 	%f2964, [_Z9registersiiifPKfS0_fPf_param_3];
	ld.global.f32 	%f2866, [%rd11+28];
	mul.f32 	%f2867, %f3028, %f2866;
	fma.rn.f32 	%f2868, %f2964, %f3109, %f2867;
	st.global.f32 	[%rd11+28], %f2868;
$L__BB0_204:
	ld.param.u32 	%r775, [_Z9registersiiifPKfS0_fPf_param_1];
	ld.param.u32 	%r679, [_Z9registersiiifPKfS0_fPf_param_0];
	setp.ge.s32 	%p248, %r506, %r775;
	add.s32 	%r78, %r501, 6;
	setp.ge.s32 	%p249, %r78, %r679;
	add.s32 	%r79, %r77, %r775;
	or.pred  	%p250, %p249, %p248;
	@%p250 bra 	$L__BB0_206;
	ld.param.f32 	%f3029, [_Z9registersiiifPKfS0_fPf_param_6];
	ld.param.f32 	%f2965, [_Z9registersiiifPKfS0_fPf_param_3];
	add.s32 	%r613, %r506, %r79;
	mul.wide.s32 	%rd171, %r613, 4;
	add.s64 	%rd172, %rd6, %rd171;
	ld.global.f32 	%f2869, [%rd172];
	mul.f32 	%f2870, %f3029, %f2869;
	fma.rn.f32 	%f2871, %f2965, %f3157, %f2870;
	st.global.f32 	[%rd172], %f2871;
$L__BB0_206:
	ld.param.u32 	%r776, [_Z9registersiiifPKfS0_fPf_param_1];
	ld.param.u32 	%r680, [_Z9registersiiifPKfS0_fPf_param_0];
	setp.ge.s32 	%p251, %r78, %r680;
	setp.ge.s32 	%p252, %r529, %r776;
	cvt.s64.s32 	%rd173, %r79;
	add.s64 	%rd174, %rd147, %rd173;
	shl.b64 	%rd175, %rd174, 2;
	add.s64 	%rd12, %rd6, %rd175;
	or.pred  	%p253, %p251, %p252;
	@%p253 bra 	$L__BB0_208;
	ld.param.f32 	%f3030, [_Z9registersiiifPKfS0_fPf_param_6];
	ld.param.f32 	%f2966, [_Z9registersiiifPKfS0_fPf_param_3];
	ld.global.f32 	%f2872, [%rd12+4];
	mul.f32 	%f2873, %f3030, %f2872;
	fma.rn.f32 	%f2874, %f2966, %f3158, %f2873;
	st.global.f32 	[%rd12+4], %f2874;
$L__BB0_208:
	ld.param.u32 	%r777, [_Z9registersiiifPKfS0_fPf_param_1];
	ld.param.u32 	%r681, [_Z9registersiiifPKfS0_fPf_param_0];
	setp.ge.s32 	%p254, %r78, %r681;
	setp.ge.s32 	%p255, %r541, %r777;
	or.pred  	%p256, %p254, %p255;
	@%p256 bra 	$L__BB0_210;
	ld.param.f32 	%f3031, [_Z9registersiiifPKfS0_fPf_param_6];
	ld.param.f32 	%f2967, [_Z9registersiiifPKfS0_fPf_param_3];
	ld.global.f32 	%f2875, [%rd12+8];
	mul.f32 	%f2876, %f3031, %f2875;
	fma.rn.f32 	%f2877, %f2967, %f3159, %f2876;
	st.global.f32 	[%rd12+8], %f2877;
$L__BB0_210:
	ld.param.u32 	%r778, [_Z9registersiiifPKfS0_fPf_param_1];
	ld.param.u32 	%r682, [_Z9registersiiifPKfS0_fPf_param_0];
	setp.ge.s32 	%p257, %r78, %r682;
	setp.ge.s32 	%p258, %r58, %r778;
	or.pred  	%p259, %p257, %p258;
	@%p259 bra 	$L__BB0_212;
	ld.param.f32 	%f3032, [_Z9registersiiifPKfS0_fPf_param_6];
	ld.param.f32 	%f2968, [_Z9registersiiifPKfS0_fPf_param_3];
	ld.global.f32 	%f2878, [%rd12+12];
	mul.f32 	%f2879, %f3032, %f2878;
	fma.rn.f32 	%f2880, %f2968, %f3160, %f2879;
	st.global.f32 	[%rd12+12], %f2880;
$L__BB0_212:
	ld.param.u32 	%r779, [_Z9registersiiifPKfS0_fPf_param_1];
	ld.param.u32 	%r683, [_Z9registersiiifPKfS0_fPf_param_0];
	setp.ge.s32 	%p260, %r78, %r683;
	setp.ge.s32 	%p261, %r59, %r779;
	or.pred  	%p262, %p260, %p261;
	@%p262 bra 	$L__BB0_214;
	ld.param.f32 	%f3033, [_Z9registersiiifPKfS0_fPf_param_6];
	ld.param.f32 	%f2969, [_Z9registersiiifPKfS0_fPf_param_3];
	ld.global.f32 	%f2881, [%rd12+16];
	mul.f32 	%f2882, %f3033, %f2881;
	fma.rn.f32 	%f2883, %f2969, %f3161, %f2882;
	st.global.f32 	[%rd12+16], %f2883;
$L__BB0_214:
	ld.param.u32 	%r780, [_Z9registersiiifPKfS0_fPf_param_1];
	ld.param.u32 	%r684, [_Z9registersiiifPKfS0_fPf_param_0];
	setp.ge.s32 	%p263, %r78, %r684;
	setp.ge.s32 	%p264, %r60, %r780;
	or.pred  	%p265, %p263, %p264;
	@%p265 bra 	$L__BB0_216;
	ld.param.f32 	%f3034, [_Z9registersiiifPKfS0_fPf_param_6];
	ld.param.f32 	%f2970, [_Z9registersiiifPKfS0_fPf_param_3];
	ld.global.f32 	%f2884, [%rd12+20];
	mul.f32 	%f2885, %f3034, %f2884;
	fma.rn.f32 	%f2886, %f2970, %f3162, %f2885;
	st.global.f32 	[%rd12+20], %f2886;
$L__BB0_216:
	ld.param.u32 	%r781, [_Z9registersiiifPKfS0_fPf_param_1];
	ld.param.u32 	%r685, [_Z9registersiiifPKfS0_fPf_param_0];
	setp.ge.s32 	%p266, %r78, %r685;
	setp.ge.s32 	%p267, %r61, %r781;
	or.pred  	%p268, %p266, %p267;
	@%p268 bra 	$L__BB0_218;
	ld.param.f32 	%f3035, [_Z9registersiiifPKfS0_fPf_param_6];
	ld.param.f32 	%f2971, [_Z9registersiiifPKfS0_fPf_param_3];
	ld.global.f32 	%f2887, [%rd12+24];
	mul.f32 	%f2888, %f3035, %f2887;
	fma.rn.f32 	%f2889, %f2971, %f3163, %f2888;
	st.global.f32 	[%rd12+24], %f2889;
$L__BB0_218:
	ld.param.u32 	%r782, [_Z9registersiiifPKfS0_fPf_param_1];
	ld.param.u32 	%r686, [_Z9registersiiifPKfS0_fPf_param_0];
	setp.ge.s32 	%p269, %r78, %r686;
	setp.ge.s32 	%p270, %r63, %r782;
	or.pred  	%p271, %p269, %p270;
	@%p271 bra 	$L__BB0_220;
	ld.param.f32 	%f3036, [_Z9registersiiifPKfS0_fPf_param_6];
	ld.param.f32 	%f2972, [_Z9registersiiifPKfS0_fPf_param_3];
	ld.global.f32 	%f2890, [%rd12+28];
	mul.f32 	%f2891, %f3036, %f2890;
	fma.rn.f32 	%f2892, %f2972, %f3164, %f2891;
	st.global.f32 	[%rd12+28], %f2892;
$L__BB0_220:
	ld.param.u32 	%r783, [_Z9registersiiifPKfS0_fPf_param_1];
	ld.param.u32 	%r687, [_Z9registersiiifPKfS0_fPf_param_0];
	setp.ge.s32 	%p272, %r506, %r783;
	add.s32 	%r80, %r501, 7;
	setp.ge.s32 	%p273, %r80, %r687;
	add.s32 	%r81, %r79, %r783;
	or.pred  	%p274, %p273, %p272;
	@%p274 bra 	$L__BB0_222;
	ld.param.f32 	%f3037, [_Z9registersiiifPKfS0_fPf_param_6];
	ld.param.f32 	%f2973, [_Z9registersiiifPKfS0_fPf_param_3];
	add.s32 	%r614, %r506, %r81;
	mul.wide.s32 	%rd176, %r614, 4;
	add.s64 	%rd177, %rd6, %rd176;
	ld.global.f32 	%f2893, [%rd177];
	mul.f32 	%f2894, %f3037, %f2893;
	fma.rn.f32 	%f2895, %f2973, %f3165, %f2894;
	st.global.f32 	[%rd177], %f2895;
$L__BB0_222:
	ld.param.u32 	%r784, [_Z9registersiiifPKfS0_fPf_param_1];
	ld.param.u32 	%r688, [_Z9registersiiifPKfS0_fPf_param_0];
	setp.ge.s32 	%p275, %r80, %r688;
	setp.ge.s32 	%p276, %r529, %r784;
	cvt.s64.s32 	%rd178, %r81;
	add.s64 	%rd179, %rd147, %rd178;
	shl.b64 	%rd180, %rd179, 2;
	add.s64 	%rd13, %rd6, %rd180;
	or.pred  	%p277, %p275, %p276;
	@%p277 bra 	$L__BB0_224;
	ld.param.f32 	%f3038, [_Z9registersiiifPKfS0_fPf_param_6];
	ld.param.f32 	%f2974, [_Z9registersiiifPKfS0_fPf_param_3];
	ld.global.f32 	%f2896, [%rd13+4];
	mul.f32 	%f2897, %f3038, %f2896;
	fma.rn.f32 	%f2898, %f2974, %f3166, %f2897;
	st.global.f32 	[%rd13+4], %f2898;
$L__BB0_224:
	ld.param.u32 	%r785, [_Z9registersiiifPKfS0_fPf_param_1];
	ld.param.u32 	%r689, [_Z9registersiiifPKfS0_fPf_param_0];
	setp.ge.s32 	%p278, %r80, %r689;
	setp.ge.s32 	%p279, %r541, %r785;
	or.pred  	%p280, %p278, %p279;
	@%p280 bra 	$L__BB0_226;
	ld.param.f32 	%f3039, [_Z9registersiiifPKfS0_fPf_param_6];
	ld.param.f32 	%f2975, [_Z9registersiiifPKfS0_fPf_param_3];
	ld.global.f32 	%f2899, [%rd13+8];
	mul.f32 	%f2900, %f3039, %f2899;
	fma.rn.f32 	%f2901, %f2975, %f3167, %f2900;
	st.global.f32 	[%rd13+8], %f2901;
$L__BB0_226:
	ld.param.u32 	%r786, [_Z9registersiiifPKfS0_fPf_param_1];
	ld.param.u32 	%r690, [_Z9registersiiifPKfS0_fPf_param_0];
	setp.ge.s32 	%p281, %r80, %r690;
	setp.ge.s32 	%p282, %r58, %r786;
	or.pred  	%p283, %p281, %p282;
	@%p283 bra 	$L__BB0_228;
	ld.param.f32 	%f3040, [_Z9registersiiifPKfS0_fPf_param_6];
	ld.param.f32 	%f2976, [_Z9registersiiifPKfS0_fPf_param_3];
	ld.global.f32 	%f2902, [%rd13+12];
	mul.f32 	%f2903, %f3040, %f2902;
	fma.rn.f32 	%f2904, %f2976, %f3168, %f2903;
	st.global.f32 	[%rd13+12], %f2904;
$L__BB0_228:
	ld.param.u32 	%r787, [_Z9registersiiifPKfS0_fPf_param_1];
	ld.param.u32 	%r691, [_Z9registersiiifPKfS0_fPf_param_0];
	setp.ge.s32 	%p284, %r80, %r691;
	setp.ge.s32 	%p285, %r59, %r787;
	or.pred  	%p286, %p284, %p285;
	@%p286 bra 	$L__BB0_230;
	ld.param.f32 	%f3041, [_Z9registersiiifPKfS0_fPf_param_6];
	ld.param.f32 	%f2977, [_Z9registersiiifPKfS0_fPf_param_3];
	ld.global.f32 	%f2905, [%rd13+16];
	mul.f32 	%f2906, %f3041, %f2905;
	fma.rn.f32 	%f2907, %f2977, %f3169, %f2906;
	st.global.f32 	[%rd13+16], %f2907;
$L__BB0_230:
	ld.param.u32 	%r788, [_Z9registersiiifPKfS0_fPf_param_1];
	ld.param.u32 	%r692, [_Z9registersiiifPKfS0_fPf_param_0];
	setp.ge.s32 	%p287, %r80, %r692;
	setp.ge.s32 	%p288, %r60, %r788;
	or.pred  	%p289, %p287, %p288;
	@%p289 bra 	$L__BB0_232;
	ld.param.f32 	%f3042, [_Z9registersiiifPKfS0_fPf_param_6];
	ld.param.f32 	%f2978, [_Z9registersiiifPKfS0_fPf_param_3];
	ld.global.f32 	%f2908, [%rd13+20];
	mul.f32 	%f2909, %f3042, %f2908;
	fma.rn.f32 	%f2910, %f2978, %f3170, %f2909;
	st.global.f32 	[%rd13+20], %f2910;
$L__BB0_232:
	ld.param.u32 	%r789, [_Z9registersiiifPKfS0_fPf_param_1];
	ld.param.u32 	%r693, [_Z9registersiiifPKfS0_fPf_param_0];
	setp.ge.s32 	%p290, %r80, %r693;
	setp.ge.s32 	%p291, %r61, %r789;
	or.pred  	%p292, %p290, %p291;
	@%p292 bra 	$L__BB0_234;
	ld.param.f32 	%f3043, [_Z9registersiiifPKfS0_fPf_param_6];
	ld.param.f32 	%f2979, [_Z9registersiiifPKfS0_fPf_param_3];
	ld.global.f32 	%f2911, [%rd13+24];
	mul.f32 	%f2912, %f3043, %f2911;
	fma.rn.f32 	%f2913, %f2979, %f3171, %f2912;
	st.global.f32 	[%rd13+24], %f2913;
$L__BB0_234:
	ld.param.u32 	%r790, [_Z9registersiiifPKfS0_fPf_param_1];
	ld.param.u32 	%r694, [_Z9registersiiifPKfS0_fPf_param_0];
	setp.ge.s32 	%p293, %r80, %r694;
	setp.ge.s32 	%p294, %r63, %r790;
	or.pred  	%p295, %p293, %p294;
	@%p295 bra 	$L__BB0_236;
	ld.param.f32 	%f3044, [_Z9registersiiifPKfS0_fPf_param_6];
	ld.param.f32 	%f2980, [_Z9registersiiifPKfS0_fPf_param_3];
	ld.global.f32 	%f2914, [%rd13+28];
	mul.f32 	%f2915, %f3044, %f2914;
	fma.rn.f32 	%f2916, %f2980, %f3172, %f2915;
	st.global.f32 	[%rd13+28], %f2916;
$L__BB0_236:
	ret;

}


// ===== COMPILED SASS (sm_100) =====

	.target	sm_100

	.elftype	@"ET_EXEC"


//--------------------- .note.nv.tkinfo           --------------------------
	.section	.note.nv.tkinfo,"",@"SHT_NOTE"
	.sectionflags	@"SHF_NOTE_NV_TKINFO"
	.tkinfo
        /*0018*/ 	.word	0x00000002
        /*0030*/ 	.string	""
        /*0030*/ 	.string	"ptxas"
        /*0030*/ 	.string	"Cuda compilation tools, release 13.0, V13.0.88"
        /*0030*/ 	.string	"Build cuda_13.0.r13.0/compiler.36424714_0"
        /*0030*/ 	.string	"-arch sm_100 -m 64 "



//--------------------- .note.nv.cuinfo           --------------------------
	.section	.note.nv.cuinfo,"",@"SHT_NOTE"
	.sectionflags	@"SHF_NOTE_NV_CUINFO"
        /*0018*/ 	.short	0x0002
        /*001a*/ 	.short	0x0064
        /*001c*/ 	.short	0x0082
	.zero		2


//--------------------- .nv.info                  --------------------------
	.section	.nv.info,"",@"SHT_CUDA_INFO"
	.align	4


	//----- nvinfo : EIATTR_REGCOUNT
	.align		4
        /*0000*/ 	.byte	0x04, 0x2f
        /*0002*/ 	.short	(.L_1 - .L_0)
	.align		4
.L_0:
        /*0004*/ 	.word	index@(_Z9registersiiifPKfS0_fPf)
        /*0008*/ 	.word	0x00000080


	//----- nvinfo : EIATTR_FRAME_SIZE
	.align		4
.L_1:
        /*000c*/ 	.byte	0x04, 0x11
        /*000e*/ 	.short	(.L_3 - .L_2)
	.align		4
.L_2:
        /*0010*/ 	.word	index@(_Z9registersiiifPKfS0_fPf)
        /*0014*/ 	.word	0x00000000


	//----- nvinfo : EIATTR_MIN_STACK_SIZE
	.align		4
.L_3:
        /*0018*/ 	.byte	0x04, 0x12
        /*001a*/ 	.short	(.L_5 - .L_4)
	.align		4
.L_4:
        /*001c*/ 	.word	index@(_Z9registersiiifPKfS0_fPf)
        /*0020*/ 	.word	0x00000000
.L_5:


//--------------------- .nv.compat                --------------------------
	.section	.nv.compat,"",@"SHT_CUDA_COMPAT_INFO"
	.align	4
        /*0000*/ 	.byte	0x02, 0x09, 0x00, 0x00, 0x02, 0x02, 0x01, 0x00, 0x02, 0x05, 0x05, 0x00, 0x03, 0x07, 0x01, 0x01
        /*0010*/ 	.byte	0x02, 0x03, 0x00, 0x00, 0x02, 0x06, 0x01, 0x00, 0x04, 0x0b, 0x08, 0x00, 0x09, 0x00, 0x00, 0x00
        /*0020*/ 	.byte	0x00, 0x00, 0x00, 0x00


//--------------------- .nv.info._Z9registersiiifPKfS0_fPf --------------------------
	.section	.nv.info._Z9registersiiifPKfS0_fPf,"",@"SHT_CUDA_INFO"
	.sectionflags	@""
	.align	4


	//----- nvinfo : EIATTR_CUDA_API_VERSION
	.align		4
        /*0000*/ 	.byte	0x04, 0x37
        /*0002*/ 	.short	(.L_7 - .L_6)
.L_6:
        /*0004*/ 	.word	0x00000082


	//----- nvinfo : EIATTR_KPARAM_INFO
	.align		4
.L_7:
        /*0008*/ 	.byte	0x04, 0x17
        /*000a*/ 	.short	(.L_9 - .L_8)
.L_8:
        /*000c*/ 	.word	0x00000000
        /*0010*/ 	.short	0x0007
        /*0012*/ 	.short	0x0028
        /*0014*/ 	.byte	0x00, 0xf5, 0x21, 0x00


	//----- nvinfo : EIATTR_KPARAM_INFO
	.align		4
.L_9:
        /*0018*/ 	.byte	0x04, 0x17
        /*001a*/ 	.short	(.L_11 - .L_10)
.L_10:
        /*001c*/ 	.word	0x00000000
        /*0020*/ 	.short	0x0006
        /*0022*/ 	.short	0x0020
        /*0024*/ 	.byte	0x00, 0xf0, 0x11, 0x00


	//----- nvinfo : EIATTR_KPARAM_INFO
	.align		4
.L_11:
        /*0028*/ 	.byte	0x04, 0x17
        /*002a*/ 	.short	(.L_13 - .L_12)
.L_12:
        /*002c*/ 	.word	0x00000000
        /*0030*/ 	.short	0x0005
        /*0032*/ 	.short	0x0018
        /*0034*/ 	.byte	0x00, 0xf5, 0x21, 0x00


	//----- nvinfo : EIATTR_KPARAM_INFO
	.align		4
.L_13:
        /*0038*/ 	.byte	0x04, 0x17
        /*003a*/ 	.short	(.L_15 - .L_14)
.L_14:
        /*003c*/ 	.word	0x00000000
        /*0040*/ 	.short	0x0004
        /*0042*/ 	.short	0x0010
        /*0044*/ 	.byte	0x00, 0xf5, 0x21, 0x00


	//----- nvinfo : EIATTR_KPARAM_INFO
	.align		4
.L_15:
        /*0048*/ 	.byte	0x04, 0x17
        /*004a*/ 	.short	(.L_17 - .L_16)
.L_16:
        /*004c*/ 	.word	0x00000000
        /*0050*/ 	.short	0x0003
        /*0052*/ 	.short	0x000c
        /*0054*/ 	.byte	0x00, 0xf0, 0x11, 0x00


	//----- nvinfo : EIATTR_KPARAM_INFO
	.align		4
.L_17:
        /*0058*/ 	.byte	0x04, 0x17
        /*005a*/ 	.short	(.L_19 - .L_18)
.L_18:
        /*005c*/ 	.word	0x00000000
        /*0060*/ 	.short	0x0002
        /*0062*/ 	.short	0x0008
        /*0064*/ 	.byte	0x00, 0xf0, 0x11, 0x00


	//----- nvinfo : EIATTR_KPARAM_INFO
	.align		4
.L_19:
        /*0068*/ 	.byte	0x04, 0x17
        /*006a*/ 	.short	(.L_21 - .L_20)
.L_20:
        /*006c*/ 	.word	0x00000000
        /*0070*/ 	.short	0x0001
        /*0072*/ 	.short	0x0004
        /*0074*/ 	.byte	0x00, 0xf0, 0x11, 0x00


	//----- nvinfo : EIATTR_KPARAM_INFO
	.align		4
.L_21:
        /*0078*/ 	.byte	0x04, 0x17
        /*007a*/ 	.short	(.L_23 - .L_22)
.L_22:
        /*007c*/ 	.word	0x00000000
        /*0080*/ 	.short	0x0000
        /*0082*/ 	.short	0x0000
        /*0084*/ 	.byte	0x00, 0xf0, 0x11, 0x00


	//----- nvinfo : EIATTR_SPARSE_MMA_MASK
	.align		4
.L_23:
        /*0088*/ 	.byte	0x03, 0x50
        /*008a*/ 	.short	0x0000


	//----- nvinfo : EIATTR_MAXREG_COUNT
	.align		4
        /*008c*/ 	.byte	0x03, 0x1b
        /*008e*/ 	.short	0x00ff


	//----- nvinfo : EIATTR_NUM_BARRIERS
	.align		4
        /*0090*/ 	.byte	0x02, 0x4c
        /*0092*/ 	.byte	0x01
	.zero		1


	//----- nvinfo : EIATTR_MERCURY_ISA_VERSION
	.align		4
        /*0094*/ 	.byte	0x03, 0x5f
        /*0096*/ 	.short	0x0101


	//----- nvinfo : EIATTR_UNUSED_LOAD_BYTE_OFFSET
	.align		4
        /*0098*/ 	.byte	0x04, 0x44
        /*009a*/ 	.short	(.L_25 - .L_24)


	//   ....[0]....
.L_24:
        /*009c*/ 	.word	0x00004310
        /*00a0*/ 	.word	0x0000fff0


	//   ....[1]....
        /*00a4*/ 	.word	0x00004320
        /*00a8*/ 	.word	0x0000fff0


	//   ....[2]....
        /*00ac*/ 	.word	0x00004340
        /*00b0*/ 	.word	0x0000ff0f


	//   ....[3]....
        /*00b4*/ 	.word	0x00004470
        /*00b8*/ 	.word	0x0000fff0


	//   ....[4]....
        /*00bc*/ 	.word	0x00004570
        /*00c0*/ 	.word	0x0000ff0f


	//   ....[5]....
        /*00c4*/ 	.word	0x00004720
        /*00c8*/ 	.word	0x0000f0ff


	//   ....[6]....
        /*00cc*/ 	.word	0x00004870
        /*00d0*/ 	.word	0x0000f0ff


	//   ....[7]....
        /*00d4*/ 	.word	0x00004de0
        /*00d8*/ 	.word	0x00000fff


	//   ....[8]....
        /*00dc*/ 	.word	0x00005520
        /*00e0*/ 	.word	0x0000fff0


	//   ....[9]....
        /*00e4*/ 	.word	0x00005e50
        /*00e8*/ 	.word	0x00000fff


	//   ....[10]....
        /*00ec*/ 	.word	0x000067c0
        /*00f0*/ 	.word	0x0000fff0


	//   ....[11]....
        /*00f4*/ 	.word	0x00006f30
        /*00f8*/ 	.word	0x00000fff


	//   ....[12]....
        /*00fc*/ 	.word	0x000077d0
        /*0100*/ 	.word	0x0000fff0


	//   ....[13]....
        /*0104*/ 	.word	0x000080d0
        /*0108*/ 	.word	0x00000fff


	//   ....[14]....
        /*010c*/ 	.word	0x000089d0
        /*0110*/ 	.word	0x0000fff0


	//   ....[15]....
        /*0114*/ 	.word	0x000091b0
        /*0118*/ 	.word	0x00000fff


	//   ....[16]....
        /*011c*/ 	.word	0x00009b00
        /*0120*/ 	.word	0x0000fff0


	//   ....[17]....
        /*0124*/ 	.word	0x0000a2d0
        /*0128*/ 	.word	0x00000fff


	//   ....[18]....
        /*012c*/ 	.word	0x0000ac60
        /*0130*/ 	.word	0x0000fff0


	//   ....[19]....
        /*0134*/ 	.word	0x0000b420
        /*0138*/ 	.word	0x00000fff


	//   ....[20]....
        /*013c*/ 	.word	0x0000bd60
        /*0140*/ 	.word	0x0000fff0


	//   ....[21]....
        /*0144*/ 	.word	0x0000c080
        /*0148*/ 	.word	0x00000fff


	//   ....[22]....
        /*014c*/ 	.word	0x0000c0c0
        /*0150*/ 	.word	0x00000fff


	//   ....[23]....
        /*0154*/ 	.word	0x0000c5c0
        /*0158*/ 	.word	0x00000fff


	//----- nvinfo : EIATTR_VRC_CTA_INIT_COUNT
	.align		4
.L_25:
        /*015c*/ 	.byte	0x02, 0x4a
	.zero		1
	.zero		1


	//----- nvinfo : EIATTR_EXIT_INSTR_OFFSETS
	.align		4
        /*0160*/ 	.byte	0x04, 0x1c
        /*0162*/ 	.short	(.L_27 - .L_26)


	//   ....[0]....
.L_26:
        /*0164*/ 	.word	0x0000f290


	//   ....[1]....
        /*0168*/ 	.word	0x0000f300


	//----- nvinfo : EIATTR_CRS_STACK_SIZE
	.align		4
.L_27:
        /*016c*/ 	.byte	0x04, 0x1e
        /*016e*/ 	.short	(.L_29 - .L_28)
.L_28:
        /*0170*/ 	.word	0x00000000


	//----- nvinfo : EIATTR_CBANK_PARAM_SIZE
	.align		4
.L_29:
        /*0174*/ 	.byte	0x03, 0x19
        /*0176*/ 	.short	0x0030


	//----- nvinfo : EIATTR_PARAM_CBANK
	.align		4
        /*0178*/ 	.byte	0x04, 0x0a
        /*017a*/ 	.short	(.L_31 - .L_30)
	.align		4
.L_30:
        /*017c*/ 	.word	index@(.nv.constant0._Z9registersiiifPKfS0_fPf)
        /*0180*/ 	.short	0x0380
        /*0182*/ 	.short	0x0030


	//----- nvinfo : EIATTR_SW_WAR
	.align		4
.L_31:
        /*0184*/ 	.byte	0x04, 0x36
        /*0186*/ 	.short	(.L_33 - .L_32)
.L_32:
        /*0188*/ 	.word	0x00000008
.L_33:


//--------------------- .nv.callgraph             --------------------------
	.section	.nv.callgraph,"",@"SHT_CUDA_CALLGRAPH"
	.align	4
	.sectionentsize	8
	.align		4
        /*0000*/ 	.word	0x00000000
	.align		4
        /*0004*/ 	.word	0xffffffff
	.align		4
        /*0008*/ 	.word	0x00000000
	.align		4
        /*000c*/ 	.word	0xfffffffe
	.align		4
        /*0010*/ 	.word	0x00000000
	.align		4
        /*0014*/ 	.word	0xfffffffd
	.align		4
        /*0018*/ 	.word	0x00000000
	.align		4
        /*001c*/ 	.word	0xfffffffc


//--------------------- .text._Z9registersiiifPKfS0_fPf --------------------------
	.section	.text._Z9registersiiifPKfS0_fPf,"ax",@progbits
	.align	128
        .global         _Z9registersiiifPKfS0_fPf
        .type           _Z9registersiiifPKfS0_fPf,@function
        .size           _Z9registersiiifPKfS0_fPf,(.L_x_8 - _Z9registersiiifPKfS0_fPf)
        .other          _Z9registersiiifPKfS0_fPf,@"STO_CUDA_ENTRY STV_DEFAULT"
_Z9registersiiifPKfS0_fPf:
.text._Z9registersiiifPKfS0_fPf:
[----:B------:R-:W-:Y:S01]  /*0000*/  LDC R1, c[0x0][0x37c] ;  /* 0x0000df00ff017b82 */ /* 0x000fe20000000800 */
[----:B------:R-:W0:Y:S01]  /*0010*/  S2R R0, SR_TID.Y ;  /* 0x0000000000007919 */ /* 0x000e220000002200 */
[----:B------:R-:W1:Y:S01]  /*0020*/  LDCU UR7, c[0x0][0x388] ;  /* 0x00007100ff0777ac */ /* 0x000e620008000800 */
[----:B------:R-:W0:Y:S01]  /*0030*/  S2R R3, SR_TID.X ;  /* 0x0000000000037919 */ /* 0x000e220000002100 */
[----:B------:R-:W2:Y:S01]  /*0040*/  LDCU UR10, c[0x0][0x380] ;  /* 0x00007000ff0a77ac */ /* 0x000ea20008000800 */
[----:B------:R-:W3:Y:S01]  /*0050*/  S2R R5, SR_CTAID.Y ;  /* 0x0000000000057919 */ /* 0x000ee20000002600 */
[----:B------:R-:W4:Y:S01]  /*0060*/  LDCU.64 UR12, c[0x0][0x390] ;  /* 0x00007200ff0c77ac */ /* 0x000f220008000a00 */
[----:B------:R-:W5:Y:S01]  /*0070*/  LDCU.64 UR8, c[0x0][0x358] ;  /* 0x00006b00ff0877ac */ /* 0x000f620008000a00 */
[----:B0-----:R-:W-:Y:S02]  /*0080*/  LEA R4, R0, R3, 0x2 ;  /* 0x0000000300047211 */ /* 0x001fe400078e10ff */
[----:B------:R-:W-:-:S02]  /*0090*/  SHF.L.U32 R2, R3, 0x3, RZ ;  /* 0x0000000303027819 */ /* 0x000fc400000006ff */
[----:B------:R-:W-:Y:S02]  /*00a0*/  SHF.L.U32 R4, R4, 0x1, RZ ;  /* 0x0000000104047819 */ /* 0x000fe400000006ff */
[----:B------:R-:W-:Y:S02]  /*00b0*/  LOP3.LUT R2, R2, 0x18, RZ, 0xc0, !PT ;  /* 0x0000001802027812 */ /* 0x000fe400078ec0ff */
[----:B------:R-:W-:Y:S02]  /*00c0*/  LOP3.LUT R14, R4, 0x3ff8, RZ, 0xc0, !PT ;  /* 0x00003ff8040e7812 */ /* 0x000fe400078ec0ff */
[C---:B------:R-:W-:Y:S02]  /*00d0*/  LOP3.LUT R30, R2.reuse, 0x1, RZ, 0xfc, !PT ;  /* 0x00000001021e7812 */ /* 0x040fe400078efcff */
[----:B---3--:R-:W-:Y:S02]  /*00e0*/  LEA R5, R5, R14, 0x5 ;  /* 0x0000000e05057211 */ /* 0x008fe400078e28ff */
[----:B------:R-:W-:-:S02]  /*00f0*/  LOP3.LUT R7, R2, 0x2, RZ, 0xfc, !PT ;  /* 0x0000000202077812 */ /* 0x000fc400078efcff */
[----:B-1----:R-:W-:Y:S01]  /*0100*/  ISETP.GE.AND P1, PT, R30, UR7, PT ;  /* 0x000000071e007c0c */ /* 0x002fe2000bf26270 */
[C---:B------:R-:W-:Y:S01]  /*0110*/  IMAD R15, R5.reuse, UR7, RZ ;  /* 0x00000007050f7c24 */ /* 0x040fe2000f8e02ff */
[C---:B------:R-:W-:Y:S02]  /*0120*/  LOP3.LUT R8, R2.reuse, 0x3, RZ, 0xfc, !PT ;  /* 0x0000000302087812 */ /* 0x040fe400078efcff */
[----:B------:R-:W-:Y:S02]  /*0130*/  IADD3 R28, PT, PT, R5, 0x1, RZ ;  /* 0x00000001051c7810 */ /* 0x000fe40007ffe0ff */
[----:B------:R-:W-:Y:S02]  /*0140*/  IADD3 R9, PT, PT, R15, UR7, RZ ;  /* 0x000000070f097c10 */ /* 0x000fe4000fffe0ff */
[----:B------:R-:W-:Y:S02]  /*0150*/  ISETP.GE.AND P5, PT, R7, UR7, PT ;  /* 0x0000000707007c0c */ /* 0x000fe4000bfa6270 */
[----:B------:R-:W-:-:S02]  /*0160*/  IADD3 R6, P0, PT, R2, R9, RZ ;  /* 0x0000000902067210 */ /* 0x000fc40007f1e0ff */
[----:B------:R-:W-:Y:S02]  /*0170*/  ISETP.GE.AND P4, PT, R8, UR7, PT ;  /* 0x0000000708007c0c */ /* 0x000fe4000bf86270 */
[C---:B--2---:R-:W-:Y:S02]  /*0180*/  ISETP.LT.AND P3, PT, R28.reuse, UR10, !P1 ;  /* 0x0000000a1c007c0c */ /* 0x044fe4000cf61270 */
[----:B------:R-:W-:Y:S02]  /*0190*/  ISETP.LT.AND P2, PT, R28, UR10, !P5 ;  /* 0x0000000a1c007c0c */ /* 0x000fe4000ef41270 */
[----:B------:R-:W-:Y:S02]  /*01a0*/  LEA.HI.X.SX32 R7, R9, RZ, 0x1, P0 ;  /* 0x000000ff09077211 */ /* 0x000fe400000f0eff */
[----:B----4-:R-:W-:Y:S02]  /*01b0*/  LEA R12, P0, R6, UR12, 0x2 ;  /* 0x0000000c060c7c11 */ /* 0x010fe4000f8010ff */
[----:B------:R-:W-:-:S02]  /*01c0*/  ISETP.LT.AND P1, PT, R28, UR10, !P4 ;  /* 0x0000000a1c007c0c */ /* 0x000fc4000e721270 */
[----:B------:R-:W-:-:S05]  /*01d0*/  LEA.HI.X R13, R6, UR13, R7, 0x2, P0 ;  /* 0x0000000d060d7c11 */ /* 0x000fca00080f1407 */
[----:B-----5:R-:W2:Y:S04]  /*01e0*/  @P3 LDG.E R11, desc[UR8][R12.64+0x4] ;  /* 0x000004080c0b3981 */ /* 0x020ea8000c1e1900 */
[----:B------:R-:W3:Y:S04]  /*01f0*/  @P2 LDG.E R17, desc[UR8][R12.64+0x8] ;  /* 0x000008080c112981 */ /* 0x000ee8000c1e1900 */
[----:B------:R-:W4:Y:S01]  /*0200*/  @P1 LDG.E R19, desc[UR8][R12.64+0xc] ;  /* 0x00000c080c131981 */ /* 0x000f22000c1e1900 */
[----:B------:R-:W0:Y:S01]  /*0210*/  S2UR UR5, SR_CgaCtaId ;  /* 0x00000000000579c3 */ /* 0x000e220000008800 */
[----:B------:R-:W-:Y:S01]  /*0220*/  SHF.L.U32 R7, R3, 0x5, RZ ;  /* 0x0000000503077819 */ /* 0x000fe200000006ff */
[----:B------:R-:W-:Y:S01]  /*0230*/  UMOV UR4, 0x400 ;  /* 0x0000040000047882 */ /* 0x000fe20000000000 */
[----:B------:R-:W-:-:S02]  /*0240*/  SHF.R.U32.HI R4, RZ, 0x3, R4 ;  /* 0x00000003ff047819 */ /* 0x000fc40000011604 */
[----:B------:R-:W-:Y:S02]  /*0250*/  LOP3.LUT R7, R7, 0x60, RZ, 0xe2, !PT ;  /* 0x0000006007077812 */ /* 0x000fe400078ee2ff */
[----:B------:R-:W-:-:S03]  /*0260*/  LOP3.LUT R6, R2, 0x4, RZ, 0xfc, !PT ;  /* 0x0000000402067812 */ /* 0x000fc600078efcff */
[----:B------:R-:W-:Y:S01]  /*0270*/  IMAD R4, R4, 0x420, R7 ;  /* 0x0000042004047824 */ /* 0x000fe200078e0207 */
[----:B------:R-:W-:Y:S02]  /*0280*/  LOP3.LUT R7, R2, 0x5, RZ, 0xfc, !PT ;  /* 0x0000000502077812 */ /* 0x000fe400078efcff */
[----:B------:R-:W-:Y:S01]  /*0290*/  ISETP.GE.AND P0, PT, R6, UR7, PT ;  /* 0x0000000706007c0c */ /* 0x000fe2000bf06270 */
[----:B0-----:R-:W-:-:S09]  /*02a0*/  ULEA UR6, UR5, UR4, 0x18 ;  /* 0x0000000405067291 */ /* 0x001fd2000f8ec0ff */
[----:B------:R-:W-:Y:S04]  /*02b0*/  @!P3 STS [R4+UR6+0x88], RZ ;  /* 0x000088ff0400b988 */ /* 0x000fe80008000806 */
[----:B------:R-:W-:Y:S04]  /*02c0*/  @!P2 STS [R4+UR6+0x8c], RZ ;  /* 0x00008cff0400a988 */ /* 0x000fe80008000806 */
[----:B------:R-:W-:Y:S04]  /*02d0*/  @!P1 STS [R4+UR6+0x90], RZ ;  /* 0x000090ff04009988 */ /* 0x000fe80008000806 */
[----:B--2---:R0:W-:Y:S01]  /*02e0*/  @P3 STS [R4+UR6+0x88], R11 ;  /* 0x0000880b04003988 */ /* 0x0041e20008000806 */
[----:B------:R-:W-:-:S03]  /*02f0*/  ISETP.GE.AND P3, PT, R7, UR7, PT ;  /* 0x0000000707007c0c */ /* 0x000fc6000bf66270 */
[----:B---3--:R1:W-:Y:S01]  /*0300*/  @P2 STS [R4+UR6+0x8c], R17 ;  /* 0x00008c1104002988 */ /* 0x0083e20008000806 */
[----:B------:R-:W-:-:S03]  /*0310*/  ISETP.LT.AND P2, PT, R28, UR10, !P0 ;  /* 0x0000000a1c007c0c */ /* 0x000fc6000c741270 */
[----:B----4-:R-:W-:Y:S01]  /*0320*/  @P1 STS [R4+UR6+0x90], R19 ;  /* 0x0000901304001988 */ /* 0x010fe20008000806 */
[----:B------:R-:W-:-:S09]  /*0330*/  ISETP.LT.AND P1, PT, R28, UR10, !P3 ;  /* 0x0000000a1c007c0c */ /* 0x000fd2000df21270 */
[----:B------:R-:W2:Y:S04]  /*0340*/  @P2 LDG.E R7, desc[UR8][R12.64+0x10] ;  /* 0x000010080c072981 */ /* 0x000ea8000c1e1900 */
[----:B------:R-:W3:Y:S01]  /*0350*/  @P1 LDG.E R21, desc[UR8][R12.64+0x14] ;  /* 0x000014080c151981 */ /* 0x000ee2000c1e1900 */
[----:B------:R-:W-:-:S03]  /*0360*/  LOP3.LUT R6, R2, 0x6, RZ, 0xfc, !PT ;  /* 0x0000000602067812 */ /* 0x000fc600078efcff */
[----:B------:R-:W-:Y:S04]  /*0370*/  @!P2 STS [R4+UR6+0x94], RZ ;  /* 0x000094ff0400a988 */ /* 0x000fe80008000806 */
[----:B------:R-:W-:Y:S04]  /*0380*/  @!P1 STS [R4+UR6+0x98], RZ ;  /* 0x000098ff04009988 */ /* 0x000fe80008000806 */
[----:B--2---:R2:W-:Y:S01]  /*0390*/  @P2 STS [R4+UR6+0x94], R7 ;  /* 0x0000940704002988 */ /* 0x0045e20008000806 */
[----:B------:R-:W-:-:S03]  /*03a0*/  ISETP.GE.AND P2, PT, R6, UR7, PT ;  /* 0x0000000706007c0c */ /* 0x000fc6000bf46270 */
[----:B---3--:R3:W-:Y:S01]  /*03b0*/  @P1 STS [R4+UR6+0x98], R21 ;  /* 0x0000981504001988 */ /* 0x0087e20008000806 */
[----:B------:R-:W-:-:S13]  /*03c0*/  ISETP.LT.AND P1, PT, R28, UR10, !P2 ;  /* 0x0000000a1c007c0c */ /* 0x000fda000d721270 */
[----:B0-----:R-:W4:Y:S01]  /*03d0*/  @P1 LDG.E R11, desc[UR8][R12.64+0x18] ;  /* 0x000018080c0b1981 */ /* 0x001f22000c1e1900 */
[----:B------:R-:W-:Y:S02]  /*03e0*/  IADD3 R9, PT, PT, R9, UR7, RZ ;  /* 0x0000000709097c10 */ /* 0x000fe4000fffe0ff */
[C---:B------:R-:W-:Y:S01]  /*03f0*/  LOP3.LUT R25, R2.reuse, 0x7, RZ, 0xfc, !PT ;  /* 0x0000000702197812 */ /* 0x040fe200078efcff */
[----:B------:R-:W-:Y:S04]  /*0400*/  @!P1 STS [R4+UR6+0x9c], RZ ;  /* 0x00009cff04009988 */ /* 0x000fe80008000806 */
[----:B----4-:R0:W-:Y:S01]  /*0410*/  @P1 STS [R4+UR6+0x9c], R11 ;  /* 0x00009c0b04001988 */ /* 0x0101e20008000806 */
[----:B------:R-:W-:-:S04]  /*0420*/  IADD3 R6, P1, PT, R2, R9, RZ ;  /* 0x0000000902067210 */ /* 0x000fc80007f3e0ff */
[C---:B-1----:R-:W-:Y:S02]  /*0430*/  LEA.HI.X.SX32 R17, R9.reuse, RZ, 0x1, P1 ;  /* 0x000000ff09117211 */ /* 0x042fe400008f0eff */
[C---:B------:R-:W-:Y:S02]  /*0440*/  LEA R16, P1, R6.reuse, UR12, 0x2 ;  /* 0x0000000c06107c11 */ /* 0x040fe4000f8210ff */
[----:B------:R-:W-:Y:S02]  /*0450*/  IADD3 R9, PT, PT, R9, UR7, RZ ;  /* 0x0000000709097c10 */ /* 0x000fe4000fffe0ff */
[----:B------:R-:W-:Y:S02]  /*0460*/  LEA.HI.X R17, R6, UR13, R17, 0x2, P1 ;  /* 0x0000000d06117c11 */ /* 0x000fe400088f1411 */
[----:B------:R-:W-:-:S04]  /*0470*/  IADD3 R6, P1, PT, R2, R9, RZ ;  /* 0x0000000902067210 */ /* 0x000fc80007f3e0ff */
[C---:B--2---:R-:W-:Y:S02]  /*0480*/  LEA.HI.X.SX32 R7, R9.reuse, RZ, 0x1, P1 ;  /* 0x000000ff09077211 */ /* 0x044fe400008f0eff */
[C---:B------:R-:W-:Y:S02]  /*0490*/  LEA R18, P1, R6.reuse, UR12, 0x2 ;  /* 0x0000000c06127c11 */ /* 0x040fe4000f8210ff */
[----:B------:R-:W-:Y:S02]  /*04a0*/  IADD3 R9, PT, PT, R9, UR7, RZ ;  /* 0x0000000709097c10 */ /* 0x000fe4000fffe0ff */
[----:B------:R-:W-:Y:S02]  /*04b0*/  LEA.HI.X R19, R6, UR13, R7, 0x2, P1 ;  /* 0x0000000d06137c11 */ /* 0x000fe400088f1407 */
[----:B------:R-:W-:-:S04]  /*04c0*/  IADD3 R6, P1, PT, R2, R9, RZ ;  /* 0x0000000902067210 */ /* 0x000fc80007f3e0ff */
[C---:B------:R-:W-:Y:S02]  /*04d0*/  LEA.HI.X.SX32 R7, R9.reuse, RZ, 0x1, P1 ;  /* 0x000000ff09077211 */ /* 0x040fe400008f0eff */
[C---:B------:R-:W-:Y:S02]  /*04e0*/  LEA R20, P1, R6.reuse, UR12, 0x2 ;  /* 0x0000000c06147c11 */ /* 0x040fe4000f8210ff */
[----:B------:R-:W-:Y:S02]  /*04f0*/  IADD3 R9, PT, PT, R9, UR7, RZ ;  /* 0x0000000709097c10 */ /* 0x000fe4000fffe0ff */
[----:B---3--:R-:W-:Y:S02]  /*0500*/  LEA.HI.X R21, R6, UR13, R7, 0x2, P1 ;  /* 0x0000000d06157c11 */ /* 0x008fe400088f1407 */
[----:B------:R-:W-:Y:S02]  /*0510*/  IADD3 R6, P1, PT, R2, R15, RZ ;  /* 0x0000000f02067210 */ /* 0x000fe40007f3e0ff */
[----:B------:R-:W-:-:S02]  /*0520*/  IADD3 R7, PT, PT, R9, UR7, RZ ;  /* 0x0000000709077c10 */ /* 0x000fc4000fffe0ff */
[----:B0-----:R-:W-:Y:S02]  /*0530*/  LEA.HI.X.SX32 R11, R15, RZ, 0x1, P1 ;  /* 0x000000ff0f0b7211 */ /* 0x001fe400008f0eff */
[C---:B------:R-:W-:Y:S02]  /*0540*/  LEA R10, P1, R6.reuse, UR12, 0x2 ;  /* 0x0000000c060a7c11 */ /* 0x040fe4000f8210ff */
[----:B------:R-:W-:Y:S02]  /*0550*/  IADD3 R23, PT, PT, R7, UR7, RZ ;  /* 0x0000000707177c10 */ /* 0x000fe4000fffe0ff */
[----:B------:R-:W-:Y:S02]  /*0560*/  LEA.HI.X R11, R6, UR13, R11, 0x2, P1 ;  /* 0x0000000d060b7c11 */ /* 0x000fe400088f140b */
[----:B------:R-:W-:-:S04]  /*0570*/  IADD3 R6, P1, PT, R2, R23, RZ ;  /* 0x0000001702067210 */ /* 0x000fc80007f3e0ff */
[----:B------:R-:W-:Y:S02]  /*0580*/  LEA.HI.X.SX32 R23, R23, RZ, 0x1, P1 ;  /* 0x000000ff17177211 */ /* 0x000fe400008f0eff */
[----:B------:R-:W-:-:S04]  /*0590*/  LEA R22, P1, R6, UR12, 0x2 ;  /* 0x0000000c06167c11 */ /* 0x000fc8000f8210ff */
        /* <DEDUP_REMOVED lines=8> */
[----:B------:R-:W-:Y:S01]  /*0620*/  LEA.HI.X R7, R24, UR13, R7, 0x2, P1 ;  /* 0x0000000d18077c11 */ /* 0x000fe200088f1407 */
[----:B------:R-:W0:Y:S01]  /*0630*/  LDCU.64 UR12, c[0x0][0x398] ;  /* 0x00007300ff0c77ac */ /* 0x000e220008000a00 */
[----:B------:R-:W-:-:S04]  /*0640*/  ISETP.GE.AND P1, PT, R25, UR7, PT ;  /* 0x0000000719007c0c */ /* 0x000fc8000bf26270 */
[----:B------:R-:W-:-:S13]  /*0650*/  ISETP.LT.AND P6, PT, R28, UR10, !P1 ;  /* 0x0000000a1c007c0c */ /* 0x000fda000cfc1270 */
[----:B------:R-:W2:Y:S01]  /*0660*/  @P6 LDG.E R13, desc[UR8][R12.64+0x1c] ;  /* 0x00001c080c0d6981 */ /* 0x000ea2000c1e1900 */
[----:B------:R-:W-:-:S03]  /*0670*/  IADD3 R24, PT, PT, R5, 0x2, RZ ;  /* 0x0000000205187810 */ /* 0x000fc60007ffe0ff */
[----:B------:R-:W-:Y:S04]  /*0680*/  @!P6 STS [R4+UR6+0xa0], RZ ;  /* 0x0000a0ff0400e988 */ /* 0x000fe80008000806 */
[----:B--2---:R1:W-:Y:S01]  /*0690*/  @P6 STS [R4+UR6+0xa0], R13 ;  /* 0x0000a00d04006988 */ /* 0x0043e20008000806 */
[----:B------:R-:W-:-:S04]  /*06a0*/  ISETP.GE.AND P6, PT, R30, UR7, PT ;  /* 0x000000071e007c0c */ /* 0x000fc8000bfc6270 */
[----:B------:R-:W-:-:S13]  /*06b0*/  ISETP.LT.AND P6, PT, R24, UR10, !P6 ;  /* 0x0000000a18007c0c */ /* 0x000fda000f7c1270 */
[----:B------:R-:W2:Y:S04]  /*06c0*/  @P6 LDG.E R25, desc[UR8][R16.64+0x4] ;  /* 0x0000040810196981 */ /* 0x000ea8000c1e1900 */
[----:B------:R-:W-:Y:S04]  /*06d0*/  @!P6 STS [R4+UR6+0x10c], RZ ;  /* 0x00010cff0400e988 */ /* 0x000fe80008000806 */
[----:B--2---:R2:W-:Y:S01]  /*06e0*/  @P6 STS [R4+UR6+0x10c], R25 ;  /* 0x00010c1904006988 */ /* 0x0045e20008000806 */
[----:B------:R-:W-:-:S13]  /*06f0*/  ISETP.LT.AND P6, PT, R24, UR10, !P5 ;  /* 0x0000000a18007c0c */ /* 0x000fda000efc1270 */
[----:B------:R-:W3:Y:S04]  /*0700*/  @P6 LDG.E R27, desc[UR8][R16.64+0x8] ;  /* 0x00000808101b6981 */ /* 0x000ee8000c1e1900 */
[----:B------:R-:W-:Y:S04]  /*0710*/  @!P6 STS [R4+UR6+0x110], RZ ;  /* 0x000110ff0400e988 */ /* 0x000fe80008000806 */
[----:B---3--:R3:W-:Y:S01]  /*0720*/  @P6 STS [R4+UR6+0x110], R27 ;  /* 0x0001101b04006988 */ /* 0x0087e20008000806 */
[----:B------:R-:W-:-:S13]  /*0730*/  ISETP.LT.AND P6, PT, R24, UR10, !P4 ;  /* 0x0000000a18007c0c */ /* 0x000fda000e7c1270 */
[----:B-1----:R-:W4:Y:S04]  /*0740*/  @P6 LDG.E R13, desc[UR8][R16.64+0xc] ;  /* 0x00000c08100d6981 */ /* 0x002f28000c1e1900 */
[----:B------:R-:W-:Y:S04]  /*0750*/  @!P6 STS [R4+UR6+0x114], RZ ;  /* 0x000114ff0400e988 */ /* 0x000fe80008000806 */
[----:B----4-:R1:W-:Y:S01]  /*0760*/  @P6 STS [R4+UR6+0x114], R13 ;  /* 0x0001140d04006988 */ /* 0x0103e20008000806 */
[----:B------:R-:W-:-:S13]  /*0770*/  ISETP.LT.AND P6, PT, R24, UR10, !P0 ;  /* 0x0000000a18007c0c */ /* 0x000fda000c7c1270 */
[----:B------:R-:W4:Y:S04]  /*0780*/  @P6 LDG.E R29, desc[UR8][R16.64+0x10] ;  /* 0x00001008101d6981 */ /* 0x000f28000c1e1900 */
[----:B------:R-:W-:Y:S04]  /*0790*/  @!P6 STS [R4+UR6+0x118], RZ ;  /* 0x000118ff0400e988 */ /* 0x000fe80008000806 */
[----:B----4-:R-:W-:Y:S01]  /*07a0*/  @P6 STS [R4+UR6+0x118], R29 ;  /* 0x0001181d04006988 */ /* 0x010fe20008000806 */
[----:B------:R-:W-:-:S13]  /*07b0*/  ISETP.LT.AND P6, PT, R24, UR10, !P3 ;  /* 0x0000000a18007c0c */ /* 0x000fda000dfc1270 */
[----:B--2---:R-:W2:Y:S04]  /*07c0*/  @P6 LDG.E R25, desc[UR8][R16.64+0x14] ;  /* 0x0000140810196981 */ /* 0x004ea8000c1e1900 */
[----:B------:R-:W-:Y:S04]  /*07d0*/  @!P6 STS [R4+UR6+0x11c], RZ ;  /* 0x00011cff0400e988 */ /* 0x000fe80008000806 */
[----:B--2---:R2:W-:Y:S01]  /*07e0*/  @P6 STS [R4+UR6+0x11c], R25 ;  /* 0x00011c1904006988 */ /* 0x0045e20008000806 */
[----:B------:R-:W-:-:S13]  /*07f0*/  ISETP.LT.AND P6, PT, R24, UR10, !P2 ;  /* 0x0000000a18007c0c */ /* 0x000fda000d7c1270 */
[----:B---3--:R-:W3:Y:S04]  /*0800*/  @P6 LDG.E R27, desc[UR8][R16.64+0x18] ;  /* 0x00001808101b6981 */ /* 0x008ee8000c1e1900 */
[----:B------:R-:W-:Y:S04]  /*0810*/  @!P6 STS [R4+UR6+0x120], RZ ;  /* 0x000120ff0400e988 */ /* 0x000fe80008000806 */
[----:B---3--:R3:W-:Y:S01]  /*0820*/  @P6 STS [R4+UR6+0x120], R27 ;  /* 0x0001201b04006988 */ /* 0x0087e20008000806 */
[----:B------:R-:W-:-:S13]  /*0830*/  ISETP.LT.AND P6, PT, R24, UR10, !P1 ;  /* 0x0000000a18007c0c */ /* 0x000fda000cfc1270 */
[----:B-1----:R-:W4:Y:S01]  /*0840*/  @P6 LDG.E R13, desc[UR8][R16.64+0x1c] ;  /* 0x00001c08100d6981 */ /* 0x002f22000c1e1900 */
[----:B------:R-:W-:-:S03]  /*0850*/  IADD3 R12, PT, PT, R5, 0x3, RZ ;  /* 0x00000003050c7810 */ /* 0x000fc60007ffe0ff */
[----:B------:R-:W-:Y:S04]  /*0860*/  @!P6 STS [R4+UR6+0x124], RZ ;  /* 0x000124ff0400e988 */ /* 0x000fe80008000806 */
[----:B----4-:R1:W-:Y:S01]  /*0870*/  @P6 STS [R4+UR6+0x124], R13 ;  /* 0x0001240d04006988 */ /* 0x0103e20008000806 */
[----:B------:R-:W-:-:S04]  /*0880*/  ISETP.GE.AND P6, PT, R30, UR7, PT ;  /* 0x000000071e007c0c */ /* 0x000fc8000bfc6270 */
        /* <DEDUP_REMOVED lines=15> */
[----:B----4-:R4:W-:Y:S01]  /*0980*/  @P6 STS [R4+UR6+0x19c], R17 ;  /* 0x00019c1104006988 */ /* 0x0109e20008000806 */
[----:B------:R-:W-:-:S13]  /*0990*/  ISETP.LT.AND P6, PT, R12, UR10, !P3 ;  /* 0x0000000a0c007c0c */ /* 0x000fda000dfc1270 */
[----:B--2---:R-:W2:Y:S04]  /*09a0*/  @P6 LDG.E R25, desc[UR8][R18.64+0x14] ;  /* 0x0000140812196981 */ /* 0x004ea8000c1e1900 */
[----:B------:R-:W-:Y:S04]  /*09b0*/  @!P6 STS [R4+UR6+0x1a0], RZ ;  /* 0x0001a0ff0400e988 */ /* 0x000fe80008000806 */
[----:B--2---:R2:W-:Y:S01]  /*09c0*/  @P6 STS [R4+UR6+0x1a0], R25 ;  /* 0x0001a01904006988 */ /* 0x0045e20008000806 */
[----:B------:R-:W-:-:S13]  /*09d0*/  ISETP.LT.AND P6, PT, R12, UR10, !P2 ;  /* 0x0000000a0c007c0c */ /* 0x000fda000d7c1270 */
[----:B---3--:R-:W3:Y:S04]  /*09e0*/  @P6 LDG.E R27, desc[UR8][R18.64+0x18] ;  /* 0x00001808121b6981 */ /* 0x008ee8000c1e1900 */
[----:B------:R-:W-:Y:S04]  /*09f0*/  @!P6 STS [R4+UR6+0x1a4], RZ ;  /* 0x0001a4ff0400e988 */ /* 0x000fe80008000806 */
[----:B---3--:R-:W-:Y:S01]  /*0a00*/  @P6 STS [R4+UR6+0x1a4], R27 ;  /* 0x0001a41b04006988 */ /* 0x008fe20008000806 */
[----:B------:R-:W-:-:S13]  /*0a10*/  ISETP.LT.AND P6, PT, R12, UR10, !P1 ;  /* 0x0000000a0c007c0c */ /* 0x000fda000cfc1270 */
[----:B-1----:R-:W3:Y:S01]  /*0a20*/  @P6 LDG.E R13, desc[UR8][R18.64+0x1c] ;  /* 0x00001c08120d6981 */ /* 0x002ee2000c1e1900 */
[----:B------:R-:W-:-:S03]  /*0a30*/  IADD3 R16, PT, PT, R5, 0x4, RZ ;  /* 0x0000000405107810 */ /* 0x000fc60007ffe0ff */
[----:B------:R-:W-:Y:S04]  /*0a40*/  @!P6 STS [R4+UR6+0x1a8], RZ ;  /* 0x0001a8ff0400e988 */ /* 0x000fe80008000806 */
[----:B---3--:R1:W-:Y:S01]  /*0a50*/  @P6 STS [R4+UR6+0x1a8], R13 ;  /* 0x0001a80d04006988 */ /* 0x0083e20008000806 */
[----:B------:R-:W-:-:S04]  /*0a60*/  ISETP.GE.AND P6, PT, R30, UR7, PT ;  /* 0x000000071e007c0c */ /* 0x000fc8000bfc6270 */
[----:B------:R-:W-:-:S13]  /*0a70*/  ISETP.LT.AND P6, PT, R16, UR10, !P6 ;  /* 0x0000000a10007c0c */ /* 0x000fda000f7c1270 */
[----:B----4-:R-:W3:Y:S04]  /*0a80*/  @P6 LDG.E R17, desc[UR8][R20.64+0x4] ;  /* 0x0000040814116981 */ /* 0x010ee8000c1e1900 */
[----:B------:R-:W-:Y:S04]  /*0a90*/  @!P6 STS [R4+UR6+0x214], RZ ;  /* 0x000214ff0400e988 */ /* 0x000fe80008000806 */
[----:B---3--:R3:W-:Y:S01]  /*0aa0*/  @P6 STS [R4+UR6+0x214], R17 ;  /* 0x0002141104006988 */ /* 0x0087e20008000806 */
[----:B------:R-:W-:-:S13]  /*0ab0*/  ISETP.LT.AND P6, PT, R16, UR10, !P5 ;  /* 0x0000000a10007c0c */ /* 0x000fda000efc1270 */
[----:B--2---:R-:W2:Y:S04]  /*0ac0*/  @P6 LDG.E R25, desc[UR8][R20.64+0x8] ;  /* 0x0000080814196981 */ /* 0x004ea8000c1e1900 */
[----:B------:R-:W-:Y:S04]  /*0ad0*/  @!P6 STS [R4+UR6+0x218], RZ ;  /* 0x000218ff0400e988 */ /* 0x000fe80008000806 */
[----:B--2---:R2:W-:Y:S01]  /*0ae0*/  @P6 STS [R4+UR6+0x218], R25 ;  /* 0x0002181904006988 */ /* 0x0045e20008000806 */
        /* <DEDUP_REMOVED lines=9> */
[----:B---3--:R-:W3:Y:S04]  /*0b80*/  @P6 LDG.E R17, desc[UR8][R20.64+0x14] ;  /* 0x0000140814116981 */ /* 0x008ee8000c1e1900 */
[----:B------:R-:W-:Y:S04]  /*0b90*/  @!P6 STS [R4+UR6+0x224], RZ ;  /* 0x000224ff0400e988 */ /* 0x000fe80008000806 */
[----:B---3--:R3:W-:Y:S01]  /*0ba0*/  @P6 STS [R4+UR6+0x224], R17 ;  /* 0x0002241104006988 */ /* 0x0087e20008000806 */
[----:B------:R-:W-:-:S13]  /*0bb0*/  ISETP.LT.AND P6, PT, R16, UR10, !P2 ;  /* 0x0000000a10007c0c */ /* 0x000fda000d7c1270 */
[----:B--2---:R-:W2:Y:S04]  /*0bc0*/  @P6 LDG.E R25, desc[UR8][R20.64+0x18] ;  /* 0x0000180814196981 */ /* 0x004ea8000c1e1900 */
[----:B------:R-:W-:Y:S04]  /*0bd0*/  @!P6 STS [R4+UR6+0x228], RZ ;  /* 0x000228ff0400e988 */ /* 0x000fe80008000806 */
[----:B--2---:R-:W-:Y:S01]  /*0be0*/  @P6 STS [R4+UR6+0x228], R25 ;  /* 0x0002281904006988 */ /* 0x004fe20008000806 */
[----:B------:R-:W-:-:S13]  /*0bf0*/  ISETP.LT.AND P6, PT, R16, UR10, !P1 ;  /* 0x0000000a10007c0c */ /* 0x000fda000cfc1270 */
[----:B------:R-:W2:Y:S04]  /*0c00*/  @P6 LDG.E R27, desc[UR8][R20.64+0x1c] ;  /* 0x00001c08141b6981 */ /* 0x000ea8000c1e1900 */
[----:B------:R-:W-:Y:S04]  /*0c10*/  @!P6 STS [R4+UR6+0x22c], RZ ;  /* 0x00022cff0400e988 */ /* 0x000fe80008000806 */
[----:B--2---:R-:W-:Y:S01]  /*0c20*/  @P6 STS [R4+UR6+0x22c], R27 ;  /* 0x00022c1b04006988 */ /* 0x004fe20008000806 */
[----:B------:R-:W-:-:S13]  /*0c30*/  ISETP.LT.AND P6, PT, R5, UR10, !P2 ;  /* 0x0000000a05007c0c */ /* 0x000fda000d7c1270 */
[----:B-1----:R-:W2:Y:S01]  /*0c40*/  @P6 LDG.E R13, desc[UR8][R10.64+0x18] ;  /* 0x000018080a0d6981 */ /* 0x002ea2000c1e1900 */
[----:B------:R-:W-:-:S03]  /*0c50*/  IADD3 R26, PT, PT, R5, 0x7, RZ ;  /* 0x00000007051a7810 */ /* 0x000fc60007ffe0ff */
[----:B------:R-:W-:Y:S04]  /*0c60*/  @!P6 STS [R4+UR6+0x18], RZ ;  /* 0x000018ff0400e988 */ /* 0x000fe80008000806 */
[----:B--2---:R1:W-:Y:S01]  /*0c70*/  @P6 STS [R4+UR6+0x18], R13 ;  /* 0x0000180d04006988 */ /* 0x0043e20008000806 */
[----:B------:R-:W-:-:S04]  /*0c80*/  ISETP.GE.AND P6, PT, R30, UR7, PT ;  /* 0x000000071e007c0c */ /* 0x000fc8000bfc6270 */
[----:B------:R-:W-:-:S13]  /*0c90*/  ISETP.LT.AND P6, PT, R26, UR10, !P6 ;  /* 0x0000000a1a007c0c */ /* 0x000fda000f7c1270 */
[----:B---3--:R-:W2:Y:S04]  /*0ca0*/  @P6 LDG.E R17, desc[UR8][R22.64+0x4] ;  /* 0x0000040816116981 */ /* 0x008ea8000c1e1900 */
        /* <DEDUP_REMOVED lines=23> */
[----:B------:R-:W4:Y:S04]  /*0e20*/  @P6 LDG.E R25, desc[UR8][R22.64+0x1c] ;  /* 0x00001c0816196981 */ /* 0x000f28000c1e1900 */
[----:B------:R-:W-:Y:S04]  /*0e30*/  @!P6 STS [R4+UR6+0x3b8], RZ ;  /* 0x0003b8ff0400e988 */ /* 0x000fe80008000806 */
[----:B----4-:R-:W-:Y:S01]  /*0e40*/  @P6 STS [R4+UR6+0x3b8], R25 ;  /* 0x0003b81904006988 */ /* 0x010fe20008000806 */
[----:B------:R-:W-:-:S04]  /*0e50*/  ISETP.GE.AND P6, PT, R30, UR7, PT ;  /* 0x000000071e007c0c */ /* 0x000fc8000bfc6270 */
[----:B------:R-:W-:-:S13]  /*0e60*/  ISETP.LT.AND P6, PT, R5, UR10, !P6 ;  /* 0x0000000a05007c0c */ /* 0x000fda000f7c1270 */
[----:B-1----:R-:W4:Y:S04]  /*0e70*/  @P6 LDG.E R13, desc[UR8][R10.64+0x4] ;  /* 0x000004080a0d6981 */ /* 0x002f28000c1e1900 */
        /* <DEDUP_REMOVED lines=14> */
[----:B------:R-:W-:-:S13]  /*0f60*/  ISETP.LT.AND P6, PT, R5, UR10, !P0 ;  /* 0x0000000a05007c0c */ /* 0x000fda000c7c1270 */
[----:B-1----:R-:W4:Y:S04]  /*0f70*/  @P6 LDG.E R13, desc[UR8][R10.64+0x10] ;  /* 0x000010080a0d6981 */ /* 0x002f28000c1e1900 */
[----:B------:R-:W-:Y:S04]  /*0f80*/  @!P6 STS [R4+UR6+0x10], RZ ;  /* 0x000010ff0400e988 */ /* 0x000fe80008000806 */
[----:B----4-:R1:W-:Y:S01]  /*0f90*/  @P6 STS [R4+UR6+0x10], R13 ;  /* 0x0000100d04006988 */ /* 0x0103e20008000806 */
[----:B------:R-:W-:-:S13]  /*0fa0*/  ISETP.LT.AND P6, PT, R5, UR10, !P1 ;  /* 0x0000000a05007c0c */ /* 0x000fda000cfc1270 */
[----:B--2---:R-:W2:Y:S01]  /*0fb0*/  @P6 LDG.E R17, desc[UR8][R10.64+0x1c] ;  /* 0x00001c080a116981 */ /* 0x004ea2000c1e1900 */
[----:B------:R-:W-:-:S03]  /*0fc0*/  IADD3 R18, PT, PT, R5, 0x5, RZ ;  /* 0x0000000505127810 */ /* 0x000fc60007ffe0ff */
[----:B------:R-:W-:Y:S04]  /*0fd0*/  @!P6 STS [R4+UR6+0x1c], RZ ;  /* 0x00001cff0400e988 */ /* 0x000fe80008000806 */
[----:B--2---:R2:W-:Y:S01]  /*0fe0*/  @P6 STS [R4+UR6+0x1c], R17 ;  /* 0x00001c1104006988 */ /* 0x0045e20008000806 */
[----:B------:R-:W-:-:S04]  /*0ff0*/  ISETP.GE.AND P6, PT, R30, UR7, PT ;  /* 0x000000071e007c0c */ /* 0x000fc8000bfc6270 */
        /* <DEDUP_REMOVED lines=15> */
[----:B--2---:R-:W-:Y:S01]  /*10f0*/  @P6 STS [R4+UR6+0x2a4], R17 ;  /* 0x0002a41104006988 */ /* 0x004fe20008000806 */
[----:B------:R-:W-:-:S13]  /*1100*/  ISETP.LT.AND P6, PT, R18, UR10, !P3 ;  /* 0x0000000a12007c0c */ /* 0x000fda000dfc1270 */
[----:B---3--:R-:W2:Y:S04]  /*1110*/  @P6 LDG.E R19, desc[UR8][R8.64+0x14] ;  /* 0x0000140808136981 */ /* 0x008ea8000c1e1900 */
[----:B------:R-:W-:Y:S04]  /*1120*/  @!P6 STS [R4+UR6+0x2a8], RZ ;  /* 0x0002a8ff0400e988 */ /* 0x000fe80008000806 */
[----:B--2---:R2:W-:Y:S01]  /*1130*/  @P6 STS [R4+UR6+0x2a8], R19 ;  /* 0x0002a81304006988 */ /* 0x0045e20008000806 */
[----:B------:R-:W-:-:S13]  /*1140*/  ISETP.LT.AND P6, PT, R18, UR10, !P2 ;  /* 0x0000000a12007c0c */ /* 0x000fda000d7c1270 */
[----:B-1----:R-:W3:Y:S04]  /*1150*/  @P6 LDG.E R13, desc[UR8][R8.64+0x18] ;  /* 0x00001808080d6981 */ /* 0x002ee8000c1e1900 */
[----:B------:R-:W-:Y:S04]  /*1160*/  @!P6 STS [R4+UR6+0x2ac], RZ ;  /* 0x0002acff0400e988 */ /* 0x000fe80008000806 */
[----:B---3--:R-:W-:Y:S01]  /*1170*/  @P6 STS [R4+UR6+0x2ac], R13 ;  /* 0x0002ac0d04006988 */ /* 0x008fe20008000806 */
[----:B------:R-:W-:-:S13]  /*1180*/  ISETP.LT.AND P6, PT, R18, UR10, !P1 ;  /* 0x0000000a12007c0c */ /* 0x000fda000cfc1270 */
[----:B----4-:R-:W3:Y:S01]  /*1190*/  @P6 LDG.E R11, desc[UR8][R8.64+0x1c] ;  /* 0x00001c08080b6981 */ /* 0x010ee2000c1e1900 */
[----:B------:R-:W-:-:S03]  /*11a0*/  IADD3 R10, PT, PT, R5, 0x6, RZ ;  /* 0x00000006050a7810 */ /* 0x000fc60007ffe0ff */
[----:B------:R-:W-:Y:S01]  /*11b0*/  @!P6 STS [R4+UR6+0x2b0], RZ ;  /* 0x0002b0ff0400e988 */ /* 0x000fe20008000806 */
[----:B------:R-:W-:-:S13]  /*11c0*/  ISETP.LT.AND P5, PT, R10, UR10, !P5 ;  /* 0x0000000a0a007c0c */ /* 0x000fda000efa1270 */
[----:B--2---:R-:W2:Y:S04]  /*11d0*/  @P5 LDG.E R19, desc[UR8][R6.64+0x8] ;  /* 0x0000080806135981 */ /* 0x004ea8000c1e1900 */
[----:B---3--:R1:W-:Y:S01]  /*11e0*/  @P6 STS [R4+UR6+0x2b0], R11 ;  /* 0x0002b00b04006988 */ /* 0x0083e20008000806 */
[----:B------:R-:W-:-:S04]  /*11f0*/  ISETP.GE.AND P6, PT, R30, UR7, PT ;  /* 0x000000071e007c0c */ /* 0x000fc8000bfc6270 */
[----:B------:R-:W-:-:S13]  /*1200*/  ISETP.LT.AND P6, PT, R10, UR10, !P6 ;  /* 0x0000000a0a007c0c */ /* 0x000fda000f7c1270 */
[----:B------:R-:W3:Y:S04]  /*1210*/  @P6 LDG.E R17, desc[UR8][R6.64+0x4] ;  /* 0x0000040806116981 */ /* 0x000ee8000c1e1900 */
[----:B------:R-:W-:Y:S04]  /*1220*/  @!P6 STS [R4+UR6+0x31c], RZ ;  /* 0x00031cff0400e988 */ /* 0x000fe80008000806 */
[----:B------:R-:W-:Y:S04]  /*1230*/  @!P5 STS [R4+UR6+0x320], RZ ;  /* 0x000320ff0400d988 */ /* 0x000fe80008000806 */
[----:B--2---:R2:W-:Y:S01]  /*1240*/  @P5 STS [R4+UR6+0x320], R19 ;  /* 0x0003201304005988 */ /* 0x0045e20008000806 */
[----:B------:R-:W-:-:S02]  /*1250*/  ISETP.LT.AND P4, PT, R10, UR10, !P4 ;  /* 0x0000000a0a007c0c */ /* 0x000fc4000e781270 */
[C---:B------:R-:W-:Y:S02]  /*1260*/  ISETP.LT.AND P3, PT, R10.reuse, UR10, !P3 ;  /* 0x0000000a0a007c0c */ /* 0x040fe4000df61270 */
[C---:B------:R-:W-:Y:S02]  /*1270*/  ISETP.LT.AND P2, PT, R10.reuse, UR10, !P2 ;  /* 0x0000000a0a007c0c */ /* 0x040fe4000d741270 */
[C---:B------:R-:W-:Y:S02]  /*1280*/  ISETP.LT.AND P0, PT, R10.reuse, UR10, !P0 ;  /* 0x0000000a0a007c0c */ /* 0x040fe4000c701270 */
[----:B------:R-:W-:-:S05]  /*1290*/  ISETP.LT.AND P1, PT, R10, UR10, !P1 ;  /* 0x0000000a0a007c0c */ /* 0x000fca000cf21270 */
[----:B-1----:R-:W4:Y:S01]  /*12a0*/  @P4 LDG.E R11, desc[UR8][R6.64+0xc] ;  /* 0x00000c08060b4981 */ /* 0x002f22000c1e1900 */
[----:B------:R-:W-:-:S03]  /*12b0*/  IADD3 R15, PT, PT, R2, R15, RZ ;  /* 0x0000000f020f7210 */ /* 0x000fc60007ffe0ff */
[----:B--2---:R-:W2:Y:S04]  /*12c0*/  @P2 LDG.E R19, desc[UR8][R6.64+0x18] ;  /* 0x0000180806132981 */ /* 0x004ea8000c1e1900 */
[----:B------:R-:W5:Y:S04]  /*12d0*/  @P0 LDG.E R13, desc[UR8][R6.64+0x10] ;  /* 0x00001008060d0981 */ /* 0x000f68000c1e1900 */
[----:B------:R-:W5:Y:S04]  /*12e0*/  @P1 LDG.E R21, desc[UR8][R6.64+0x1c] ;  /* 0x00001c0806151981 */ /* 0x000f68000c1e1900 */
[----:B---3--:R1:W-:Y:S01]  /*12f0*/  @P6 STS [R4+UR6+0x31c], R17 ;  /* 0x00031c1104006988 */ /* 0x0083e20008000806 */
[----:B------:R-:W-:-:S04]  /*1300*/  ISETP.GE.AND P6, PT, R2, UR7, PT ;  /* 0x0000000702007c0c */ /* 0x000fc8000bfc6270 */
[----:B------:R-:W-:Y:S01]  /*1310*/  ISETP.GE.OR P5, PT, R5, UR10, P6 ;  /* 0x0000000a05007c0c */ /* 0x000fe2000b7a6670 */
[----:B-1----:R1:W3:-:S12]  /*1320*/  @P3 LDG.E R17, desc[UR8][R6.64+0x14] ;  /* 0x0000140806113981 */ /* 0x0022d8000c1e1900 */
[----:B------:R-:W0:Y:S02]  /*1330*/  @!P5 LDC.64 R8, c[0x0][0x390] ;  /* 0x0000e400ff08db82 */ /* 0x000e240000000a00 */
[----:B0-----:R-:W-:-:S05]  /*1340*/  @!P5 IMAD.WIDE R8, R15, 0x4, R8 ;  /* 0x000000040f08d825 */ /* 0x001fca00078e0208 */
[----:B------:R0:W3:Y:S04]  /*1350*/  @!P5 LDG.E R5, desc[UR8][R8.64] ;  /* 0x000000080805d981 */ /* 0x0000e8000c1e1900 */
[----:B------:R-:W-:Y:S04]  /*1360*/  @!P4 STS [R4+UR6+0x324], RZ ;  /* 0x000324ff0400c988 */ /* 0x000fe80008000806 */
[----:B----4-:R-:W-:Y:S01]  /*1370*/  @P4 STS [R4+UR6+0x324], R11 ;  /* 0x0003240b04004988 */ /* 0x010fe20008000806 */
[----:B------:R-:W-:-:S03]  /*1380*/  ISETP.GE.OR P4, PT, R28, UR10, P6 ;  /* 0x0000000a1c007c0c */ /* 0x000fc6000b786670 */
[----:B------:R-:W-:Y:S04]  /*1390*/  @!P3 STS [R4+UR6+0x32c], RZ ;  /* 0x00032cff0400b988 */ /* 0x000fe80008000806 */
[----:B------:R-:W-:Y:S04]  /*13a0*/  @!P2 STS [R4+UR6+0x330], RZ ;  /* 0x000330ff0400a988 */ /* 0x000fe80008000806 */
[----:B------:R-:W-:Y:S02]  /*13b0*/  @!P0 STS [R4+UR6+0x328], RZ ;  /* 0x000328ff04008988 */ /* 0x000fe40008000806 */
[----:B-1----:R-:W1:Y:S02]  /*13c0*/  @!P4 LDC.64 R6, c[0x0][0x390] ;  /* 0x0000e400ff06cb82 */ /* 0x002e640000000a00 */
[----:B--2---:R-:W-:Y:S01]  /*13d0*/  @P2 STS [R4+UR6+0x330], R19 ;  /* 0x0003301304002988 */ /* 0x004fe20008000806 */
[----:B------:R-:W-:-:S03]  /*13e0*/  ISETP.GE.OR P2, PT, R16, UR10, P6 ;  /* 0x0000000a10007c0c */ /* 0x000fc6000b746670 */
[----:B-----5:R-:W-:Y:S01]  /*13f0*/  @P0 STS [R4+UR6+0x328], R13 ;  /* 0x0003280d04000988 */ /* 0x020fe20008000806 */
[----:B------:R-:W-:-:S03]  /*1400*/  ISETP.GE.OR P0, PT, R24, UR10, P6 ;  /* 0x0000000a18007c0c */ /* 0x000fc6000b706670 */
[----:B------:R-:W-:Y:S04]  /*1410*/  @!P1 STS [R4+UR6+0x334], RZ ;  /* 0x000334ff04009988 */ /* 0x000fe80008000806 */
[----:B------:R2:W-:Y:S01]  /*1420*/  @P1 STS [R4+UR6+0x334], R21 ;  /* 0x0003341504001988 */ /* 0x0005e20008000806 */
[----:B------:R-:W-:-:S05]  /*1430*/  ISETP.GE.OR P1, PT, R18, UR10, P6 ;  /* 0x0000000a12007c0c */ /* 0x000fca000b726670 */
[----:B0-----:R-:W0:Y:S01]  /*1440*/  @!P0 LDC.64 R8, c[0x0][0x390] ;  /* 0x0000e400ff088b82 */ /* 0x001e220000000a00 */
[----:B------:R-:W-:-:S04]  /*1450*/  IADD3 R15, PT, PT, R15, UR7, RZ ;  /* 0x000000070f0f7c10 */ /* 0x000fc8000fffe0ff */
[C---:B--2---:R-:W-:Y:S01]  /*1460*/  IADD3 R21, PT, PT, R15.reuse, UR7, RZ ;  /* 0x000000070f157c10 */ /* 0x044fe2000fffe0ff */
[----:B-1----:R-:W-:-:S04]  /*1470*/  @!P4 IMAD.WIDE R6, R15, 0x4, R6 ;  /* 0x000000040f06c825 */ /* 0x002fc800078e0206 */
[----:B0-----:R-:W-:-:S05]  /*1480*/  @!P0 IMAD.WIDE R8, R21, 0x4, R8 ;  /* 0x0000000415088825 */ /* 0x001fca00078e0208 */
[----:B------:R-:W2:Y:S04]  /*1490*/  @!P0 LDG.E R23, desc[UR8][R8.64] ;  /* 0x0000000808178981 */ /* 0x000ea8000c1e1900 */
[----:B---3--:R0:W-:Y:S01]  /*14a0*/  @P3 STS [R4+UR6+0x32c], R17 ;  /* 0x00032c1104003988 */ /* 0x0081e20008000806 */
[----:B------:R-:W-:Y:S02]  /*14b0*/  ISETP.GE.OR P3, PT, R12, UR10, P6 ;  /* 0x0000000a0c007c0c */ /* 0x000fe4000b766670 */
[----:B------:R-:W1:Y:S08]  /*14c0*/  @!P2 LDC.64 R12, c[0x0][0x390] ;  /* 0x0000e400ff0cab82 */ /* 0x000e700000000a00 */
[----:B0-----:R-:W0:Y:S01]  /*14d0*/  @!P1 LDC.64 R16, c[0x0][0x390] ;  /* 0x0000e400ff109b82 */ /* 0x001e220000000a00 */
[----:B------:R3:W-:Y:S04]  /*14e0*/  @!P5 STS [R4+UR6], R5 ;  /* 0x000000050400d988 */ /* 0x0007e80008000806 */
[----:B------:R-:W-:Y:S01]  /*14f0*/  @P5 STS [R4+UR6], RZ ;  /* 0x000000ff04005988 */ /* 0x000fe20008000806 */
[----:B------:R-:W-:-:S02]  /*1500*/  ISETP.GE.OR P5, PT, R10, UR10, P6 ;  /* 0x0000000a0a007c0c */ /* 0x000fc4000b7a6670 */
[----:B------:R-:W4:Y:S01]  /*1510*/  @!P3 LDC.64 R10, c[0x0][0x390] ;  /* 0x0000e400ff0abb82 */ /* 0x000f220000000a00 */
[----:B---3--:R-:W-:Y:S02]  /*1520*/  IADD3 R5, PT, PT, R21, UR7, RZ ;  /* 0x0000000715057c10 */ /* 0x008fe4000fffe0ff */
[----:B------:R3:W5:Y:S02]  /*1530*/  @!P4 LDG.E R21, desc[UR8][R6.64] ;  /* 0x000000080615c981 */ /* 0x000764000c1e1900 */
[----:B------:R-:W-:Y:S02]  /*1540*/  IADD3 R15, PT, PT, R5, UR7, RZ ;  /* 0x00000007050f7c10 */ /* 0x000fe4000fffe0ff */
[----:B------:R-:W-:Y:S01]  /*1550*/  ISETP.GE.OR P6, PT, R26, UR10, P6 ;  /* 0x0000000a1a007c0c */ /* 0x000fe2000b7c6670 */
[----:B------:R-:W0:Y:S03]  /*1560*/  LDCU UR10, c[0x0][0x384] ;  /* 0x00007080ff0a77ac */ /* 0x000e260008000800 */
[----:B------:R-:W0:Y:S01]  /*1570*/  @!P5 LDC.64 R18, c[0x0][0x390] ;  /* 0x0000e400ff12db82 */ /* 0x000e220000000a00 */
[C---:B-1----:R-:W-:Y:S01]  /*1580*/  @!P2 IMAD.WIDE R12, R15.reuse, 0x4, R12 ;  /* 0x000000040f0ca825 */ /* 0x042fe200078e020c */
[----:B------:R-:W-:-:S05]  /*1590*/  IADD3 R25, PT, PT, R15, UR7, RZ ;  /* 0x000000070f197c10 */ /* 0x000fca000fffe0ff */
[----:B------:R-:W5:Y:S01]  /*15a0*/  @!P2 LDG.E R13, desc[UR8][R12.64] ;  /* 0x000000080c0da981 */ /* 0x000f62000c1e1900 */
[----:B----4-:R-:W-:Y:S01]  /*15b0*/  @!P3 IMAD.WIDE R10, R5, 0x4, R10 ;  /* 0x00000004050ab825 */ /* 0x010fe200078e020a */
[----:B---3--:R-:W1:Y:S05]  /*15c0*/  @!P6 LDC.64 R6, c[0x0][0x390] ;  /* 0x0000e400ff06eb82 */ /* 0x008e6a0000000a00 */
[----:B------:R-:W3:Y:S01]  /*15d0*/  @!P3 LDG.E R11, desc[UR8][R10.64] ;  /* 0x000000080a0bb981 */ /* 0x000ee2000c1e1900 */
[----:B0-----:R-:W-:-:S06]  /*15e0*/  @!P1 IMAD.WIDE R16, R25, 0x4, R16 ;  /* 0x0000000419109825 */ /* 0x001fcc00078e0210 */
[----:B------:R-:W4:Y:S01]  /*15f0*/  @!P1 LDG.E R17, desc[UR8][R16.64] ;  /* 0x0000000810119981 */ /* 0x000f22000c1e1900 */
[----:B------:R-:W0:Y:S01]  /*1600*/  S2R R15, SR_CTAID.X ;  /* 0x00000000000f7919 */ /* 0x000e220000002500 */
[----:B------:R-:W-:Y:S01]  /*1610*/  IMAD R40, R14, UR10, RZ ;  /* 0x0000000a0e287c24 */ /* 0x000fe2000f8e02ff */
[----:B------:R-:W-:-:S05]  /*1620*/  IADD3 R29, PT, PT, R25, UR7, RZ ;  /* 0x00000007191d7c10 */ /* 0x000fca000fffe0ff */
[C---:B------:R-:W-:Y:S01]  /*1630*/  @!P5 IMAD.WIDE R18, R29.reuse, 0x4, R18 ;  /* 0x000000041d12d825 */ /* 0x040fe200078e0212 */
[----:B------:R-:W-:Y:S02]  /*1640*/  IADD3 R29, PT, PT, R29, UR7, RZ ;  /* 0x000000071d1d7c10 */ /* 0x000fe4000fffe0ff */
[----:B0-----:R-:W-:Y:S01]  /*1650*/  LEA R15, R15, R2, 0x5 ;  /* 0x000000020f0f7211 */ /* 0x001fe200078e28ff */
[----:B--2---:R0:W-:Y:S03]  /*1660*/  @!P0 STS [R4+UR6+0x108], R23 ;  /* 0x0001081704008988 */ /* 0x0041e60008000806 */
[C---:B------:R-:W-:Y:S01]  /*1670*/  IADD3 R5, PT, PT, R15.reuse, 0x1, RZ ;  /* 0x000000010f057810 */ /* 0x040fe20007ffe0ff */
[----:B------:R-:W2:Y:S01]  /*1680*/  @!P5 LDG.E R19, desc[UR8][R18.64] ;  /* 0x000000081213d981 */ /* 0x000ea2000c1e1900 */
[----:B------:R-:W-:Y:S02]  /*1690*/  IADD3 R8, PT, PT, R15, 0x2, RZ ;  /* 0x000000020f087810 */ /* 0x000fe40007ffe0ff */
[----:B------:R-:W-:Y:S01]  /*16a0*/  SHF.R.S32.HI R35, RZ, 0x1f, R15 ;  /* 0x0000001fff237819 */ /* 0x000fe2000001140f */
[----:B-1----:R-:W-:-:S06]  /*16b0*/  @!P6 IMAD.WIDE R6, R29, 0x4, R6 ;  /* 0x000000041d06e825 */ /* 0x002fcc00078e0206 */
[----:B------:R-:W2:Y:S04]  /*16c0*/  @!P6 LDG.E R7, desc[UR8][R6.64] ;  /* 0x000000080607e981 */ /* 0x000ea8000c1e1900 */
[----:B-----5:R-:W-:Y:S04]  /*16d0*/  @!P4 STS [R4+UR6+0x84], R21 ;  /* 0x000084150400c988 */ /* 0x020fe80008000806 */
[----:B------:R-:W-:Y:S01]  /*16e0*/  @P4 STS [R4+UR6+0x84], RZ ;  /* 0x000084ff04004988 */ /* 0x000fe20008000806 */
[----:B------:R-:W-:-:S04]  /*16f0*/  ISETP.GE.AND P4, PT, R5, UR10, PT ;  /* 0x0000000a05007c0c */ /* 0x000fc8000bf86270 */
[----:B0-----:R-:W-:Y:S01]  /*1700*/  P2R R23, PR, RZ, 0x10 ;  /* 0x00000010ff177803 */ /* 0x001fe20000000000 */
[----:B------:R-:W-:Y:S01]  /*1710*/  @!P2 STS [R4+UR6+0x210], R13 ;  /* 0x0002100d0400a988 */ /* 0x000fe20008000806 */
[----:B------:R-:W-:-:S03]  /*1720*/  ISETP.GE.AND P4, PT, R8, UR10, PT ;  /* 0x0000000a08007c0c */ /* 0x000fc6000bf86270 */
[----:B------:R-:W-:Y:S04]  /*1730*/  @P2 STS [R4+UR6+0x210], RZ ;  /* 0x000210ff04002988 */ /* 0x000fe80008000806 */
[----:B---3--:R-:W-:Y:S04]  /*1740*/  @!P3 STS [R4+UR6+0x18c], R11 ;  /* 0x00018c0b0400b988 */ /* 0x008fe80008000806 */
[----:B------:R-:W-:Y:S01]  /*1750*/  @P3 STS [R4+UR6+0x18c], RZ ;  /* 0x00018cff04003988 */ /* 0x000fe20008000806 */
[----:B------:R-:W-:Y:S02]  /*1760*/  ISETP.GE.AND P3, PT, R5, UR10, PT ;  /* 0x0000000a05007c0c */ /* 0x000fe4000bf66270 */
[----:B------:R-:W-:Y:S01]  /*1770*/  IADD3 R5, P2, PT, R15, R40, RZ ;  /* 0x000000280f057210 */ /* 0x000fe20007f5e0ff */
[----:B----4-:R0:W-:Y:S03]  /*1780*/  @!P1 STS [R4+UR6+0x294], R17 ;  /* 0x0002941104009988 */ /* 0x0101e60008000806 */
[----:B------:R-:W-:-:S02]  /*1790*/  LEA.HI.X.SX32 R8, R40, R35, 0x1, P2 ;  /* 0x0000002328087211 */ /* 0x000fc400010f0eff */
[C---:B------:R-:W-:Y:S01]  /*17a0*/  ISETP.LT.AND P2, PT, R14.reuse, UR7, !P4 ;  /* 0x000000070e007c0c */ /* 0x040fe2000e741270 */
[----:B------:R-:W-:Y:S01]  /*17b0*/  @P1 STS [R4+UR6+0x294], RZ ;  /* 0x000294ff04001988 */ /* 0x000fe20008000806 */
[----:B------:R-:W-:Y:S02]  /*17c0*/  ISETP.LT.AND P1, PT, R14, UR7, !P3 ;  /* 0x000000070e007c0c */ /* 0x000fe4000df21270 */
[----:B------:R-:W-:-:S04]  /*17d0*/  LEA R30, P3, R5, UR12, 0x2 ;  /* 0x0000000c051e7c11 */ /* 0x000fc8000f8610ff */
[----:B------:R-:W-:-:S05]  /*17e0*/  LEA.HI.X R31, R5, UR13, R8, 0x2, P3 ;  /* 0x0000000d051f7c11 */ /* 0x000fca00098f1408 */
[----:B------:R-:W3:Y:S01]  /*17f0*/  @P2 LDG.E R10, desc[UR8][R30.64+0x8] ;  /* 0x000008081e0a2981 */ /* 0x000ee2000c1e1900 */
[----:B------:R-:W-:Y:S01]  /*1800*/  UIADD3 UR4, UPT, UPT, UR4, 0x2100, URZ ;  /* 0x0000210004047890 */ /* 0x000fe2000fffe0ff */
[----:B------:R-:W-:Y:S02]  /*1810*/  IADD3 R9, PT, PT, R15, 0x3, RZ ;  /* 0x000000030f097810 */ /* 0x000fe40007ffe0ff */
[----:B------:R-:W-:Y:S01]  /*1820*/  @P0 STS [R4+UR6+0x108], RZ ;  /* 0x000108ff04000988 */ /* 0x000fe20008000806 */
[----:B------:R-:W-:Y:S01]  /*1830*/  ULEA UR4, UR5, UR4, 0x18 ;  /* 0x0000000405047291 */ /* 0x000fe2000f8ec0ff */
[----:B------:R-:W-:Y:S02]  /*1840*/  ISETP.GE.AND P0, PT, R9, UR10, PT ;  /* 0x0000000a09007c0c */ /* 0x000fe4000bf06270 */
[----:B------:R-:W-:Y:S01]  /*1850*/  IADD3 R5, PT, PT, R15, 0x4, RZ ;  /* 0x000000040f057810 */ /* 0x000fe20007ffe0ff */
[----:B------:R-:W4:Y:S02]  /*1860*/  @P1 LDG.E R8, desc[UR8][R30.64+0x4] ;  /* 0x000004081e081981 */ /* 0x000f24000c1e1900 */
[----:B0-----:R-:W-:-:S05]  /*1870*/  MOV R17, UR4 ;  /* 0x0000000400117c02 */ /* 0x001fca0008000f00 */
[----:B------:R-:W-:Y:S01]  /*1880*/  IMAD R9, R14, 0x84, R17 ;  /* 0x000000840e097824 */ /* 0x000fe200078e0211 */
[----:B------:R-:W-:-:S04]  /*1890*/  P2R R27, PR, RZ, 0x10 ;  /* 0x00000010ff1b7803 */ /* 0x000fc80000000000 */
[----:B------:R-:W-:Y:S01]  /*18a0*/  LEA R21, R2, R9, 0x2 ;  /* 0x0000000902157211 */ /* 0x000fe200078e10ff */
[----:B--2---:R-:W-:Y:S01]  /*18b0*/  @!P5 STS [R4+UR6+0x318], R19 ;  /* 0x000318130400d988 */ /* 0x004fe20008000806 */
[C---:B------:R-:W-:Y:S02]  /*18c0*/  ISETP.LT.AND P3, PT, R14.reuse, UR7, !P0 ;  /* 0x000000070e007c0c */ /* 0x040fe4000c761270 */
[----:B------:R-:W-:Y:S01]  /*18d0*/  ISETP.GE.AND P4, PT, R5, UR10, PT ;  /* 0x0000000a05007c0c */ /* 0x000fe2000bf86270 */
[----:B------:R-:W-:Y:S04]  /*18e0*/  @P5 STS [R4+UR6+0x318], RZ ;  /* 0x000318ff04005988 */ /* 0x000fe80008000806 */
[----:B------:R-:W-:Y:S04]  /*18f0*/  @!P6 STS [R4+UR6+0x39c], R7 ;  /* 0x00039c070400e988 */ /* 0x000fe80008000806 */
[----:B------:R0:W-:Y:S04]  /*1900*/  @P6 STS [R4+UR6+0x39c], RZ ;  /* 0x00039cff04006988 */ /* 0x0001e80008000806 */
[----:B------:R-:W-:Y:S04]  /*1910*/  @!P2 STS [R21+0x8], RZ ;  /* 0x000008ff1500a388 */ /* 0x000fe80000000800 */
[----:B------:R-:W2:Y:S04]  /*1920*/  @P3 LDG.E R11, desc[UR8][R30.64+0xc] ;  /* 0x00000c081e0b3981 */ /* 0x000ea8000c1e1900 */
[----:B---3--:R-:W-:Y:S01]  /*1930*/  @P2 STS [R21+0x8], R10 ;  /* 0x0000080a15002388 */ /* 0x008fe20000000800 */
[----:B------:R-:W-:-:S13]  /*1940*/  ISETP.LT.AND P2, PT, R14, UR7, !P4 ;  /* 0x000000070e007c0c */ /* 0x000fda000e741270 */
[----:B------:R-:W3:Y:S01]  /*1950*/  @P2 LDG.E R5, desc[UR8][R30.64+0x10] ;  /* 0x000010081e052981 */ /* 0x000ee2000c1e1900 */
[----:B0-----:R-:W-:-:S03]  /*1960*/  IADD3 R4, PT, PT, R15, 0x6, RZ ;  /* 0x000000060f047810 */ /* 0x001fc60007ffe0ff */
[----:B------:R-:W-:Y:S04]  /*1970*/  @!P3 STS [R21+0xc], RZ ;  /* 0x00000cff1500b388 */ /* 0x000fe80000000800 */
[----:B------:R-:W-:Y:S01]  /*1980*/  @!P2 STS [R21+0x10], RZ ;  /* 0x000010ff1500a388 */ /* 0x000fe20000000800 */
[----:B------:R-:W-:-:S03]  /*1990*/  IADD3 R6, PT, PT, R15, 0x5, RZ ;  /* 0x000000050f067810 */ /* 0x000fc60007ffe0ff */
[----:B------:R-:W-:Y:S04]  /*19a0*/  @!P1 STS [R21+0x4], RZ ;  /* 0x000004ff15009388 */ /* 0x000fe80000000800 */
[----:B----4-:R-:W-:Y:S04]  /*19b0*/  @P1 STS [R21+0x4], R8 ;  /* 0x0000040815001388 */ /* 0x010fe80000000800 */
[----:B--2---:R-:W-:Y:S01]  /*19c0*/  @P3 STS [R21+0xc], R11 ;  /* 0x00000c0b15003388 */ /* 0x004fe20000000800 */
[----:B------:R-:W-:Y:S02]  /*19d0*/  ISETP.GE.AND P3, PT, R4, UR10, PT ;  /* 0x0000000a04007c0c */ /* 0x000fe4000bf66270 */
[----:B------:R-:W-:-:S04]  /*19e0*/  ISETP.GE.AND P1, PT, R6, UR10, PT ;  /* 0x0000000a06007c0c */ /* 0x000fc8000bf26270 */
[----:B------:R-:W-:-:S13]  /*19f0*/  ISETP.LT.AND P5, PT, R14, UR7, !P1 ;  /* 0x000000070e007c0c */ /* 0x000fda000cfa1270 */
[----:B------:R-:W2:Y:S04]  /*1a00*/  @P5 LDG.E R6, desc[UR8][R30.64+0x14] ;  /* 0x000014081e065981 */ /* 0x000ea8000c1e1900 */
[----:B---3--:R0:W-:Y:S01]  /*1a10*/  @P2 STS [R21+0x10], R5 ;  /* 0x0000100515002388 */ /* 0x0081e20000000800 */
[----:B------:R-:W-:-:S13]  /*1a20*/  ISETP.LT.AND P2, PT, R14, UR7, !P3 ;  /* 0x000000070e007c0c */ /* 0x000fda000df41270 */
[----:B------:R-:W3:Y:S01]  /*1a30*/  @P2 LDG.E R4, desc[UR8][R30.64+0x18] ;  /* 0x000018081e042981 */ /* 0x000ee2000c1e1900 */
[----:B------:R-:W-:-:S05]  /*1a40*/  IADD3 R36, PT, PT, R14, 0x1, RZ ;  /* 0x000000010e247810 */ /* 0x000fca0007ffe0ff */
[----:B------:R-:W-:Y:S01]  /*1a50*/  IMAD R38, R36, UR10, RZ ;  /* 0x0000000a24267c24 */ /* 0x000fe2000f8e02ff */
[----:B------:R-:W-:Y:S01]  /*1a60*/  @!P2 STS [R21+0x18], RZ ;  /* 0x000018ff1500a388 */ /* 0x000fe20000000800 */
[----:B------:R-:W-:-:S05]  /*1a70*/  IADD3 R42, PT, PT, R14, 0x2, RZ ;  /* 0x000000020e2a7810 */ /* 0x000fca0007ffe0ff */
[----:B------:R-:W-:Y:S01]  /*1a80*/  IMAD R44, R42, UR10, RZ ;  /* 0x0000000a2a2c7c24 */ /* 0x000fe2000f8e02ff */
[----:B------:R-:W-:Y:S01]  /*1a90*/  IADD3 R46, PT, PT, R14, 0x3, RZ ;  /* 0x000000030e2e7810 */ /* 0x000fe20007ffe0ff */
[----:B------:R-:W-:Y:S04]  /*1aa0*/  @!P5 STS [R21+0x14], RZ ;  /* 0x000014ff1500d388 */ /* 0x000fe80000000800 */
[----:B------:R-:W-:Y:S01]  /*1ab0*/  IMAD R48, R46, UR10, RZ ;  /* 0x0000000a2e307c24 */ /* 0x000fe2000f8e02ff */
[----:B------:R-:W-:Y:S01]  /*1ac0*/  IADD3 R50, PT, PT, R14, 0x4, RZ ;  /* 0x000000040e327810 */ /* 0x000fe20007ffe0ff */
[----:B--2---:R1:W-:Y:S04]  /*1ad0*/  @P5 STS [R21+0x14], R6 ;  /* 0x0000140615005388 */ /* 0x0043e80000000800 */
[----:B------:R-:W-:Y:S01]  /*1ae0*/  IMAD R52, R50, UR10, RZ ;  /* 0x0000000a32347c24 */ /* 0x000fe2000f8e02ff */
[----:B------:R-:W-:-:S05]  /*1af0*/  IADD3 R26, PT, PT, R14, 0x5, RZ ;  /* 0x000000050e1a7810 */ /* 0x000fca0007ffe0ff */
[----:B------:R-:W-:Y:S01]  /*1b00*/  IMAD R28, R26, UR10, RZ ;  /* 0x0000000a1a1c7c24 */ /* 0x000fe2000f8e02ff */
[----:B------:R-:W-:-:S05]  /*1b10*/  IADD3 R20, PT, PT, R14, 0x6, RZ ;  /* 0x000000060e147810 */ /* 0x000fca0007ffe0ff */
[----:B------:R-:W-:Y:S01]  /*1b20*/  IMAD R22, R20, UR10, RZ ;  /* 0x0000000a14167c24 */ /* 0x000fe2000f8e02ff */
[----:B------:R-:W-:-:S05]  /*1b30*/  IADD3 R16, PT, PT, R14, 0x7, RZ ;  /* 0x000000070e107810 */ /* 0x000fca0007ffe0ff */
[----:B------:R-:W-:Y:S01]  /*1b40*/  IMAD R18, R16, UR10, RZ ;  /* 0x0000000a10127c24 */ /* 0x000fe2000f8e02ff */
[C---:B------:R-:W-:Y:S01]  /*1b50*/  ISETP.GE.AND P5, PT, R15.reuse, UR10, PT ;  /* 0x0000000a0f007c0c */ /* 0x040fe2000bfa6270 */
[----:B---3--:R2:W-:Y:S01]  /*1b60*/  @P2 STS [R21+0x18], R4 ;  /* 0x0000180415002388 */ /* 0x0085e20000000800 */
[----:B0-----:R-:W-:-:S04]  /*1b70*/  IADD3 R5, P2, PT, R15, R38, RZ ;  /* 0x000000260f057210 */ /* 0x001fc80007f5e0ff */
[----:B------:R-:W-:Y:S02]  /*1b80*/  LEA.HI.X.SX32 R8, R38, R35, 0x1, P2 ;  /* 0x0000002326087211 */ /* 0x000fe400010f0eff */
[----:B------:R-:W-:-:S04]  /*1b90*/  LEA R32, P2, R5, UR12, 0x2 ;  /* 0x0000000c05207c11 */ /* 0x000fc8000f8410ff */
[----:B------:R-:W-:Y:S02]  /*1ba0*/  LEA.HI.X R33, R5, UR13, R8, 0x2, P2 ;  /* 0x0000000d05217c11 */ /* 0x000fe400090f1408 */
[----:B------:R-:W-:-:S04]  /*1bb0*/  IADD3 R5, P2, PT, R15, R44, RZ ;  /* 0x0000002c0f057210 */ /* 0x000fc80007f5e0ff */
[----:B-1----:R-:W-:Y:S02]  /*1bc0*/  LEA.HI.X.SX32 R6, R44, R35, 0x1, P2 ;  /* 0x000000232c067211 */ /* 0x002fe400010f0eff */
[----:B------:R-:W-:-:S04]  /*1bd0*/  LEA R24, P2, R5, UR12, 0x2 ;  /* 0x0000000c05187c11 */ /* 0x000fc8000f8410ff */
[----:B------:R-:W-:Y:S02]  /*1be0*/  LEA.HI.X R25, R5, UR13, R6, 0x2, P2 ;  /* 0x0000000d05197c11 */ /* 0x000fe400090f1406 */
[----:B--2---:R-:W-:-:S04]  /*1bf0*/  IADD3 R4, P2, PT, R15, R48, RZ ;  /* 0x000000300f047210 */ /* 0x004fc80007f5e0ff */
[----:B------:R-:W-:Y:S02]  /*1c00*/  LEA.HI.X.SX32 R5, R48, R35, 0x1, P2 ;  /* 0x0000002330057211 */ /* 0x000fe400010f0eff */
[----:B------:R-:W-:-:S04]  /*1c10*/  LEA R12, P2, R4, UR12, 0x2 ;  /* 0x0000000c040c7c11 */ /* 0x000fc8000f8410ff */
[----:B------:R-:W-:Y:S02]  /*1c20*/  LEA.HI.X R13, R4, UR13, R5, 0x2, P2 ;  /* 0x0000000d040d7c11 */ /* 0x000fe400090f1405 */
[----:B------:R-:W-:-:S04]  /*1c30*/  IADD3 R4, P2, PT, R15, R52, RZ ;  /* 0x000000340f047210 */ /* 0x000fc80007f5e0ff */
        /* <DEDUP_REMOVED lines=15> */
[----:B------:R-:W-:-:S13]  /*1d30*/  ISETP.GE.OR P2, PT, R14, UR7, P5 ;  /* 0x000000070e007c0c */ /* 0x000fda000af46670 */
[----:B------:R-:W0:Y:S01]  /*1d40*/  @!P2 LDC.64 R34, c[0x0][0x398] ;  /* 0x0000e600ff22ab82 */ /* 0x000e220000000a00 */
[----:B------:R-:W-:-:S05]  /*1d50*/  @!P2 IADD3 R19, PT, PT, R15, R40, RZ ;  /* 0x000000280f13a210 */ /* 0x000fca0007ffe0ff */
[----:B0-----:R-:W-:-:S06]  /*1d60*/  @!P2 IMAD.WIDE R34, R19, 0x4, R34 ;  /* 0x000000041322a825 */ /* 0x001fcc00078e0222 */
[----:B------:R-:W2:Y:S01]  /*1d70*/  @!P2 LDG.E R34, desc[UR8][R34.64] ;  /* 0x000000082222a981 */ /* 0x000ea2000c1e1900 */
[----:B------:R-:W-:-:S03]  /*1d80*/  IADD3 R19, PT, PT, R15, 0x7, RZ ;  /* 0x000000070f137810 */ /* 0x000fc60007ffe0ff */
[----:B--2---:R0:W-:Y:S04]  /*1d90*/  @!P2 STS [R21], R34 ;  /* 0x000000221500a388 */ /* 0x0041e80000000800 */
[----:B------:R-:W-:Y:S01]  /*1da0*/  @P2 STS [R21], RZ ;  /* 0x000000ff15002388 */ /* 0x000fe20000000800 */
[----:B------:R-:W-:-:S04]  /*1db0*/  ISETP.GE.AND P2, PT, R19, UR10, PT ;  /* 0x0000000a13007c0c */ /* 0x000fc8000bf46270 */
[----:B------:R-:W-:-:S13]  /*1dc0*/  ISETP.LT.AND P6, PT, R14, UR7, !P2 ;  /* 0x000000070e007c0c */ /* 0x000fda000d7c1270 */
[----:B------:R-:W2:Y:S04]  /*1dd0*/  @P6 LDG.E R30, desc[UR8][R30.64+0x1c] ;  /* 0x00001c081e1e6981 */ /* 0x000ea8000c1e1900 */
[----:B------:R-:W-:Y:S04]  /*1de0*/  @!P6 STS [R21+0x1c], RZ ;  /* 0x00001cff1500e388 */ /* 0x000fe80000000800 */
[----:B--2---:R1:W-:Y:S01]  /*1df0*/  @P6 STS [R21+0x1c], R30 ;  /* 0x00001c1e15006388 */ /* 0x0043e20000000800 */
[----:B------:R-:W-:-:S04]  /*1e00*/  ISETP.NE.AND P6, PT, R23, RZ, PT ;  /* 0x000000ff1700720c */ /* 0x000fc80003fc5270 */
[----:B------:R-:W-:-:S13]  /*1e10*/  ISETP.LT.AND P6, PT, R36, UR7, !P6 ;  /* 0x0000000724007c0c */ /* 0x000fda000f7c1270 */
[----:B------:R-:W2:Y:S01]  /*1e20*/  @P6 LDG.E R14, desc[UR8][R32.64+0x4] ;  /* 0x00000408200e6981 */ /* 0x000ea2000c1e1900 */
[----:B------:R-:W-:-:S05]  /*1e30*/  IMAD R19, R36, 0x84, R17 ;  /* 0x0000008424137824 */ /* 0x000fca00078e0211 */
[----:B------:R-:W-:-:S05]  /*1e40*/  LEA R19, R2, R19, 0x2 ;  /* 0x0000001302137211 */ /* 0x000fca00078e10ff */
[----:B------:R-:W-:Y:S04]  /*1e50*/  @!P6 STS [R19+0x4], RZ ;  /* 0x000004ff1300e388 */ /* 0x000fe80000000800 */
[----:B--2---:R2:W-:Y:S01]  /*1e60*/  @P6 STS [R19+0x4], R14 ;  /* 0x0000040e13006388 */ /* 0x0045e20000000800 */
[----:B------:R-:W-:-:S04]  /*1e70*/  ISETP.NE.AND P6, PT, R27, RZ, PT ;  /* 0x000000ff1b00720c */ /* 0x000fc80003fc5270 */
[----:B------:R-:W-:-:S13]  /*1e80*/  ISETP.LT.AND P6, PT, R36, UR7, !P6 ;  /* 0x0000000724007c0c */ /* 0x000fda000f7c1270 */
[----:B0-----:R-:W3:Y:S04]  /*1e90*/  @P6 LDG.E R34, desc[UR8][R32.64+0x8] ;  /* 0x0000080820226981 */ /* 0x001ee8000c1e1900 */
[----:B------:R-:W-:Y:S04]  /*1ea0*/  @!P6 STS [R19+0x8], RZ ;  /* 0x000008ff1300e388 */ /* 0x000fe80000000800 */
[----:B---3--:R0:W-:Y:S01]  /*1eb0*/  @P6 STS [R19+0x8], R34 ;  /* 0x0000082213006388 */ /* 0x0081e20000000800 */
[----:B------:R-:W-:-:S13]  /*1ec0*/  ISETP.LT.AND P6, PT, R36, UR7, !P0 ;  /* 0x0000000724007c0c */ /* 0x000fda000c7c1270 */
[----:B-1----:R-:W3:Y:S04]  /*1ed0*/  @P6 LDG.E R30, desc[UR8][R32.64+0xc] ;  /* 0x00000c08201e6981 */ /* 0x002ee8000c1e1900 */
[----:B------:R-:W-:Y:S04]  /*1ee0*/  @!P6 STS [R19+0xc], RZ ;  /* 0x00000cff1300e388 */ /* 0x000fe80000000800 */
[----:B---3--:R1:W-:Y:S01]  /*1ef0*/  @P6 STS [R19+0xc], R30 ;  /* 0x00000c1e13006388 */ /* 0x0083e20000000800 */
[----:B------:R-:W-:-:S13]  /*1f00*/  ISETP.LT.AND P6, PT, R36, UR7, !P4 ;  /* 0x0000000724007c0c */ /* 0x000fda000e7c1270 */
[----:B------:R-:W3:Y:S04]  /*1f10*/  @P6 LDG.E R40, desc[UR8][R32.64+0x10] ;  /* 0x0000100820286981 */ /* 0x000ee8000c1e1900 */
[----:B------:R-:W-:Y:S04]  /*1f20*/  @!P6 STS [R19+0x10], RZ ;  /* 0x000010ff1300e388 */ /* 0x000fe80000000800 */
[----:B---3--:R-:W-:Y:S01]  /*1f30*/  @P6 STS [R19+0x10], R40 ;  /* 0x0000102813006388 */ /* 0x008fe20000000800 */
[----:B------:R-:W-:-:S13]  /*1f40*/  ISETP.LT.AND P6, PT, R36, UR7, !P1 ;  /* 0x0000000724007c0c */ /* 0x000fda000cfc1270 */
[----:B--2---:R-:W2:Y:S04]  /*1f50*/  @P6 LDG.E R14, desc[UR8][R32.64+0x14] ;  /* 0x00001408200e6981 */ /* 0x004ea8000c1e1900 */
[----:B------:R-:W-:Y:S04]  /*1f60*/  @!P6 STS [R19+0x14], RZ ;  /* 0x000014ff1300e388 */ /* 0x000fe80000000800 */
[----:B--2---:R2:W-:Y:S01]  /*1f70*/  @P6 STS [R19+0x14], R14 ;  /* 0x0000140e13006388 */ /* 0x0045e20000000800 */
[----:B------:R-:W-:-:S13]  /*1f80*/  ISETP.LT.AND P6, PT, R36, UR7, !P3 ;  /* 0x0000000724007c0c */ /* 0x000fda000dfc1270 */
[----:B0-----:R-:W3:Y:S04]  /*1f90*/  @P6 LDG.E R34, desc[UR8][R32.64+0x18] ;  /* 0x0000180820226981 */ /* 0x001ee8000c1e1900 */
[----:B------:R-:W-:Y:S04]  /*1fa0*/  @!P6 STS [R19+0x18], RZ ;  /* 0x000018ff1300e388 */ /* 0x000fe80000000800 */
[----:B---3--:R-:W-:Y:S01]  /*1fb0*/  @P6 STS [R19+0x18], R34 ;  /* 0x0000182213006388 */ /* 0x008fe20000000800 */
[----:B------:R-:W-:-:S13]  /*1fc0*/  ISETP.GE.OR P6, PT, R36, UR7, P5 ;  /* 0x0000000724007c0c */ /* 0x000fda000afc6670 */
[----:B-1----:R-:W0:Y:S01]  /*1fd0*/  @!P6 LDC.64 R30, c[0x0][0x398] ;  /* 0x0000e600ff1eeb82 */ /* 0x002e220000000a00 */
[----:B------:R-:W-:-:S05]  /*1fe0*/  @!P6 IADD3 R21, PT, PT, R15, R38, RZ ;  /* 0x000000260f15e210 */ /* 0x000fca0007ffe0ff */
[----:B0-----:R-:W-:-:S06]  /*1ff0*/  @!P6 IMAD.WIDE R30, R21, 0x4, R30 ;  /* 0x00000004151ee825 */ /* 0x001fcc00078e021e */
[----:B------:R-:W3:Y:S04]  /*2000*/  @!P6 LDG.E R30, desc[UR8][R30.64] ;  /* 0x000000081e1ee981 */ /* 0x000ee8000c1e1900 */
[----:B---3--:R0:W-:Y:S04]  /*2010*/  @!P6 STS [R19], R30 ;  /* 0x0000001e1300e388 */ /* 0x0081e80000000800 */
[----:B------:R-:W-:Y:S01]  /*2020*/  @P6 STS [R19], RZ ;  /* 0x000000ff13006388 */ /* 0x000fe20000000800 */
[----:B------:R-:W-:-:S13]  /*2030*/  ISETP.LT.AND P6, PT, R36, UR7, !P2 ;  /* 0x0000000724007c0c */ /* 0x000fda000d7c1270 */
[----:B------:R-:W3:Y:S04]  /*2040*/  @P6 LDG.E R32, desc[UR8][R32.64+0x1c] ;  /* 0x00001c0820206981 */ /* 0x000ee8000c1e1900 */
[----:B------:R-:W-:Y:S04]  /*2050*/  @!P6 STS [R19+0x1c], RZ ;  /* 0x00001cff1300e388 */ /* 0x000fe80000000800 */
[----:B---3--:R1:W-:Y:S01]  /*2060*/  @P6 STS [R19+0x1c], R32 ;  /* 0x00001c2013006388 */ /* 0x0083e20000000800 */
[----:B------:R-:W-:-:S04]  /*2070*/  ISETP.NE.AND P6, PT, R23, RZ, PT ;  /* 0x000000ff1700720c */ /* 0x000fc80003fc5270 */
[----:B------:R-:W-:-:S13]  /*2080*/  ISETP.LT.AND P6, PT, R42, UR7, !P6 ;  /* 0x000000072a007c0c */ /* 0x000fda000f7c1270 */
[----:B--2---:R-:W2:Y:S01]  /*2090*/  @P6 LDG.E R14, desc[UR8][R24.64+0x4] ;  /* 0x00000408180e6981 */ /* 0x004ea2000c1e1900 */
        /* <DEDUP_REMOVED lines=12> */
[----:B---3--:R-:W-:Y:S01]  /*2160*/  @P6 STS [R21+0xc], R32 ;  /* 0x00000c2015006388 */ /* 0x008fe20000000800 */
        /* <DEDUP_REMOVED lines=9> */
[----:B------:R-:W2:Y:S04]  /*2200*/  @P6 LDG.E R36, desc[UR8][R24.64+0x18] ;  /* 0x0000180818246981 */ /* 0x000ea8000c1e1900 */
[----:B------:R-:W-:Y:S04]  /*2210*/  @!P6 STS [R21+0x18], RZ ;  /* 0x000018ff1500e388 */ /* 0x000fe80000000800 */
[----:B--2---:R-:W-:Y:S01]  /*2220*/  @P6 STS [R21+0x18], R36 ;  /* 0x0000182415006388 */ /* 0x004fe20000000800 */
[----:B------:R-:W-:-:S13]  /*2230*/  ISETP.GE.OR P6, PT, R42, UR7, P5 ;  /* 0x000000072a007c0c */ /* 0x000fda000afc6670 */
[----:B0-----:R-:W0:Y:S01]  /*2240*/  @!P6 LDC.64 R30, c[0x0][0x398] ;  /* 0x0000e600ff1eeb82 */ /* 0x001e220000000a00 */
[----:B------:R-:W-:-:S05]  /*2250*/  @!P6 IADD3 R19, PT, PT, R15, R44, RZ ;  /* 0x0000002c0f13e210 */ /* 0x000fca0007ffe0ff */
[----:B0-----:R-:W-:-:S06]  /*2260*/  @!P6 IMAD.WIDE R30, R19, 0x4, R30 ;  /* 0x00000004131ee825 */ /* 0x001fcc00078e021e */
[----:B------:R-:W2:Y:S04]  /*2270*/  @!P6 LDG.E R30, desc[UR8][R30.64] ;  /* 0x000000081e1ee981 */ /* 0x000ea8000c1e1900 */
[----:B--2---:R0:W-:Y:S04]  /*2280*/  @!P6 STS [R21], R30 ;  /* 0x0000001e1500e388 */ /* 0x0041e80000000800 */
[----:B------:R-:W-:Y:S01]  /*2290*/  @P6 STS [R21], RZ ;  /* 0x000000ff15006388 */ /* 0x000fe20000000800 */
[----:B------:R-:W-:-:S13]  /*22a0*/  ISETP.LT.AND P6, PT, R42, UR7, !P2 ;  /* 0x000000072a007c0c */ /* 0x000fda000d7c1270 */
[----:B------:R-:W2:Y:S04]  /*22b0*/  @P6 LDG.E R24, desc[UR8][R24.64+0x1c] ;  /* 0x00001c0818186981 */ /* 0x000ea8000c1e1900 */
[----:B------:R-:W-:Y:S04]  /*22c0*/  @!P6 STS [R21+0x1c], RZ ;  /* 0x00001cff1500e388 */ /* 0x000fe80000000800 */
[----:B--2---:R2:W-:Y:S01]  /*22d0*/  @P6 STS [R21+0x1c], R24 ;  /* 0x00001c1815006388 */ /* 0x0045e20000000800 */
[----:B------:R-:W-:-:S04]  /*22e0*/  ISETP.NE.AND P6, PT, R23, RZ, PT ;  /* 0x000000ff1700720c */ /* 0x000fc80003fc5270 */
[----:B------:R-:W-:-:S13]  /*22f0*/  ISETP.LT.AND P6, PT, R46, UR7, !P6 ;  /* 0x000000072e007c0c */ /* 0x000fda000f7c1270 */
[----:B-1----:R-:W3:Y:S01]  /*2300*/  @P6 LDG.E R14, desc[UR8][R12.64+0x4] ;  /* 0x000004080c0e6981 */ /* 0x002ee2000c1e1900 */
[----:B------:R-:W-:-:S05]  /*2310*/  IMAD R19, R46, 0x84, R17 ;  /* 0x000000842e137824 */ /* 0x000fca00078e0211 */
[----:B------:R-:W-:-:S05]  /*2320*/  LEA R19, R2, R19, 0x2 ;  /* 0x0000001302137211 */ /* 0x000fca00078e10ff */
[----:B------:R-:W-:Y:S04]  /*2330*/  @!P6 STS [R19+0x4], RZ ;  /* 0x000004ff1300e388 */ /* 0x000fe80000000800 */
[----:B---3--:R1:W-:Y:S01]  /*2340*/  @P6 STS [R19+0x4], R14 ;  /* 0x0000040e13006388 */ /* 0x0083e20000000800 */
[----:B------:R-:W-:-:S04]  /*2350*/  ISETP.NE.AND P6, PT, R27, RZ, PT ;  /* 0x000000ff1b00720c */ /* 0x000fc80003fc5270 */
[----:B------:R-:W-:-:S13]  /*2360*/  ISETP.LT.AND P6, PT, R46, UR7, !P6 ;  /* 0x000000072e007c0c */ /* 0x000fda000f7c1270 */
[----:B0-----:R-:W3:Y:S04]  /*2370*/  @P6 LDG.E R30, desc[UR8][R12.64+0x8] ;  /* 0x000008080c1e6981 */ /* 0x001ee8000c1e1900 */
[----:B------:R-:W-:Y:S04]  /*2380*/  @!P6 STS [R19+0x8], RZ ;  /* 0x000008ff1300e388 */ /* 0x000fe80000000800 */
[----:B---3--:R0:W-:Y:S01]  /*2390*/  @P6 STS [R19+0x8], R30 ;  /* 0x0000081e13006388 */ /* 0x0081e20000000800 */
[----:B------:R-:W-:-:S13]  /*23a0*/  ISETP.LT.AND P6, PT, R46, UR7, !P0 ;  /* 0x000000072e007c0c */ /* 0x000fda000c7c1270 */
[----:B--2---:R-:W2:Y:S04]  /*23b0*/  @P6 LDG.E R24, desc[UR8][R12.64+0xc] ;  /* 0x00000c080c186981 */ /* 0x004ea8000c1e1900 */
[----:B------:R-:W-:Y:S04]  /*23c0*/  @!P6 STS [R19+0xc], RZ ;  /* 0x00000cff1300e388 */ /* 0x000fe80000000800 */
[----:B--2---:R2:W-:Y:S01]  /*23d0*/  @P6 STS [R19+0xc], R24 ;  /* 0x00000c1813006388 */ /* 0x0045e20000000800 */
[----:B------:R-:W-:-:S13]  /*23e0*/  ISETP.LT.AND P6, PT, R46, UR7, !P4 ;  /* 0x000000072e007c0c */ /* 0x000fda000e7c1270 */
[----:B------:R-:W3:Y:S04]  /*23f0*/  @P6 LDG.E R32, desc[UR8][R12.64+0x10] ;  /* 0x000010080c206981 */ /* 0x000ee8000c1e1900 */
[----:B------:R-:W-:Y:S04]  /*2400*/  @!P6 STS [R19+0x10], RZ ;  /* 0x000010ff1300e388 */ /* 0x000fe80000000800 */
[----:B---3--:R-:W-:Y:S01]  /*2410*/  @P6 STS [R19+0x10], R32 ;  /* 0x0000102013006388 */ /* 0x008fe20000000800 */
[----:B------:R-:W-:-:S13]  /*2420*/  ISETP.LT.AND P6, PT, R46, UR7, !P1 ;  /* 0x000000072e007c0c */ /* 0x000fda000cfc1270 */
[----:B-1----:R-:W3:Y:S04]  /*2430*/  @P6 LDG.E R14, desc[UR8][R12.64+0x14] ;  /* 0x000014080c0e6981 */ /* 0x002ee8000c1e1900 */
[----:B------:R-:W-:Y:S04]  /*2440*/  @!P6 STS [R19+0x14], RZ ;  /* 0x000014ff1300e388 */ /* 0x000fe80000000800 */
[----:B---3--:R1:W-:Y:S01]  /*2450*/  @P6 STS [R19+0x14], R14 ;  /* 0x0000140e13006388 */ /* 0x0083e20000000800 */
[----:B------:R-:W-:-:S13]  /*2460*/  ISETP.LT.AND P6, PT, R46, UR7, !P3 ;  /* 0x000000072e007c0c */ /* 0x000fda000dfc1270 */
[----:B0-----:R-:W3:Y:S04]  /*2470*/  @P6 LDG.E R30, desc[UR8][R12.64+0x18] ;  /* 0x000018080c1e6981 */ /* 0x001ee8000c1e1900 */
[----:B------:R-:W-:Y:S04]  /*2480*/  @!P6 STS [R19+0x18], RZ ;  /* 0x000018ff1300e388 */ /* 0x000fe80000000800 */
[----:B---3--:R-:W-:Y:S01]  /*2490*/  @P6 STS [R19+0x18], R30 ;  /* 0x0000181e13006388 */ /* 0x008fe20000000800 */
[----:B------:R-:W-:-:S13]  /*24a0*/  ISETP.GE.OR P6, PT, R46, UR7, P5 ;  /* 0x000000072e007c0c */ /* 0x000fda000afc6670 */
[----:B--2---:R-:W0:Y:S01]  /*24b0*/  @!P6 LDC.64 R24, c[0x0][0x398] ;  /* 0x0000e600ff18eb82 */ /* 0x004e220000000a00 */
        /* <DEDUP_REMOVED lines=71> */
[----:B---3--:R-:W-:Y:S01]  /*2930*/  @P6 STS [R19+0x14], R14 ;  /* 0x0000140e13006388 */ /* 0x008fe20000000800 */
[----:B------:R-:W-:-:S13]  /*2940*/  ISETP.LT.AND P6, PT, R26, UR7, !P3 ;  /* 0x000000071a007c0c */ /* 0x000fda000dfc1270 */
[----:B0-----:R-:W3:Y:S04]  /*2950*/  @P6 LDG.E R12, desc[UR8][R8.64+0x18] ;  /* 0x00001808080c6981 */ /* 0x001ee8000c1e1900 */
[----:B------:R-:W-:Y:S04]  /*2960*/  @!P6 STS [R19+0x18], RZ ;  /* 0x000018ff1300e388 */ /* 0x000fe80000000800 */
[----:B---3--:R0:W-:Y:S01]  /*2970*/  @P6 STS [R19+0x18], R12 ;  /* 0x0000180c13006388 */ /* 0x0081e20000000800 */
[----:B------:R-:W-:-:S13]  /*2980*/  ISETP.GE.OR P6, PT, R26, UR7, P5 ;  /* 0x000000071a007c0c */ /* 0x000fda000afc6670 */
[----:B--2---:R-:W1:Y:S01]  /*2990*/  @!P6 LDC.64 R10, c[0x0][0x398] ;  /* 0x0000e600ff0aeb82 */ /* 0x004e620000000a00 */
[----:B------:R-:W-:-:S05]  /*29a0*/  @!P6 IADD3 R13, PT, PT, R15, R28, RZ ;  /* 0x0000001c0f0de210 */ /* 0x000fca0007ffe0ff */
[----:B-1----:R-:W-:-:S06]  /*29b0*/  @!P6 IMAD.WIDE R10, R13, 0x4, R10 ;  /* 0x000000040d0ae825 */ /* 0x002fcc00078e020a */
        /* <DEDUP_REMOVED lines=9> */
[----:B0-----:R-:W3:Y:S01]  /*2a50*/  @P6 LDG.E R12, desc[UR8][R6.64+0x4] ;  /* 0x00000408060c6981 */ /* 0x001ee2000c1e1900 */
[----:B------:R-:W-:-:S05]  /*2a60*/  IMAD R13, R20, 0x84, R17 ;  /* 0x00000084140d7824 */ /* 0x000fca00078e0211 */
[----:B------:R-:W-:-:S05]  /*2a70*/  LEA R13, R2, R13, 0x2 ;  /* 0x0000000d020d7211 */ /* 0x000fca00078e10ff */
[----:B------:R-:W-:Y:S04]  /*2a80*/  @!P6 STS [R13+0x4], RZ ;  /* 0x000004ff0d00e388 */ /* 0x000fe80000000800 */
[----:B---3--:R0:W-:Y:S01]  /*2a90*/  @P6 STS [R13+0x4], R12 ;  /* 0x0000040c0d006388 */ /* 0x0081e20000000800 */
[----:B------:R-:W-:-:S04]  /*2aa0*/  ISETP.NE.AND P6, PT, R27, RZ, PT ;  /* 0x000000ff1b00720c */ /* 0x000fc80003fc5270 */
[----:B------:R-:W-:-:S13]  /*2ab0*/  ISETP.LT.AND P6, PT, R20, UR7, !P6 ;  /* 0x0000000714007c0c */ /* 0x000fda000f7c1270 */
[----:B-1----:R-:W3:Y:S04]  /*2ac0*/  @P6 LDG.E R10, desc[UR8][R6.64+0x8] ;  /* 0x00000808060a6981 */ /* 0x002ee8000c1e1900 */
        /* <DEDUP_REMOVED lines=11> */
[----:B0-----:R-:W3:Y:S04]  /*2b80*/  @P6 LDG.E R12, desc[UR8][R6.64+0x14] ;  /* 0x00001408060c6981 */ /* 0x001ee8000c1e1900 */
[----:B------:R-:W-:Y:S04]  /*2b90*/  @!P6 STS [R13+0x14], RZ ;  /* 0x000014ff0d00e388 */ /* 0x000fe80000000800 */
[----:B---3--:R-:W-:Y:S01]  /*2ba0*/  @P6 STS [R13+0x14], R12 ;  /* 0x0000140c0d006388 */ /* 0x008fe20000000800 */
[----:B------:R-:W-:-:S13]  /*2bb0*/  ISETP.LT.AND P6, PT, R20, UR7, !P3 ;  /* 0x0000000714007c0c */ /* 0x000fda000dfc1270 */
[----:B-1----:R-:W3:Y:S04]  /*2bc0*/  @P6 LDG.E R10, desc[UR8][R6.64+0x18] ;  /* 0x00001808060a6981 */ /* 0x002ee8000c1e1900 */
        /* <DEDUP_REMOVED lines=11> */
[----:B------:R-:W-:Y:S01]  /*2c80*/  @!P6 STS [R13+0x1c], RZ ;  /* 0x00001cff0d00e388 */ /* 0x000fe20000000800 */
[C---:B------:R-:W-:Y:S01]  /*2c90*/  ISETP.GE.OR P5, PT, R16.reuse, UR7, P5 ;  /* 0x0000000710007c0c */ /* 0x040fe2000afa6670 */
[----:B------:R-:W-:Y:S02]  /*2ca0*/  IMAD R17, R16, 0x84, R17 ;  /* 0x0000008410117824 */ /* 0x000fe400078e0211 */
[----:B--2---:R1:W-:Y:S01]  /*2cb0*/  @P6 STS [R13+0x1c], R6 ;  /* 0x00001c060d006388 */ /* 0x0043e20000000800 */
[----:B------:R-:W-:-:S09]  /*2cc0*/  ISETP.NE.AND P6, PT, R23, RZ, PT ;  /* 0x000000ff1700720c */ /* 0x000fd20003fc5270 */
[----:B0-----:R-:W1:Y:S01]  /*2cd0*/  @!P5 LDC.64 R8, c[0x0][0x398] ;  /* 0x0000e600ff08db82 */ /* 0x001e620000000a00 */
[----:B------:R-:W-:-:S13]  /*2ce0*/  ISETP.LT.AND P6, PT, R16, UR7, !P6 ;  /* 0x0000000710007c0c */ /* 0x000fda000f7c1270 */
[----:B------:R-:W2:Y:S01]  /*2cf0*/  @P6 LDG.E R10, desc[UR8][R4.64+0x4] ;  /* 0x00000408040a6981 */ /* 0x000ea2000c1e1900 */
[----:B------:R-:W-:-:S05]  /*2d00*/  LEA R17, R2, R17, 0x2 ;  /* 0x0000001102117211 */ /* 0x000fca00078e10ff */
[----:B------:R-:W-:Y:S01]  /*2d10*/  @!P6 STS [R17+0x4], RZ ;  /* 0x000004ff1100e388 */ /* 0x000fe20000000800 */
[C---:B------:R-:W-:Y:S02]  /*2d20*/  ISETP.LT.AND P0, PT, R16.reuse, UR7, !P0 ;  /* 0x0000000710007c0c */ /* 0x040fe4000c701270 */
[C---:B------:R-:W-:Y:S02]  /*2d30*/  ISETP.LT.AND P4, PT, R16.reuse, UR7, !P4 ;  /* 0x0000000710007c0c */ /* 0x040fe4000e781270 */
[C---:B------:R-:W-:Y:S02]  /*2d40*/  ISETP.LT.AND P1, PT, R16.reuse, UR7, !P1 ;  /* 0x0000000710007c0c */ /* 0x040fe4000cf21270 */
[C---:B------:R-:W-:Y:S02]  /*2d50*/  ISETP.LT.AND P3, PT, R16.reuse, UR7, !P3 ;  /* 0x0000000710007c0c */ /* 0x040fe4000df61270 */
[----:B------:R-:W-:Y:S02]  /*2d60*/  ISETP.LT.AND P2, PT, R16, UR7, !P2 ;  /* 0x0000000710007c0c */ /* 0x000fe4000d741270 */
[----:B------:R-:W-:-:S05]  /*2d70*/  @!P5 IADD3 R7, PT, PT, R15, R18, RZ ;  /* 0x000000120f07d210 */ /* 0x000fca0007ffe0ff */
[----:B-1----:R-:W-:Y:S02]  /*2d80*/  @!P5 IMAD.WIDE R6, R7, 0x4, R8 ;  /* 0x000000040706d825 */ /* 0x002fe400078e0208 */
[----:B------:R-:W3:Y:S04]  /*2d90*/  @P0 LDG.E R8, desc[UR8][R4.64+0xc] ;  /* 0x00000c0804080981 */ /* 0x000ee8000c1e1900 */
[----:B------:R-:W4:Y:S04]  /*2da0*/  @!P5 LDG.E R6, desc[UR8][R6.64] ;  /* 0x000000080606d981 */ /* 0x000f28000c1e1900 */
[----:B------:R-:W5:Y:S04]  /*2db0*/  @P1 LDG.E R12, desc[UR8][R4.64+0x14] ;  /* 0x00001408040c1981 */ /* 0x000f68000c1e1900 */
[----:B------:R-:W5:Y:S04]  /*2dc0*/  @P3 LDG.E R14, desc[UR8][R4.64+0x18] ;  /* 0x00001808040e3981 */ /* 0x000f68000c1e1900 */
[----:B--2---:R0:W-:Y:S01]  /*2dd0*/  @P6 STS [R17+0x4], R10 ;  /* 0x0000040a11006388 */ /* 0x0041e20000000800 */
[----:B------:R-:W-:-:S04]  /*2de0*/  ISETP.NE.AND P6, PT, R27, RZ, PT ;  /* 0x000000ff1b00720c */ /* 0x000fc80003fc5270 */
[----:B------:R-:W-:Y:S02]  /*2df0*/  ISETP.LT.AND P6, PT, R16, UR7, !P6 ;  /* 0x0000000710007c0c */ /* 0x000fe4000f7c1270 */
[----:B------:R-:W2:Y:S04]  /*2e00*/  @P2 LDG.E R16, desc[UR8][R4.64+0x1c] ;  /* 0x00001c0804102981 */ /* 0x000ea8000c1e1900 */
[----:B0-----:R-:W2:Y:S07]  /*2e10*/  @P4 LDG.E R10, desc[UR8][R4.64+0x10] ;  /* 0x00001008040a4981 */ /* 0x001eae000c1e1900 */
[----:B------:R-:W2:Y:S04]  /*2e20*/  @P6 LDG.E R2, desc[UR8][R4.64+0x8] ;  /* 0x0000080804026981 */ /* 0x000ea8000c1e1900 */
[----:B------:R-:W-:Y:S04]  /*2e30*/  @!P6 STS [R17+0x8], RZ ;  /* 0x000008ff1100e388 */ /* 0x000fe80000000800 */
[----:B------:R-:W-:Y:S04]  /*2e40*/  @!P0 STS [R17+0xc], RZ ;  /* 0x00000cff11008388 */ /* 0x000fe80000000800 */
[----:B----4-:R-:W-:Y:S04]  /*2e50*/  @!P5 STS [R17], R6 ;  /* 0x000000061100d388 */ /* 0x010fe80000000800 */
[----:B------:R-:W-:Y:S04]  /*2e60*/  @!P4 STS [R17+0x10], RZ ;  /* 0x000010ff1100c388 */ /* 0x000fe80000000800 */
[----:B------:R-:W-:Y:S04]  /*2e70*/  @!P1 STS [R17+0x14], RZ ;  /* 0x000014ff11009388 */ /* 0x000fe80000000800 */
[----:B------:R-:W-:Y:S04]  /*2e80*/  @!P3 STS [R17+0x18], RZ ;  /* 0x000018ff1100b388 */ /* 0x000fe80000000800 */
[----:B------:R-:W-:Y:S04]  /*2e90*/  @!P2 STS [R17+0x1c], RZ ;  /* 0x00001cff1100a388 */ /* 0x000fe80000000800 */
[----:B---3--:R0:W-:Y:S04]  /*2ea0*/  @P0 STS [R17+0xc], R8 ;  /* 0x00000c0811000388 */ /* 0x0081e80000000800 */
[----:B-----5:R1:W-:Y:S04]  /*2eb0*/  @P1 STS [R17+0x14], R12 ;  /* 0x0000140c11001388 */ /* 0x0203e80000000800 */
[----:B------:R1:W-:Y:S04]  /*2ec0*/  @P3 STS [R17+0x18], R14 ;  /* 0x0000180e11003388 */ /* 0x0003e80000000800 */
[----:B------:R1:W-:Y:S01]  /*2ed0*/  @P5 STS [R17], RZ ;  /* 0x000000ff11005388 */ /* 0x0003e20000000800 */
[----:B------:R-:W-:-:S02]  /*2ee0*/  UISETP.GE.AND UP0, UPT, UR7, 0x1, UPT ;  /* 0x000000010700788c */ /* 0x000fc4000bf06270 */
[----:B------:R-:W-:Y:S01]  /*2ef0*/  UIADD3 UR4, UPT, UPT, UR7, 0x1f, URZ ;  /* 0x0000001f07047890 */ /* 0x000fe2000fffe0ff */
[----:B------:R-:W-:Y:S02]  /*2f00*/  HFMA2 R60, -RZ, RZ, 0, 0 ;  /* 0x00000000ff3c7431 */ /* 0x000fe400000001ff */
[----:B------:R-:W-:Y:S01]  /*2f10*/  HFMA2 R98, -RZ, RZ, 0, 0 ;  /* 0x00000000ff627431 */ /* 0x000fe200000001ff */
[----:B------:R-:W-:Y:S01]  /*2f20*/  USHF.R.S32.HI UR5, URZ, 0x1f, UR4 ;  /* 0x0000001fff057899 */ /* 0x000fe20008011404 */
[----:B------:R-:W-:Y:S02]  /*2f30*/  HFMA2 R116, -RZ, RZ, 0, 0 ;  /* 0x00000000ff747431 */ /* 0x000fe400000001ff */
[----:B------:R-:W-:Y:S02]  /*2f40*/  HFMA2 R114, -RZ, RZ, 0, 0 ;  /* 0x00000000ff727431 */ /* 0x000fe400000001ff */
[----:B------:R-:W-:Y:S02]  /*2f50*/  HFMA2 R100, -RZ, RZ, 0, 0 ;  /* 0x00000000ff647431 */ /* 0x000fe400000001ff */
[----:B------:R-:W-:-:S02]  /*2f60*/  HFMA2 R104, -RZ, RZ, 0, 0 ;  /* 0x00000000ff687431 */ /* 0x000fc400000001ff */
[----:B------:R-:W-:Y:S01]  /*2f70*/  HFMA2 R110, -RZ, RZ, 0, 0 ;  /* 0x00000000ff6e7431 */ /* 0x000fe200000001ff */
[----:B------:R-:W-:Y:S02]  /*2f80*/  CS2R R64, SRZ ;  /* 0x0000000000407805 */ /* 0x000fe4000001ff00 */
[----:B------:R-:W-:Y:S02]  /*2f90*/  CS2R R62, SRZ ;  /* 0x00000000003e7805 */ /* 0x000fe4000001ff00 */
[----:B------:R-:W-:Y:S02]  /*2fa0*/  CS2R R66, SRZ ;  /* 0x0000000000427805 */ /* 0x000fe4000001ff00 */
[----:B------:R-:W-:Y:S02]  /*2fb0*/  CS2R R94, SRZ ;  /* 0x00000000005e7805 */ /* 0x000fe4000001ff00 */
[----:B------:R-:W-:Y:S02]  /*2fc0*/  CS2R R34, SRZ ;  /* 0x0000000000227805 */ /* 0x000fe4000001ff00 */
[----:B------:R-:W-:-:S02]  /*2fd0*/  CS2R R88, SRZ ;  /* 0x0000000000587805 */ /* 0x000fc4000001ff00 */
[----:B------:R-:W-:Y:S02]  /*2fe0*/  CS2R R32, SRZ ;  /* 0x0000000000207805 */ /* 0x000fe4000001ff00 */
[----:B------:R-:W-:Y:S02]  /*2ff0*/  CS2R R90, SRZ ;  /* 0x00000000005a7805 */ /* 0x000fe4000001ff00 */
[----:B------:R-:W-:Y:S02]  /*3000*/  MOV R106, RZ ;  /* 0x000000ff006a7202 */ /* 0x000fe40000000f00 */
[----:B------:R-:W-:Y:S02]  /*3010*/  CS2R R82, SRZ ;  /* 0x0000000000527805 */ /* 0x000fe4000001ff00 */
[----:B------:R-:W-:Y:S02]  /*3020*/  CS2R R80, SRZ ;  /* 0x0000000000507805 */ /* 0x000fe4000001ff00 */
[----:B------:R-:W-:-:S02]  /*3030*/  CS2R R78, SRZ ;  /* 0x00000000004e7805 */ /* 0x000fc4000001ff00 */
[----:B------:R-:W-:Y:S02]  /*3040*/  CS2R R76, SRZ ;  /* 0x00000000004c7805 */ /* 0x000fe4000001ff00 */
[----:B------:R-:W-:Y:S02]  /*3050*/  CS2R R72, SRZ ;  /* 0x0000000000487805 */ /* 0x000fe4000001ff00 */
[----:B------:R-:W-:Y:S02]  /*3060*/  CS2R R30, SRZ ;  /* 0x00000000001e7805 */ /* 0x000fe4000001ff00 */
[----:B0-----:R-:W-:Y:S02]  /*3070*/  CS2R R8, SRZ ;  /* 0x0000000000087805 */ /* 0x001fe4000001ff00 */
[----:B------:R-:W-:Y:S02]  /*3080*/  MOV R29, RZ ;  /* 0x000000ff001d7202 */ /* 0x000fe40000000f00 */
[----:B------:R-:W-:-:S02]  /*3090*/  CS2R R52, SRZ ;  /* 0x0000000000347805 */ /* 0x000fc4000001ff00 */
[----:B------:R-:W-:Y:S02]  /*30a0*/  MOV R11, RZ ;  /* 0x000000ff000b7202 */ /* 0x000fe40000000f00 */
[----:B------:R-:W-:Y:S02]  /*30b0*/  CS2R R54, SRZ ;  /* 0x0000000000367805 */ /* 0x000fe4000001ff00 */
[----:B------:R-:W-:Y:S02]  /*30c0*/  MOV R7, RZ ;  /* 0x000000ff00077202 */ /* 0x000fe40000000f00 */
[----:B------:R-:W-:Y:S02]  /*30d0*/  CS2R R58, SRZ ;  /* 0x00000000003a7805 */ /* 0x000fe4000001ff00 */
[----:B------:R-:W-:Y:S02]  /*30e0*/  MOV R102, RZ ;  /* 0x000000ff00667202 */ /* 0x000fe40000000f00 */
[----:B------:R-:W-:-:S02]  /*30f0*/  CS2R R56, SRZ ;  /* 0x0000000000387805 */ /* 0x000fc4000001ff00 */
[----:B------:R-:W-:Y:S02]  /*3100*/  CS2R R96, SRZ ;  /* 0x0000000000607805 */ /* 0x000fe4000001ff00 */
[----:B------:R-:W-:Y:S02]  /*3110*/  MOV R108, RZ ;  /* 0x000000ff006c7202 */ /* 0x000fe40000000f00 */
[----:B------:R-:W-:Y:S02]  /*3120*/  CS2R R74, SRZ ;  /* 0x00000000004a7805 */ /* 0x000fe4000001ff00 */
[----:B------:R-:W-:Y:S02]  /*3130*/  CS2R R68, SRZ ;  /* 0x0000000000447805 */ /* 0x000fe4000001ff00 */
[----:B------:R-:W-:Y:S02]  /*3140*/  CS2R R70, SRZ ;  /* 0x0000000000467805 */ /* 0x000fe4000001ff00 */
[----:B------:R-:W-:-:S02]  /*3150*/  CS2R R84, SRZ ;  /* 0x0000000000547805 */ /* 0x000fc4000001ff00 */
[----:B------:R-:W-:Y:S02]  /*3160*/  CS2R R86, SRZ ;  /* 0x0000000000567805 */ /* 0x000fe4000001ff00 */
[----:B------:R-:W-:Y:S01]  /*3170*/  MOV R92, RZ ;  /* 0x000000ff005c7202 */ /* 0x000fe20000000f00 */
[----:B------:R-:W-:Y:S01]  /*3180*/  ULEA.HI UR5, UR5, UR4, URZ, 0x5 ;  /* 0x0000000405057291 */ /* 0x000fe2000f8f28ff */
[----:B--2---:R1:W-:Y:S04]  /*3190*/  @P2 STS [R17+0x1c], R16 ;  /* 0x00001c1011002388 */ /* 0x0043e80000000800 */
[----:B------:R1:W-:Y:S04]  /*31a0*/  @P4 STS [R17+0x10], R10 ;  /* 0x0000100a11004388 */ /* 0x0003e80000000800 */
[----:B------:R1:W-:Y:S01]  /*31b0*/  @P6 STS [R17+0x8], R2 ;  /* 0x0000080211006388 */ /* 0x0003e20000000800 */
[----:B------:R-:W-:Y:S06]  /*31c0*/  BAR.SYNC.DEFER_BLOCKING 0x0 ;  /* 0x0000000000007b1d */ /* 0x000fec0000010000 */
[----:B------:R-:W-:Y:S05]  /*31d0*/  BRA.U !UP0, `(.L_x_0) ;  /* 0x0000009908b47547 */ /* 0x000fea000b800000 */
[----:B------:R-:W-:Y:S01]  /*31e0*/  USHF.R.S32.HI UR5, URZ, 0x5, UR5 ;  /* 0x00000005ff057899 */ /* 0x000fe20008011405 */
[----:B------:R-:W-:Y:S02]  /*31f0*/  MOV R4, RZ ;  /* 0x000000ff00047202 */ /* 0x000fe40000000f00 */
[----:B------:R-:W-:Y:S01]  /*3200*/  MOV R64, RZ ;  /* 0x000000ff00407202 */ /* 0x000fe20000000f00 */
[----:B------:R-:W-:Y:S01]  /*3210*/  UISETP.LT.AND UP0, UPT, UR5, 0x1, UPT ;  /* 0x000000010500788c */ /* 0x000fe2000bf01270 */
[----:B-1----:R-:W-:-:S03]  /*3220*/  MOV R2, RZ ;  /* 0x000000ff00027202 */ /* 0x002fc60000000f00 */
[----:B------:R-:W-:-:S12]  /*3230*/  USEL UR7, UR5, 0x1, !UP0 ;  /* 0x0000000105077887 */ /* 0x000fd8000c000000 */
.L_x_4:
[----:B------:R-:W-:-:S04]  /*3240*/  IADD3 R5, PT, PT, R2, 0x1, RZ ;  /* 0x0000000102057810 */ /* 0x000fc80007ffe0ff */
[----:B------:R-:W-:-:S13]  /*3250*/  ISETP.GE.AND P0, PT, R5, UR5, PT ;  /* 0x0000000505007c0c */ /* 0x000fda000bf06270 */
[----:B------:R-:W-:Y:S05]  /*3260*/  @P0 BRA `(.L_x_1) ;  /* 0x0000000c00e80947 */ /* 0x000fea0003800000 */
[----:B------:R-:W0:Y:S01]  /*3270*/  S2R R0, SR_TID.Y ;  /* 0x0000000000007919 */ /* 0x000e220000002200 */
[----:B------:R-:W1:Y:S01]  /*3280*/  S2UR UR6, SR_CgaCtaId ;  /* 0x00000000000679c3 */ /* 0x000e620000008800 */
[----:B------:R-:W2:Y:S01]  /*3290*/  LDCU UR10, c[0x0][0x388] ;  /* 0x00007100ff0a77ac */ /* 0x000ea20008000800 */
[----:B------:R-:W0:Y:S01]  /*32a0*/  S2R R3, SR_TID.X ;  /* 0x0000000000037919 */ /* 0x000e220000002100 */
[----:B------:R-:W-:Y:S01]  /*32b0*/  UMOV UR4, 0x400 ;  /* 0x0000040000047882 */ /* 0x000fe20000000000 */
[----:B------:R-:W3:Y:S01]  /*32c0*/  LDCU UR11, c[0x0][0x388] ;  /* 0x00007100ff0b77ac */ /* 0x000ee20008000800 */
[----:B------:R-:W4:Y:S01]  /*32d0*/  S2R R6, SR_CTAID.Y ;  /* 0x0000000000067919 */ /* 0x000f220000002600 */
[----:B-1----:R-:W-:Y:S01]  /*32e0*/  ULEA UR4, UR6, UR4, 0x18 ;  /* 0x0000000406047291 */ /* 0x002fe2000f8ec0ff */
[----:B------:R-:W1:Y:S01]  /*32f0*/  LDCU UR6, c[0x0][0x380] ;  /* 0x00007000ff0677ac */ /* 0x000e620008000800 */
[----:B0-----:R-:W-:Y:S02]  /*3300*/  LEA R0, R0, R3, 0x2 ;  /* 0x0000000300007211 */ /* 0x001fe400078e10ff */
[----:B------:R-:W-:-:S02]  /*3310*/  SHF.L.U32 R13, R3, 0x5, RZ ;  /* 0x00000005030d7819 */ /* 0x000fc400000006ff */
[----:B------:R-:W-:Y:S02]  /*3320*/  SHF.L.U32 R0, R0, 0x1, RZ ;  /* 0x0000000100007819 */ /* 0x000fe400000006ff */
[----:B------:R-:W-:Y:S02]  /*3330*/  LOP3.LUT R13, R13, 0x60, RZ, 0xe2, !PT ;  /* 0x000000600d0d7812 */ /* 0x000fe400078ee2ff */
[----:B------:R-:W-:-:S05]  /*3340*/  SHF.R.U32.HI R10, RZ, 0x3, R0 ;  /* 0x00000003ff0a7819 */ /* 0x000fca0000011600 */
[----:B------:R-:W-:Y:S01]  /*3350*/  IMAD R12, R10, 0x420, R13 ;  /* 0x000004200a0c7824 */ /* 0x000fe200078e020d */
[----:B------:R-:W-:Y:S02]  /*3360*/  SHF.L.U32 R10, R3, 0x3, RZ ;  /* 0x00000003030a7819 */ /* 0x000fe400000006ff */
[----:B------:R-:W-:Y:S02]  /*3370*/  LOP3.LUT R3, R0, 0x3ff8, RZ, 0xc0, !PT ;  /* 0x00003ff800037812 */ /* 0x000fe400078ec0ff */
[----:B------:R-:W-:Y:S02]  /*3380*/  SHF.L.U32 R0, R5, 0x5, RZ ;  /* 0x0000000505007819 */ /* 0x000fe400000006ff */
[----:B------:R-:W-:Y:S02]  /*3390*/  LOP3.LUT R13, R10, 0x18, RZ, 0xc0, !PT ;  /* 0x000000180a0d7812 */ /* 0x000fe400078ec0ff */
[----:B----4-:R-:W-:Y:S02]  /*33a0*/  LEA R6, R6, R3, 0x5 ;  /* 0x0000000306067211 */ /* 0x010fe400078e28ff */
[----:B------:R-:W-:-:S02]  /*33b0*/  LOP3.LUT R10, R4, 0x1, RZ, 0x3c, !PT ;  /* 0x00000001040a7812 */ /* 0x000fc400078e3cff */
[----:B------:R-:W-:Y:S02]  /*33c0*/  LOP3.LUT R3, R0, R13, RZ, 0xfc, !PT ;  /* 0x0000000d00037212 */ /* 0x000fe400078efcff */
[----:B------:R-:W-:Y:S01]  /*33d0*/  IADD3 R23, PT, PT, R12, UR4, RZ ;  /* 0x000000040c177c10 */ /* 0x000fe2000fffe0ff */
[----:B------:R-:W-:Y:S01]  /*33e0*/  UMOV UR4, URZ ;  /* 0x000000ff00047c82 */ /* 0x000fe20008000000 */
[----:B--2---:R-:W-:Y:S01]  /*33f0*/  ISETP.GE.AND P6, PT, R3, UR10, PT ;  /* 0x0000000a03007c0c */ /* 0x004fe2000bfc6270 */
[----:B------:R-:W-:Y:S02]  /*3400*/  IMAD R3, R6, UR10, R13 ;  /* 0x0000000a06037c24 */ /* 0x000fe4000f8e020d */
[----:B------:R-:W-:-:S03]  /*3410*/  IMAD R23, R10, 0x1080, R23 ;  /* 0x000010800a177824 */ /* 0x000fc600078e0217 */
[----:B------:R-:W-:Y:S02]  /*3420*/  LEA R10, R2, R3, 0x5 ;  /* 0x00000003020a7211 */ /* 0x000fe400078e28ff */
[----:B-1-3--:R-:W-:-:S07]  /*3430*/  IADD3 R23, PT, PT, R23, 0x10, RZ ;  /* 0x0000001017177810 */ /* 0x00afce0007ffe0ff */
.L_x_2:
[----:B------:R-:W0:Y:S02]  /*3440*/  S2R R22, SR_TID.X ;  /* 0x0000000000167919 */ /* 0x000e240000002100 */
[----:B0-----:R-:W-:-:S04]  /*3450*/  SHF.L.U32 R25, R22, 0x3, RZ ;  /* 0x0000000316197819 */ /* 0x001fc800000006ff */
[----:B------:R-:W-:-:S04]  /*3460*/  LOP3.LUT R25, R25, 0x18, RZ, 0xc0, !PT ;  /* 0x0000001819197812 */ /* 0x000fc800078ec0ff */
[----:B------:R-:W-:-:S04]  /*3470*/  LOP3.LUT R17, R0, R25, RZ, 0xfc, !PT ;  /* 0x0000001900117212 */ /* 0x000fc800078efcff */
[C---:B------:R-:W-:Y:S02]  /*3480*/  IADD3 R2, PT, PT, R17.reuse, 0x1, RZ ;  /* 0x0000000111027810 */ /* 0x040fe40007ffe0ff */
[----:B------:R-:W-:Y:S02]  /*3490*/  IADD3 R3, PT, PT, R17, 0x2, RZ ;  /* 0x0000000211037810 */ /* 0x000fe40007ffe0ff */
[----:B------:R-:W-:Y:S02]  /*34a0*/  ISETP.GE.AND P4, PT, R2, UR11, PT ;  /* 0x0000000b02007c0c */ /* 0x000fe4000bf86270 */
[----:B------:R-:W-:Y:S02]  /*34b0*/  ISETP.GE.AND P0, PT, R3, UR11, PT ;  /* 0x0000000b03007c0c */ /* 0x000fe4000bf06270 */
[C---:B------:R-:W-:Y:S02]  /*34c0*/  ISETP.LT.AND P4, PT, R6.reuse, UR6, !P4 ;  /* 0x0000000606007c0c */ /* 0x040fe4000e781270 */
[----:B------:R-:W-:-:S11]  /*34d0*/  ISETP.LT.AND P0, PT, R6, UR6, !P0 ;  /* 0x0000000606007c0c */ /* 0x000fd6000c701270 */
[----:B------:R-:W0:Y:S01]  /*34e0*/  @P4 LDC.64 R12, c[0x0][0x390] ;  /* 0x0000e400ff0c4b82 */ /* 0x000e220000000a00 */
[C---:B------:R-:W-:Y:S02]  /*34f0*/  @P4 IADD3 R15, PT, PT, R10.reuse, 0x20, RZ ;  /* 0x000000200a0f4810 */ /* 0x040fe40007ffe0ff */
[----:B------:R-:W-:-:S05]  /*3500*/  @P0 IADD3 R19, PT, PT, R10, 0x20, RZ ;  /* 0x000000200a130810 */ /* 0x000fca0007ffe0ff */
[----:B------:R-:W1:Y:S01]  /*3510*/  @P0 LDC.64 R2, c[0x0][0x390] ;  /* 0x0000e400ff020b82 */ /* 0x000e620000000a00 */
[----:B0-----:R-:W-:-:S06]  /*3520*/  @P4 IMAD.WIDE.U32 R12, R15, 0x4, R12 ;  /* 0x000000040f0c4825 */ /* 0x001fcc00078e000c */
[----:B------:R0:W2:Y:S01]  /*3530*/  @P4 LDG.E R12, desc[UR8][R12.64+0x4] ;  /* 0x000004080c0c4981 */ /* 0x0000a2000c1e1900 */
[----:B-1----:R-:W-:-:S05]  /*3540*/  @P0 IMAD.WIDE.U32 R2, R19, 0x4, R2 ;  /* 0x0000000413020825 */ /* 0x002fca00078e0002 */
[----:B------:R-:W3:Y:S01]  /*3550*/  @P0 LDG.E R24, desc[UR8][R2.64+0x8] ;  /* 0x0000080802180981 */ /* 0x000ee2000c1e1900 */
[----:B------:R-:W-:-:S04]  /*3560*/  IADD3 R14, PT, PT, R17, 0x3, RZ ;  /* 0x00000003110e7810 */ /* 0x000fc80007ffe0ff */
[----:B------:R-:W-:Y:S02]  /*3570*/  ISETP.GE.AND P1, PT, R14, UR11, PT ;  /* 0x0000000b0e007c0c */ /* 0x000fe4000bf26270 */
[C---:B------:R-:W-:Y:S02]  /*3580*/  IADD3 R14, PT, PT, R17.reuse, 0x4, RZ ;  /* 0x00000004110e7810 */ /* 0x040fe40007ffe0ff */
[----:B------:R-:W-:Y:S02]  /*3590*/  IADD3 R15, PT, PT, R17, 0x5, RZ ;  /* 0x00000005110f7810 */ /* 0x000fe40007ffe0ff */
[----:B------:R-:W-:Y:S02]  /*35a0*/  ISETP.LT.AND P1, PT, R6, UR6, !P1 ;  /* 0x0000000606007c0c */ /* 0x000fe4000cf21270 */
[----:B------:R-:W-:Y:S02]  /*35b0*/  ISETP.GE.AND P3, PT, R14, UR11, PT ;  /* 0x0000000b0e007c0c */ /* 0x000fe4000bf66270 */
[----:B------:R-:W-:Y:S01]  /*35c0*/  ISETP.GE.AND P5, PT, R15, UR11, PT ;  /* 0x0000000b0f007c0c */ /* 0x000fe2000bfa6270 */
[----:B------:R-:W-:Y:S01]  /*35d0*/  @!P4 STS [R23+-0xc], RZ ;  /* 0xfffff4ff1700c388 */ /* 0x000fe20000000800 */
[----:B------:R-:W-:-:S02]  /*35e0*/  IADD3 R16, PT, PT, R17, 0x6, RZ ;  /* 0x0000000611107810 */ /* 0x000fc40007ffe0ff */
[----:B0-----:R-:W-:Y:S02]  /*35f0*/  IADD3 R13, PT, PT, R17, 0x7, RZ ;  /* 0x00000007110d7810 */ /* 0x001fe40007ffe0ff */
[----:B------:R-:W-:Y:S01]  /*3600*/  ISETP.LT.AND P3, PT, R6, UR6, !P3 ;  /* 0x0000000606007c0c */ /* 0x000fe2000df61270 */
[----:B------:R-:W-:Y:S01]  /*3610*/  @!P0 STS [R23+-0x8], RZ ;  /* 0xfffff8ff17008388 */ /* 0x000fe20000000800 */
[----:B------:R-:W-:Y:S01]  /*3620*/  ISETP.GE.AND P2, PT, R16, UR11, PT ;  /* 0x0000000b10007c0c */ /* 0x000fe2000bf46270 */
[----:B------:R-:W0:Y:S03]  /*3630*/  @P1 LDC.64 R18, c[0x0][0x390] ;  /* 0x0000e400ff121b82 */ /* 0x000e260000000a00 */
[----:B------:R-:W-:-:S07]  /*3640*/  ISETP.LT.AND P2, PT, R6, UR6, !P2 ;  /* 0x0000000606007c0c */ /* 0x000fce000d741270 */
[----:B------:R-:W1:Y:S01]  /*3650*/  @P3 LDC.64 R16, c[0x0][0x390] ;  /* 0x0000e400ff103b82 */ /* 0x000e620000000a00 */
[----:B------:R-:W-:-:S05]  /*3660*/  @P1 IADD3 R27, PT, PT, R10, 0x20, RZ ;  /* 0x000000200a1b1810 */ /* 0x000fca0007ffe0ff */
[C---:B------:R-:W-:Y:S01]  /*3670*/  @P2 IADD3 R39, PT, PT, R10.reuse, 0x20, RZ ;  /* 0x000000200a272810 */ /* 0x040fe20007ffe0ff */
[----:B0-----:R-:W-:Y:S01]  /*3680*/  @P1 IMAD.WIDE.U32 R18, R27, 0x4, R18 ;  /* 0x000000041b121825 */ /* 0x001fe200078e0012 */
[----:B------:R-:W-:-:S05]  /*3690*/  @P3 IADD3 R27, PT, PT, R10, 0x20, RZ ;  /* 0x000000200a1b3810 */ /* 0x000fca0007ffe0ff */
[----:B------:R-:W4:Y:S01]  /*36a0*/  @P1 LDG.E R18, desc[UR8][R18.64+0xc] ;  /* 0x00000c0812121981 */ /* 0x000f22000c1e1900 */
[----:B-1----:R-:W-:-:S06]  /*36b0*/  @P3 IMAD.WIDE.U32 R16, R27, 0x4, R16 ;  /* 0x000000041b103825 */ /* 0x002fcc00078e0010 */
[----:B------:R-:W5:Y:S04]  /*36c0*/  @P3 LDG.E R16, desc[UR8][R16.64+0x10] ;  /* 0x0000100810103981 */ /* 0x000f68000c1e1900 */
[----:B--2---:R0:W-:Y:S01]  /*36d0*/  @P4 STS [R23+-0xc], R12 ;  /* 0xfffff40c17004388 */ /* 0x0041e20000000800 */
[C---:B------:R-:W-:Y:S02]  /*36e0*/  ISETP.LT.AND P4, PT, R6.reuse, UR6, !P5 ;  /* 0x0000000606007c0c */ /* 0x040fe4000ef81270 */
[----:B------:R-:W-:Y:S01]  /*36f0*/  ISETP.GE.AND P5, PT, R13, UR11, PT ;  /* 0x0000000b0d007c0c */ /* 0x000fe2000bfa6270 */
[----:B---3--:R-:W-:Y:S01]  /*3700*/  @P0 STS [R23+-0x8], R24 ;  /* 0xfffff81817000388 */ /* 0x008fe20000000800 */
[C---:B------:R-:W-:Y:S02]  /*3710*/  ISETP.GE.OR P0, PT, R6.reuse, UR6, P6 ;  /* 0x0000000606007c0c */ /* 0x040fe4000b706670 */
[----:B------:R-:W-:Y:S01]  /*3720*/  ISETP.LT.AND P5, PT, R6, UR6, !P5 ;  /* 0x0000000606007c0c */ /* 0x000fe2000efa1270 */
[----:B0-----:R-:W0:Y:S08]  /*3730*/  @P2 LDC.64 R12, c[0x0][0x390] ;  /* 0x0000e400ff0c2b82 */ /* 0x001e300000000a00 */
[----:B------:R-:W1:Y:S08]  /*3740*/  @P4 LDC.64 R14, c[0x0][0x390] ;  /* 0x0000e400ff0e4b82 */ /* 0x000e700000000a00 */
[----:B------:R-:W2:Y:S08]  /*3750*/  @!P0 LDC.64 R20, c[0x0][0x390] ;  /* 0x0000e400ff148b82 */ /* 0x000eb00000000a00 */
[----:B------:R-:W3:Y:S01]  /*3760*/  @P5 LDC.64 R2, c[0x0][0x390] ;  /* 0x0000e400ff025b82 */ /* 0x000ee20000000a00 */
[----:B------:R-:W-:-:S02]  /*3770*/  @P4 IADD3 R37, PT, PT, R10, 0x20, RZ ;  /* 0x000000200a254810 */ /* 0x000fc40007ffe0ff */
[----:B------:R-:W-:-:S03]  /*3780*/  @!P0 IADD3 R27, PT, PT, R10, 0x20, RZ ;  /* 0x000000200a1b8810 */ /* 0x000fc60007ffe0ff */
[----:B-1----:R-:W-:Y:S01]  /*3790*/  @P4 IMAD.WIDE.U32 R14, R37, 0x4, R14 ;  /* 0x00000004250e4825 */ /* 0x002fe200078e000e */
[----:B------:R-:W-:-:S03]  /*37a0*/  @P5 IADD3 R37, PT, PT, R10, 0x20, RZ ;  /* 0x000000200a255810 */ /* 0x000fc60007ffe0ff */
[----:B0-----:R-:W-:Y:S02]  /*37b0*/  @P2 IMAD.WIDE.U32 R12, R39, 0x4, R12 ;  /* 0x00000004270c2825 */ /* 0x001fe400078e000c */
[----:B------:R-:W5:Y:S02]  /*37c0*/  @P4 LDG.E R14, desc[UR8][R14.64+0x14] ;  /* 0x000014080e0e4981 */ /* 0x000f64000c1e1900 */
[----:B--2---:R-:W-:Y:S02]  /*37d0*/  @!P0 IMAD.WIDE.U32 R20, R27, 0x4, R20 ;  /* 0x000000041b148825 */ /* 0x004fe400078e0014 */
[----:B------:R-:W2:Y:S04]  /*37e0*/  @P2 LDG.E R12, desc[UR8][R12.64+0x18] ;  /* 0x000018080c0c2981 */ /* 0x000ea8000c1e1900 */
[----:B------:R-:W2:Y:S01]  /*37f0*/  @!P0 LDG.E R20, desc[UR8][R20.64] ;  /* 0x0000000814148981 */ /* 0x000ea2000c1e1900 */
[----:B---3--:R-:W-:-:S06]  /*3800*/  @P5 IMAD.WIDE.U32 R2, R37, 0x4, R2 ;  /* 0x0000000425025825 */ /* 0x008fcc00078e0002 */
[----:B------:R-:W3:Y:S01]  /*3810*/  @P5 LDG.E R2, desc[UR8][R2.64+0x1c] ;  /* 0x00001c0802025981 */ /* 0x000ee2000c1e1900 */
[----:B------:R-:W-:-:S04]  /*3820*/  UIADD3 UR4, UPT, UPT, UR4, 0x1, URZ ;  /* 0x0000000104047890 */ /* 0x000fc8000fffe0ff */
[----:B------:R-:W-:Y:S01]  /*3830*/  UISETP.NE.AND UP0, UPT, UR4, 0x8, UPT ;  /* 0x000000080400788c */ /* 0x000fe2000bf05270 */
[----:B------:R-:W-:Y:S01]  /*3840*/  @!P1 STS [R23+-0x4], RZ ;  /* 0xfffffcff17009388 */ /* 0x000fe20000000800 */
[----:B------:R-:W-:-:S03]  /*3850*/  IADD3 R6, PT, PT, R6, 0x1, RZ ;  /* 0x0000000106067810 */ /* 0x000fc60007ffe0ff */
[----:B------:R-:W-:Y:S01]  /*3860*/  @!P3 STS [R23], RZ ;  /* 0x000000ff1700b388 */ /* 0x000fe20000000800 */
[----:B------:R-:W-:-:S03]  /*3870*/  IADD3 R10, PT, PT, R10, UR11, RZ ;  /* 0x0000000b0a0a7c10 */ /* 0x000fc6000fffe0ff */
[----:B------:R-:W-:Y:S04]  /*3880*/  @!P4 STS [R23+0x4], RZ ;  /* 0x000004ff1700c388 */ /* 0x000fe80000000800 */
[----:B------:R-:W-:Y:S04]  /*3890*/  @!P2 STS [R23+0x8], RZ ;  /* 0x000008ff1700a388 */ /* 0x000fe80000000800 */
[----:B------:R-:W-:Y:S04]  /*38a0*/  @!P5 STS [R23+0xc], RZ ;  /* 0x00000cff1700d388 */ /* 0x000fe80000000800 */
[----:B----4-:R-:W-:Y:S04]  /*38b0*/  @P1 STS [R23+-0x4], R18 ;  /* 0xfffffc1217001388 */ /* 0x010fe80000000800 */
[----:B-----5:R-:W-:Y:S04]  /*38c0*/  @P3 STS [R23], R16 ;  /* 0x0000001017003388 */ /* 0x020fe80000000800 */
[----:B------:R-:W-:Y:S04]  /*38d0*/  @P4 STS [R23+0x4], R14 ;  /* 0x0000040e17004388 */ /* 0x000fe80000000800 */
[----:B--2---:R-:W-:Y:S04]  /*38e0*/  @P2 STS [R23+0x8], R12 ;  /* 0x0000080c17002388 */ /* 0x004fe80000000800 */
[----:B------:R-:W-:Y:S04]  /*38f0*/  @!P0 STS [R23+-0x10], R20 ;  /* 0xfffff01417008388 */ /* 0x000fe80000000800 */
[----:B------:R-:W-:Y:S04]  /*3900*/  @P0 STS [R23+-0x10], RZ ;  /* 0xfffff0ff17000388 */ /* 0x000fe80000000800 */
[----:B---3--:R0:W-:Y:S02]  /*3910*/  @P5 STS [R23+0xc], R2 ;  /* 0x00000c0217005388 */ /* 0x0081e40000000800 */
[----:B0-----:R-:W-:Y:S01]  /*3920*/  IADD3 R23, PT, PT, R23, 0x84, RZ ;  /* 0x0000008417177810 */ /* 0x001fe20007ffe0ff */
[----:B------:R-:W-:Y:S06]  /*3930*/  BRA.U UP0, `(.L_x_2) ;  /* 0xfffffff900c07547 */ /* 0x000fec000b83ffff */
[----:B------:R-:W0:Y:S01]  /*3940*/  S2R R3, SR_TID.Y ;  /* 0x0000000000037919 */ /* 0x000e220000002200 */
[----:B------:R-:W1:Y:S01]  /*3950*/  LDCU UR4, c[0x0][0x384] ;  /* 0x00007080ff0477ac */ /* 0x000e620008000800 */
[----:B------:R-:W-:Y:S01]  /*3960*/  MOV R2, 0x400 ;  /* 0x0000040000027802 */ /* 0x000fe20000000f00 */
[----:B------:R-:W2:Y:S01]  /*3970*/  S2R R0, SR_CTAID.X ;  /* 0x0000000000007919 */ /* 0x000ea20000002500 */
[----:B------:R-:W-:Y:S01]  /*3980*/  LOP3.LUT R10, R4, 0x1, RZ, 0x3c, !PT ;  /* 0x00000001040a7812 */ /* 0x000fe200078e3cff */
[----:B------:R-:W3:Y:S01]  /*3990*/  LDCU UR6, c[0x0][0x388] ;  /* 0x00007100ff0677ac */ /* 0x000ee20008000800 */
[----:B------:R-:W-:Y:S01]  /*39a0*/  IADD3 R2, PT, PT, R2, 0x2100, RZ ;  /* 0x0000210002027810 */ /* 0x000fe20007ffe0ff */
[----:B------:R-:W4:Y:S01]  /*39b0*/  S2R R13, SR_CgaCtaId ;  /* 0x00000000000d7919 */ /* 0x000f220000008800 */
[----:B------:R-:W0:Y:S02]  /*39c0*/  LDCU UR10, c[0x0][0x384] ;  /* 0x00007080ff0a77ac */ /* 0x000e240008000800 */
[----:B0-----:R-:W-:-:S02]  /*39d0*/  LEA R3, R3, R22, 0x2 ;  /* 0x0000001603037211 */ /* 0x001fc400078e10ff */
[----:B------:R-:W-:Y:S02]  /*39e0*/  SHF.L.U32 R22, R22, 0x5, RZ ;  /* 0x0000000516167819 */ /* 0x000fe400000006ff */
[----:B--2---:R-:W-:Y:S02]  /*39f0*/  LEA R25, R0, R25, 0x5 ;  /* 0x0000001900197211 */ /* 0x004fe400078e28ff */
[----:B------:R-:W-:Y:S02]  /*3a00*/  SHF.L.U32 R0, R3, 0x1, RZ ;  /* 0x0000000103007819 */ /* 0x000fe400000006ff */
[----:B----4-:R-:W-:Y:S02]  /*3a10*/  LEA R13, R13, R2, 0x18 ;  /* 0x000000020d0d7211 */ /* 0x010fe400078ec0ff */
[----:B-1----:R-:W-:Y:S01]  /*3a20*/  ISETP.GE.AND P0, PT, R25, UR4, PT ;  /* 0x0000000419007c0c */ /* 0x002fe2000bf06270 */
[----:B------:R-:W-:Y:S01]  /*3a30*/  UMOV UR4, URZ ;  /* 0x000000ff00047c82 */ /* 0x000fe20008000000 */
[----:B------:R-:W-:Y:S01]  /*3a40*/  LOP3.LUT R6, R0, 0x3ff8, RZ, 0xc0, !PT ;  /* 0x00003ff800067812 */ /* 0x000fe200078ec0ff */
[----:B------:R-:W-:Y:S01]  /*3a50*/  IMAD R10, R10, 0x1080, R13 ;  /* 0x000010800a0a7824 */ /* 0x000fe200078e020d */
[----:B------:R-:W-:-:S02]  /*3a60*/  P2R R27, PR, RZ, 0x1 ;  /* 0x00000001ff1b7803 */ /* 0x000fc40000000000 */
[----:B------:R-:W-:Y:S02]  /*3a70*/  LOP3.LUT R22, R22, 0x60, RZ, 0xc0, !PT ;  /* 0x0000006016167812 */ /* 0x000fe400078ec0ff */
[----:B---3--:R-:W-:-:S07]  /*3a80*/  LEA R28, R5, R6, 0x5 ;  /* 0x00000006051c7211 */ /* 0x008fce00078e28ff */
.L_x_3:
[----:B0-----:R-:W0:Y:S01]  /*3a90*/  S2R R2, SR_TID.X ;  /* 0x0000000000027919 */ /* 0x001e220000002100 */
[----:B------:R-:W-:Y:S02]  /*3aa0*/  ISETP.NE.AND P0, PT, R27, RZ, PT ;  /* 0x000000ff1b00720c */ /* 0x000fe40003f05270 */
[----:B------:R-:W-:Y:S01]  /*3ab0*/  IADD3 R3, PT, PT, R28, UR4, RZ ;  /* 0x000000041c037c10 */ /* 0x000fe2000fffe0ff */
[----:B------:R-:W1:Y:S01]  /*3ac0*/  S2R R13, SR_TID.Y ;  /* 0x00000000000d7919 */ /* 0x000e620000002200 */
[----:B------:R-:W-:Y:S02]  /*3ad0*/  IADD3 R17, PT, PT, R6, UR4, RZ ;  /* 0x0000000406117c10 */ /* 0x000fe4000fffe0ff */
[----:B------:R-:W-:Y:S01]  /*3ae0*/  ISETP.GE.OR P1, PT, R3, UR6, P0 ;  /* 0x0000000603007c0c */ /* 0x000fe20008726670 */
[----:B------:R-:W2:-:S12]  /*3af0*/  S2R R12, SR_CTAID.X ;  /* 0x00000000000c7919 */ /* 0x000e980000002500 */
[----:B------:R-:W-:Y:S02]  /*3b00*/  @!P1 LOP3.LUT R24, R0, 0x3ff8, RZ, 0xc0, !PT ;  /* 0x00003ff800189812 */ /* 0x000fe400078ec0ff */
[----:B0-----:R-:W-:Y:S02]  /*3b10*/  SHF.L.U32 R3, R2, 0x3, RZ ;  /* 0x0000000302037819 */ /* 0x001fe400000006ff */
[----:B-1----:R-:W-:Y:S02]  /*3b20*/  LEA R13, R13, R2, 0x2 ;  /* 0x000000020d0d7211 */ /* 0x002fe400078e10ff */
[----:B------:R-:W-:Y:S02]  /*3b30*/  LOP3.LUT R3, R3, 0x18, RZ, 0xc0, !PT ;  /* 0x0000001803037812 */ /* 0x000fe400078ec0ff */
[----:B------:R-:W-:Y:S02]  /*3b40*/  SHF.L.U32 R0, R13, 0x1, RZ ;  /* 0x000000010d007819 */ /* 0x000fe400000006ff */
[----:B--2---:R-:W-:-:S02]  /*3b50*/  LEA R23, R12, R3, 0x5 ;  /* 0x000000030c177211 */ /* 0x004fc400078e28ff */
[----:B------:R-:W-:Y:S02]  /*3b60*/  LOP3.LUT R6, R0, 0x3ff8, RZ, 0xc0, !PT ;  /* 0x00003ff800067812 */ /* 0x000fe400078ec0ff */
[----:B------:R-:W-:Y:S02]  /*3b70*/  IADD3 R2, PT, PT, R23, 0x1, RZ ;  /* 0x0000000117027810 */ /* 0x000fe40007ffe0ff */
[----:B------:R-:W-:Y:S02]  /*3b80*/  LEA R20, R5, R6, 0x5 ;  /* 0x0000000605147211 */ /* 0x000fe400078e28ff */
[----:B------:R-:W-:Y:S02]  /*3b90*/  IADD3 R3, PT, PT, R23, 0x2, RZ ;  /* 0x0000000217037810 */ /* 0x000fe40007ffe0ff */
[----:B------:R-:W-:Y:S02]  /*3ba0*/  ISETP.GE.AND P2, PT, R2, UR10, PT ;  /* 0x0000000a02007c0c */ /* 0x000fe4000bf46270 */
[----:B------:R-:W-:-:S02]  /*3bb0*/  IADD3 R20, PT, PT, R20, UR4, RZ ;  /* 0x0000000414147c10 */ /* 0x000fc4000fffe0ff */
[----:B------:R-:W-:Y:S02]  /*3bc0*/  ISETP.GE.AND P0, PT, R3, UR10, PT ;  /* 0x0000000a03007c0c */ /* 0x000fe4000bf06270 */
[C---:B------:R-:W-:Y:S02]  /*3bd0*/  ISETP.LT.AND P2, PT, R20.reuse, UR6, !P2 ;  /* 0x0000000614007c0c */ /* 0x040fe4000d741270 */
[----:B------:R-:W-:-:S11]  /*3be0*/  ISETP.LT.AND P0, PT, R20, UR6, !P0 ;  /* 0x0000000614007c0c */ /* 0x000fd6000c701270 */
[----:B------:R-:W0:Y:S01]  /*3bf0*/  @P2 LDC.64 R2, c[0x0][0x398] ;  /* 0x0000e600ff022b82 */ /* 0x000e220000000a00 */
[C---:B------:R-:W-:Y:S02]  /*3c00*/  @P2 IMAD R14, R20.reuse, UR10, RZ ;  /* 0x0000000a140e2c24 */ /* 0x040fe4000f8e02ff */
[----:B------:R-:W-:-:S03]  /*3c10*/  @P0 IMAD R18, R20, UR10, RZ ;  /* 0x0000000a14120c24 */ /* 0x000fc6000f8e02ff */
[----:B------:R-:W-:Y:S02]  /*3c20*/  @P2 SHF.R.S32.HI R16, RZ, 0x1f, R14 ;  /* 0x0000001fff102819 */ /* 0x000fe4000001140e */
[----:B------:R-:W1:Y:S01]  /*3c30*/  @P0 LDC.64 R12, c[0x0][0x398] ;  /* 0x0000e600ff0c0b82 */ /* 0x000e620000000a00 */
[C---:B------:R-:W-:Y:S02]  /*3c40*/  @P2 IADD3 R14, P3, PT, R23.reuse, R14, RZ ;  /* 0x0000000e170e2210 */ /* 0x040fe40007f7e0ff */
[----:B------:R-:W-:Y:S02]  /*3c50*/  @P0 SHF.R.S32.HI R26, RZ, 0x1f, R18 ;  /* 0x0000001fff1a0819 */ /* 0x000fe40000011412 */
[C---:B------:R-:W-:Y:S02]  /*3c60*/  @P0 IADD3 R18, P4, PT, R23.reuse, R18, RZ ;  /* 0x0000001217120210 */ /* 0x040fe40007f9e0ff */
[C---:B------:R-:W-:Y:S02]  /*3c70*/  @P2 LEA.HI.X.SX32 R16, R23.reuse, R16, 0x1, P3 ;  /* 0x0000001017102211 */ /* 0x040fe400018f0eff */
[----:B------:R-:W-:-:S02]  /*3c80*/  @P0 LEA.HI.X.SX32 R26, R23, R26, 0x1, P4 ;  /* 0x0000001a171a0211 */ /* 0x000fc400020f0eff */
[----:B0-----:R-:W-:-:S04]  /*3c90*/  @P2 LEA R2, P3, R14, R2, 0x2 ;  /* 0x000000020e022211 */ /* 0x001fc800078610ff */
[----:B------:R-:W-:Y:S02]  /*3ca0*/  @P2 LEA.HI.X R3, R14, R3, R16, 0x2, P3 ;  /* 0x000000030e032211 */ /* 0x000fe400018f1410 */
[----:B-1----:R-:W-:-:S04]  /*3cb0*/  @P0 LEA R12, P4, R18, R12, 0x2 ;  /* 0x0000000c120c0211 */ /* 0x002fc800078810ff */
[----:B------:R-:W-:Y:S02]  /*3cc0*/  @P0 LEA.HI.X R13, R18, R13, R26, 0x2, P4 ;  /* 0x0000000d120d0211 */ /* 0x000fe400020f141a */
[----:B------:R0:W2:Y:S04]  /*3cd0*/  @P2 LDG.E R18, desc[UR8][R2.64+0x4] ;  /* 0x0000040802122981 */ /* 0x0000a8000c1e1900 */
[----:B------:R1:W3:Y:S01]  /*3ce0*/  @P0 LDG.E R26, desc[UR8][R12.64+0x8] ;  /* 0x000008080c1a0981 */ /* 0x0002e2000c1e1900 */
[----:B------:R-:W-:Y:S01]  /*3cf0*/  IADD3 R14, PT, PT, R23, 0x3, RZ ;  /* 0x00000003170e7810 */ /* 0x000fe20007ffe0ff */
[----:B------:R-:W-:Y:S01]  /*3d00*/  IMAD R17, R17, 0x84, R10 ;  /* 0x0000008411117824 */ /* 0x000fe200078e020a */
[----:B------:R-:W-:Y:S02]  /*3d10*/  IADD3 R16, PT, PT, R23, 0x5, RZ ;  /* 0x0000000517107810 */ /* 0x000fe40007ffe0ff */
[----:B------:R-:W-:-:S02]  /*3d20*/  ISETP.GE.AND P5, PT, R14, UR10, PT ;  /* 0x0000000a0e007c0c */ /* 0x000fc4000bfa6270 */
[----:B------:R-:W-:Y:S02]  /*3d30*/  IADD3 R14, PT, PT, R23, 0x4, RZ ;  /* 0x00000004170e7810 */ /* 0x000fe40007ffe0ff */
[----:B------:R-:W-:Y:S02]  /*3d40*/  ISETP.LT.AND P5, PT, R20, UR6, !P5 ;  /* 0x0000000614007c0c */ /* 0x000fe4000efa1270 */
[----:B------:R-:W-:Y:S02]  /*3d50*/  ISETP.GE.AND P4, PT, R14, UR10, PT ;  /* 0x0000000a0e007c0c */ /* 0x000fe4000bf86270 */
[----:B------:R-:W-:Y:S02]  /*3d60*/  ISETP.GE.AND P3, PT, R16, UR10, PT ;  /* 0x0000000a10007c0c */ /* 0x000fe4000bf66270 */
[----:B------:R-:W-:Y:S02]  /*3d70*/  ISETP.LT.AND P4, PT, R20, UR6, !P4 ;  /* 0x0000000614007c0c */ /* 0x000fe4000e781270 */
[----:B------:R-:W-:-:S02]  /*3d80*/  IADD3 R25, PT, PT, R17, R22, RZ ;  /* 0x0000001611197210 */ /* 0x000fc40007ffe0ff */
[C---:B------:R-:W-:Y:S02]  /*3d90*/  ISETP.LT.AND P3, PT, R20.reuse, UR6, !P3 ;  /* 0x0000000614007c0c */ /* 0x040fe4000df61270 */
[----:B0-----:R-:W-:Y:S01]  /*3da0*/  IADD3 R3, PT, PT, R23, 0x6, RZ ;  /* 0x0000000617037810 */ /* 0x001fe20007ffe0ff */
[----:B------:R-:W0:Y:S01]  /*3db0*/  @P5 LDC.64 R14, c[0x0][0x398] ;  /* 0x0000e600ff0e5b82 */ /* 0x000e220000000a00 */
[----:B------:R-:W-:Y:S01]  /*3dc0*/  @!P2 STS [R25+0x4], RZ ;  /* 0x000004ff1900a388 */ /* 0x000fe20000000800 */
[C---:B------:R-:W-:Y:S01]  /*3dd0*/  @P5 IMAD R2, R20.reuse, UR10, RZ ;  /* 0x0000000a14025c24 */ /* 0x040fe2000f8e02ff */
[----:B------:R-:W-:Y:S02]  /*3de0*/  @!P1 LEA R24, R5, R24, 0x5 ;  /* 0x0000001805189211 */ /* 0x000fe400078e28ff */
[----:B------:R-:W-:Y:S01]  /*3df0*/  @!P0 STS [R25+0x8], RZ ;  /* 0x000008ff19008388 */ /* 0x000fe20000000800 */
[----:B------:R-:W-:Y:S01]  /*3e00*/  @P4 IMAD R38, R20, UR10, RZ ;  /* 0x0000000a14264c24 */ /* 0x000fe2000f8e02ff */
[----:B------:R-:W-:Y:S01]  /*3e10*/  @P5 SHF.R.S32.HI R16, RZ, 0x1f, R2 ;  /* 0x0000001fff105819 */ /* 0x000fe20000011402 */
[----:B-1----:R-:W1:Y:S01]  /*3e20*/  @P4 LDC.64 R12, c[0x0][0x398] ;  /* 0x0000e600ff0c4b82 */ /* 0x002e620000000a00 */
[----:B------:R-:W-:Y:S01]  /*3e30*/  @!P1 IADD3 R24, PT, PT, R24, UR4, RZ ;  /* 0x0000000418189c10 */ /* 0x000fe2000fffe0ff */
[----:B--2---:R2:W-:Y:S01]  /*3e40*/  @P2 STS [R25+0x4], R18 ;  /* 0x0000041219002388 */ /* 0x0045e20000000800 */
[----:B------:R-:W-:-:S03]  /*3e50*/  ISETP.GE.AND P2, PT, R3, UR10, PT ;  /* 0x0000000a03007c0c */ /* 0x000fc6000bf46270 */
[----:B---3--:R3:W-:Y:S01]  /*3e60*/  @P0 STS [R25+0x8], R26 ;  /* 0x0000081a19000388 */ /* 0x0087e20000000800 */
[C---:B------:R-:W-:Y:S02]  /*3e70*/  ISETP.LT.AND P2, PT, R20.reuse, UR6, !P2 ;  /* 0x0000000614007c0c */ /* 0x040fe4000d741270 */
[C---:B------:R-:W-:Y:S02]  /*3e80*/  @P5 IADD3 R17, P0, PT, R23.reuse, R2, RZ ;  /* 0x0000000217115210 */ /* 0x040fe40007f1e0ff */
[----:B------:R-:W4:Y:S01]  /*3e90*/  @P3 LDC.64 R2, c[0x0][0x398] ;  /* 0x0000e600ff023b82 */ /* 0x000f220000000a00 */
[----:B--2---:R-:W-:Y:S02]  /*3ea0*/  @P4 SHF.R.S32.HI R18, RZ, 0x1f, R38 ;  /* 0x0000001fff124819 */ /* 0x004fe40000011426 */
[----:B------:R-:W-:Y:S02]  /*3eb0*/  @P5 LEA.HI.X.SX32 R36, R23, R16, 0x1, P0 ;  /* 0x0000001017245211 */ /* 0x000fe400000f0eff */
[----:B0-----:R-:W-:Y:S01]  /*3ec0*/  @P5 LEA R16, P0, R17, R14, 0x2 ;  /* 0x0000000e11105211 */ /* 0x001fe200078010ff */
[----:B---3--:R-:W-:-:S03]  /*3ed0*/  @P3 IMAD R26, R20, UR10, RZ ;  /* 0x0000000a141a3c24 */ /* 0x008fc6000f8e02ff */
[----:B------:R-:W-:Y:S01]  /*3ee0*/  @P5 LEA.HI.X R17, R17, R15, R36, 0x2, P0 ;  /* 0x0000000f11115211 */ /* 0x000fe200000f1424 */
[----:B------:R-:W-:Y:S01]  /*3ef0*/  @P2 IMAD R36, R20, UR10, RZ ;  /* 0x0000000a14242c24 */ /* 0x000fe2000f8e02ff */
[C---:B------:R-:W-:Y:S01]  /*3f00*/  @P4 IADD3 R38, P0, PT, R23.reuse, R38, RZ ;  /* 0x0000002617264210 */ /* 0x040fe20007f1e0ff */
[----:B------:R-:W0:Y:S02]  /*3f10*/  @P2 LDC.64 R14, c[0x0][0x398] ;  /* 0x0000e600ff0e2b82 */ /* 0x000e240000000a00 */
[----:B------:R-:W2:Y:S01]  /*3f20*/  @P5 LDG.E R16, desc[UR8][R16.64+0xc] ;  /* 0x00000c0810105981 */ /* 0x000ea2000c1e1900 */
[----:B------:R-:W-:Y:S02]  /*3f30*/  @P4 LEA.HI.X.SX32 R18, R23, R18, 0x1, P0 ;  /* 0x0000001217124211 */ /* 0x000fe400000f0eff */
[----:B-1----:R-:W-:-:S04]  /*3f40*/  @P4 LEA R12, P0, R38, R12, 0x2 ;  /* 0x0000000c260c4211 */ /* 0x002fc800078010ff */
[----:B------:R-:W-:Y:S02]  /*3f50*/  @P4 LEA.HI.X R13, R38, R13, R18, 0x2, P0 ;  /* 0x0000000d260d4211 */ /* 0x000fe400000f1412 */
[----:B------:R-:W-:Y:S02]  /*3f60*/  @P3 SHF.R.S32.HI R18, RZ, 0x1f, R26 ;  /* 0x0000001fff123819 */ /* 0x000fe4000001141a */
[C---:B------:R-:W-:Y:S01]  /*3f70*/  @P3 IADD3 R26, P0, PT, R23.reuse, R26, RZ ;  /* 0x0000001a171a3210 */ /* 0x040fe20007f1e0ff */
[----:B------:R-:W3:Y:S03]  /*3f80*/  @P4 LDG.E R12, desc[UR8][R12.64+0x10] ;  /* 0x000010080c0c4981 */ /* 0x000ee6000c1e1900 */
[----:B------:R-:W-:Y:S02]  /*3f90*/  @P3 LEA.HI.X.SX32 R19, R23, R18, 0x1, P0 ;  /* 0x0000001217133211 */ /* 0x000fe400000f0eff */
[----:B----4-:R-:W-:-:S02]  /*3fa0*/  @P3 LEA R18, P0, R26, R2, 0x2 ;  /* 0x000000021a123211 */ /* 0x010fc400078010ff */
[----:B------:R-:W-:Y:S02]  /*3fb0*/  @P2 SHF.R.S32.HI R2, RZ, 0x1f, R36 ;  /* 0x0000001fff022819 */ /* 0x000fe40000011424 */
[----:B------:R-:W-:Y:S02]  /*3fc0*/  @P3 LEA.HI.X R19, R26, R3, R19, 0x2, P0 ;  /* 0x000000031a133211 */ /* 0x000fe400000f1413 */
[C---:B------:R-:W-:Y:S02]  /*3fd0*/  @P2 IADD3 R36, P0, PT, R23.reuse, R36, RZ ;  /* 0x0000002417242210 */ /* 0x040fe40007f1e0ff */
[C---:B------:R-:W-:Y:S01]  /*3fe0*/  IADD3 R3, PT, PT, R23.reuse, 0x7, RZ ;  /* 0x0000000717037810 */ /* 0x040fe20007ffe0ff */
[----:B------:R-:W4:Y:S01]  /*3ff0*/  @P3 LDG.E R18, desc[UR8][R18.64+0x14] ;  /* 0x0000140812123981 */ /* 0x000f22000c1e1900 */
[----:B------:R-:W-:Y:S02]  /*4000*/  @P2 LEA.HI.X.SX32 R2, R23, R2, 0x1, P0 ;  /* 0x0000000217022211 */ /* 0x000fe400000f0eff */
[----:B0-----:R-:W-:-:S04]  /*4010*/  @P2 LEA R14, P0, R36, R14, 0x2 ;  /* 0x0000000e240e2211 */ /* 0x001fc800078010ff */
[----:B------:R-:W-:Y:S02]  /*4020*/  @P2 LEA.HI.X R15, R36, R15, R2, 0x2, P0 ;  /* 0x0000000f240f2211 */ /* 0x000fe400000f1402 */
[----:B------:R-:W-:-:S03]  /*4030*/  ISETP.GE.AND P0, PT, R3, UR10, PT ;  /* 0x0000000a03007c0c */ /* 0x000fc6000bf06270 */
[----:B------:R-:W5:Y:S01]  /*4040*/  @P2 LDG.E R14, desc[UR8][R14.64+0x18] ;  /* 0x000018080e0e2981 */ /* 0x000f62000c1e1900 */
[----:B------:R-:W-:-:S13]  /*4050*/  ISETP.LT.AND P0, PT, R20, UR6, !P0 ;  /* 0x0000000614007c0c */ /* 0x000fda000c701270 */
[----:B------:R-:W-:-:S05]  /*4060*/  @P0 IMAD R20, R20, UR10, RZ ;  /* 0x0000000a14140c24 */ /* 0x000fca000f8e02ff */
[----:B------:R-:W-:Y:S02]  /*4070*/  @P0 SHF.R.S32.HI R2, RZ, 0x1f, R20 ;  /* 0x0000001fff020819 */ /* 0x000fe40000011414 */
[----:B------:R-:W-:-:S04]  /*4080*/  @P0 IADD3 R20, P6, PT, R23, R20, RZ ;  /* 0x0000001417140210 */ /* 0x000fc80007fde0ff */
[----:B------:R-:W-:Y:S01]  /*4090*/  @P0 LEA.HI.X.SX32 R21, R23, R2, 0x1, P6 ;  /* 0x0000000217150211 */ /* 0x000fe200030f0eff */
[----:B------:R-:W-:Y:S01]  /*40a0*/  @!P1 IMAD R23, R24, UR10, R23 ;  /* 0x0000000a18179c24 */ /* 0x000fe2000f8e0217 */
[----:B------:R-:W0:Y:S02]  /*40b0*/  @P0 LDC.64 R2, c[0x0][0x398] ;  /* 0x0000e600ff020b82 */ /* 0x000e240000000a00 */
[----:B0-----:R-:W-:-:S04]  /*40c0*/  @P0 LEA R2, P6, R20, R2, 0x2 ;  /* 0x0000000214020211 */ /* 0x001fc800078c10ff */
[----:B------:R-:W-:Y:S02]  /*40d0*/  @P0 LEA.HI.X R3, R20, R3, R21, 0x2, P6 ;  /* 0x0000000314030211 */ /* 0x000fe400030f1415 */
[----:B------:R-:W0:Y:S03]  /*40e0*/  @!P1 LDC.64 R20, c[0x0][0x398] ;  /* 0x0000e600ff149b82 */ /* 0x000e260000000a00 */
[----:B------:R-:W5:Y:S01]  /*40f0*/  @P0 LDG.E R2, desc[UR8][R2.64+0x1c] ;  /* 0x00001c0802020981 */ /* 0x000f62000c1e1900 */
[----:B0-----:R-:W-:-:S06]  /*4100*/  @!P1 IMAD.WIDE R20, R23, 0x4, R20 ;  /* 0x0000000417149825 */ /* 0x001fcc00078e0214 */
[----:B------:R-:W5:Y:S04]  /*4110*/  @!P1 LDG.E R20, desc[UR8][R20.64] ;  /* 0x0000000814149981 */ /* 0x000f68000c1e1900 */
[----:B------:R0:W-:Y:S04]  /*4120*/  @!P5 STS [R25+0xc], RZ ;  /* 0x00000cff1900d388 */ /* 0x0001e80000000800 */
[----:B------:R0:W-:Y:S04]  /*4130*/  @!P4 STS [R25+0x10], RZ ;  /* 0x000010ff1900c388 */ /* 0x0001e80000000800 */
[----:B------:R0:W-:Y:S04]  /*4140*/  @!P3 STS [R25+0x14], RZ ;  /* 0x000014ff1900b388 */ /* 0x0001e80000000800 */
[----:B------:R0:W-:Y:S04]  /*4150*/  @!P2 STS [R25+0x18], RZ ;  /* 0x000018ff1900a388 */ /* 0x0001e80000000800 */
[----:B------:R0:W-:Y:S01]  /*4160*/  @!P0 STS [R25+0x1c], RZ ;  /* 0x00001cff19008388 */ /* 0x0001e20000000800 */
[----:B------:R-:W-:-:S04]  /*4170*/  UIADD3 UR4, UPT, UPT, UR4, 0x1, URZ ;  /* 0x0000000104047890 */ /* 0x000fc8000fffe0ff */
[----:B------:R-:W-:Y:S01]  /*4180*/  UISETP.NE.AND UP0, UPT, UR4, 0x8, UPT ;  /* 0x000000080400788c */ /* 0x000fe2000bf05270 */
[----:B--2---:R0:W-:Y:S04]  /*4190*/  @P5 STS [R25+0xc], R16 ;  /* 0x00000c1019005388 */ /* 0x0041e80000000800 */
[----:B---3--:R0:W-:Y:S04]  /*41a0*/  @P4 STS [R25+0x10], R12 ;  /* 0x0000100c19004388 */ /* 0x0081e80000000800 */
[----:B----4-:R0:W-:Y:S04]  /*41b0*/  @P3 STS [R25+0x14], R18 ;  /* 0x0000141219003388 */ /* 0x0101e80000000800 */
[----:B-----5:R0:W-:Y:S04]  /*41c0*/  @P2 STS [R25+0x18], R14 ;  /* 0x0000180e19002388 */ /* 0x0201e80000000800 */
[----:B------:R0:W-:Y:S04]  /*41d0*/  @P0 STS [R25+0x1c], R2 ;  /* 0x00001c0219000388 */ /* 0x0001e80000000800 */
[----:B------:R0:W-:Y:S04]  /*41e0*/  @!P1 STS [R25], R20 ;  /* 0x0000001419009388 */ /* 0x0001e80000000800 */
[----:B------:R0:W-:Y:S01]  /*41f0*/  @P1 STS [R25], RZ ;  /* 0x000000ff19001388 */ /* 0x0001e20000000800 */
[----:B------:R-:W-:Y:S05]  /*4200*/  BRA.U UP0, `(.L_x_3) ;  /* 0xfffffff900207547 */ /* 0x000fea000b83ffff */
.L_x_1:
[----:B------:R-:W1:Y:S01]  /*4210*/  S2R R13, SR_CgaCtaId ;  /* 0x00000000000d7919 */ /* 0x000e620000008800 */
[----:B0-----:R-:W-:Y:S02]  /*4220*/  MOV R2, 0x400 ;  /* 0x0000040000027802 */ /* 0x001fe40000000f00 */
[----:B------:R-:W-:Y:S01]  /*4230*/  ISETP.NE.AND P0, PT, R5, UR7, PT ;  /* 0x0000000705007c0c */ /* 0x000fe2000bf05270 */
[----:B------:R-:W0:Y:S01]  /*4240*/  S2R R0, SR_TID.Y ;  /* 0x0000000000007919 */ /* 0x000e220000002200 */
[----:B------:R-:W-:Y:S01]  /*4250*/  IADD3 R6, PT, PT, R2, 0x2100, RZ ;  /* 0x0000210002067810 */ /* 0x000fe20007ffe0ff */
[----:B------:R-:W2:Y:S03]  /*4260*/  S2R R3, SR_TID.X ;  /* 0x0000000000037919 */ /* 0x000ea60000002100 */
[C---:B-1----:R-:W-:Y:S02]  /*4270*/  LEA R17, R13.reuse, R6, 0x18 ;  /* 0x000000060d117211 */ /* 0x042fe400078ec0ff */
[----:B------:R-:W-:-:S03]  /*4280*/  LEA R15, R13, R2, 0x18 ;  /* 0x000000020d0f7211 */ /* 0x000fc600078ec0ff */
[C---:B------:R-:W-:Y:S02]  /*4290*/  IMAD R2, R4.reuse, 0x1080, R17 ;  /* 0x0000108004027824 */ /* 0x040fe400078e0211 */
[C---:B------:R-:W-:Y:S01]  /*42a0*/  IMAD R13, R4.reuse, 0x1080, R15 ;  /* 0x00001080040d7824 */ /* 0x040fe200078e020f */
[----:B------:R-:W-:Y:S02]  /*42b0*/  LOP3.LUT R4, R4, 0x1, RZ, 0x3c, !PT ;  /* 0x0000000104047812 */ /* 0x000fe400078e3cff */
[----:B--2---:R-:W-:Y:S01]  /*42c0*/  LEA R2, R3, R2, 0x5 ;  /* 0x0000000203027211 */ /* 0x004fe200078e28ff */
[----:B0-----:R-:W-:-:S04]  /*42d0*/  IMAD R6, R0, 0x420, R13 ;  /* 0x0000042000067824 */ /* 0x001fc800078e020d */
[----:B------:R-:W-:Y:S04]  /*42e0*/  LDS.128 R20, [R2] ;  /* 0x0000000002147984 */ /* 0x000fe80000000c00 */
[----:B------:R-:W0:Y:S04]  /*42f0*/  LDS.128 R40, [R6] ;  /* 0x0000000006287984 */ /* 0x000e280000000c00 */
[----:B------:R-:W1:Y:S04]  /*4300*/  LDS.128 R44, [R2+0x10] ;  /* 0x00001000022c7984 */ /* 0x000e680000000c00 */
[----:B------:R-:W2:Y:S04]  /*4310*/  LDS.128 R24, [R6+0x80] ;  /* 0x0000800006187984 */ /* 0x000ea80000000c00 */
[----:B------:R-:W3:Y:S04]  /*4320*/  LDS.128 R16, [R2+0x80] ;  /* 0x0000800002107984 */ /* 0x000ee80000000c00 */
[----:B------:R-:W4:Y:S04]  /*4330*/  LDS.128 R48, [R2+0x90] ;  /* 0x0000900002307984 */ /* 0x000f280000000c00 */
[----:B------:R-:W5:Y:S04]  /*4340*/  LDS.128 R36, [R6+0x100] ;  /* 0x0001000006247984 */ /* 0x000f680000000c00 */
[----:B------:R-:W5:Y:S01]  /*4350*/  LDS R93, [R2+0xa0] ;  /* 0x0000a000025d7984 */ /* 0x000f620000000800 */
[C---:B0-----:R-:W-:Y:S01]  /*4360*/  FFMA R12, R40.reuse, R22, R59 ;  /* 0x00000016280c7223 */ /* 0x041fe2000000003b */
[C---:B------:R-:W-:Y:S01]  /*4370*/  FFMA R10, R40.reuse, R20, R95 ;  /* 0x00000014280a7223 */ /* 0x040fe2000000005f */
[C---:B------:R-:W-:Y:S01]  /*4380*/  FFMA R110, R40.reuse, R21, R110 ;  /* 0x00000015286e7223 */ /* 0x040fe2000000006e */
[C---:B------:R-:W-:Y:S01]  /*4390*/  FFMA R13, R40.reuse, R23, R108 ;  /* 0x00000017280d7223 */ /* 0x040fe2000000006c */
[C---:B-1----:R-:W-:Y:S01]  /*43a0*/  FFMA R15, R40.reuse, R45, R56 ;  /* 0x0000002d280f7223 */ /* 0x042fe20000000038 */
[C---:B------:R-:W-:Y:S01]  /*43b0*/  FFMA R28, R40.reuse, R46, R57 ;  /* 0x0000002e281c7223 */ /* 0x040fe20000000039 */
[C---:B------:R-:W-:Y:S01]  /*43c0*/  FFMA R112, R40.reuse, R47, R58 ;  /* 0x0000002f28707223 */ /* 0x040fe2000000003a */
[----:B------:R-:W-:Y:S01]  /*43d0*/  FFMA R14, R40, R44, R97 ;  /* 0x0000002c280e7223 */ /* 0x000fe20000000061 */
[----:B------:R-:W0:Y:S01]  /*43e0*/  LDS.128 R56, [R6+0x210] ;  /* 0x0002100006387984 */ /* 0x000e220000000c00 */
[C---:B--2---:R-:W-:Y:S01]  /*43f0*/  FFMA R24, R25.reuse, R20, R54 ;  /* 0x0000001419187223 */ /* 0x044fe20000000036 */
[C---:B------:R-:W-:Y:S01]  /*4400*/  FFMA R61, R25.reuse, R21, R104 ;  /* 0x00000015193d7223 */ /* 0x040fe20000000068 */
[C---:B------:R-:W-:Y:S01]  /*4410*/  FFMA R40, R25.reuse, R22, R55 ;  /* 0x0000001619287223 */ /* 0x040fe20000000037 */
[C---:B------:R-:W-:Y:S01]  /*4420*/  FFMA R104, R25.reuse, R44, R53 ;  /* 0x0000002c19687223 */ /* 0x040fe20000000035 */
[----:B------:R-:W-:Y:S01]  /*4430*/  FFMA R97, R25, R45, R52 ;  /* 0x0000002d19617223 */ /* 0x000fe20000000034 */
[----:B---3--:R-:W-:Y:S01]  /*4440*/  FFMA R119, R17, R41, R10 ;  /* 0x0000002911777223 */ /* 0x008fe2000000000a */
[C---:B------:R-:W-:Y:S01]  /*4450*/  FFMA R117, R41.reuse, R18, R110 ;  /* 0x0000001229757223 */ /* 0x040fe2000000006e */
[C---:B------:R-:W-:Y:S01]  /*4460*/  FFMA R115, R41.reuse, R19, R12 ;  /* 0x0000001329737223 */ /* 0x040fe2000000000c */
[----:B------:R-:W1:Y:S01]  /*4470*/  LDS.128 R52, [R6+0x290] ;  /* 0x0002900006347984 */ /* 0x000e620000000c00 */
[----:B----4-:R-:W-:Y:S01]  /*4480*/  FFMA R110, R48, R41, R13 ;  /* 0x00000029306e7223 */ /* 0x010fe2000000000d */
[----:B------:R-:W-:Y:S01]  /*4490*/  FFMA R111, R41, R49, R14 ;  /* 0x00000031296f7223 */ /* 0x000fe2000000000e */
[----:B------:R-:W-:Y:S01]  /*44a0*/  FFMA R103, R17, R26, R24 ;  /* 0x0000001a11677223 */ /* 0x000fe20000000018 */
[C---:B-----5:R-:W-:Y:S01]  /*44b0*/  FFMA R10, R38.reuse, R20, R7 ;  /* 0x00000014260a7223 */ /* 0x060fe20000000007 */
[C---:B------:R-:W-:Y:S01]  /*44c0*/  FFMA R12, R38.reuse, R22, R11 ;  /* 0x00000016260c7223 */ /* 0x040fe2000000000b */
[C---:B------:R-:W-:Y:S01]  /*44d0*/  FFMA R114, R38.reuse, R21, R114 ;  /* 0x0000001526727223 */ /* 0x040fe20000000072 */
[C---:B------:R-:W-:Y:S01]  /*44e0*/  FFMA R11, R38.reuse, R23, R116 ;  /* 0x00000017260b7223 */ /* 0x040fe20000000074 */
[C---:B------:R-:W-:Y:S01]  /*44f0*/  FFMA R14, R38.reuse, R44, R29 ;  /* 0x0000002c260e7223 */ /* 0x040fe2000000001d */
[C---:B------:R-:W-:Y:S01]  /*4500*/  FFMA R13, R38.reuse, R45, R8 ;  /* 0x0000002d260d7223 */ /* 0x040fe20000000008 */
[CC--:B------:R-:W-:Y:S01]  /*4510*/  FFMA R24, R38.reuse, R46.reuse, R9 ;  /* 0x0000002e26187223 */ /* 0x0c0fe20000000009 */
[----:B------:R-:W-:Y:S01]  /*4520*/  FFMA R108, R25, R46, R31 ;  /* 0x0000002e196c7223 */ /* 0x000fe2000000001f */
[----:B------:R-:W-:Y:S01]  /*4530*/  FFMA R113, R41, R51, R28 ;  /* 0x0000003329717223 */ /* 0x000fe2000000001c */
[----:B------:R-:W-:Y:S01]  /*4540*/  FFMA R38, R38, R47, R30 ;  /* 0x0000002f26267223 */ /* 0x000fe2000000001e */
[C---:B------:R-:W-:Y:S01]  /*4550*/  FFMA R95, R25.reuse, R23, R102 ;  /* 0x00000017195f7223 */ /* 0x040fe20000000066 */
[----:B------:R-:W-:Y:S01]  /*4560*/  FFMA R118, R25, R47, R100 ;  /* 0x0000002f19767223 */ /* 0x000fe20000000064 */
[----:B------:R-:W2:Y:S01]  /*4570*/  LDS.128 R28, [R6+0x310] ;  /* 0x00031000061c7984 */ /* 0x000ea20000000c00 */
[----:B------:R-:W-:Y:S01]  /*4580*/  FFMA R7, R17, R39, R10 ;  /* 0x0000002711077223 */ /* 0x000fe2000000000a */
[C---:B------:R-:W-:Y:S01]  /*4590*/  FFMA R9, R39.reuse, R19, R12 ;  /* 0x0000001327097223 */ /* 0x040fe2000000000c */
[----:B------:R-:W-:Y:S01]  /*45a0*/  FFMA R10, R48, R39, R11 ;  /* 0x00000027300a7223 */ /* 0x000fe2000000000b */
[C---:B------:R-:W-:Y:S01]  /*45b0*/  FFMA R107, R26.reuse, R49, R104 ;  /* 0x000000311a6b7223 */ /* 0x040fe20000000068 */
[C---:B------:R-:W-:Y:S01]  /*45c0*/  FFMA R109, R26.reuse, R51, R108 ;  /* 0x000000331a6d7223 */ /* 0x040fe2000000006c */
[C---:B------:R-:W-:Y:S01]  /*45d0*/  FFMA R11, R39.reuse, R49, R14 ;  /* 0x00000031270b7223 */ /* 0x040fe2000000000e */
[-C--:B------:R-:W-:Y:S01]  /*45e0*/  FFMA R12, R39, R50.reuse, R13 ;  /* 0x00000032270c7223 */ /* 0x080fe2000000000d */
[----:B------:R-:W-:Y:S01]  /*45f0*/  FFMA R16, R41, R50, R15 ;  /* 0x0000003229107223 */ /* 0x000fe2000000000f */
[C---:B------:R-:W-:Y:S01]  /*4600*/  FFMA R112, R93.reuse, R41, R112 ;  /* 0x000000295d707223 */ /* 0x040fe20000000070 */
[C---:B------:R-:W-:Y:S01]  /*4610*/  FFMA R100, R26.reuse, R18, R61 ;  /* 0x000000121a647223 */ /* 0x040fe2000000003d */
[----:B------:R-:W-:Y:S01]  /*4620*/  FFMA R105, R26, R19, R40 ;  /* 0x000000131a697223 */ /* 0x000fe20000000028 */
[----:B------:R-:W-:Y:S01]  /*4630*/  FFMA R102, R48, R26, R95 ;  /* 0x0000001a30667223 */ /* 0x000fe2000000005f */
[----:B------:R-:W-:Y:S01]  /*4640*/  FFMA R104, R26, R50, R97 ;  /* 0x000000321a687223 */ /* 0x000fe20000000061 */
[----:B------:R-:W-:Y:S01]  /*4650*/  FFMA R108, R93, R26, R118 ;  /* 0x0000001a5d6c7223 */ /* 0x000fe20000000076 */
[C---:B------:R-:W-:Y:S01]  /*4660*/  FFMA R8, R39.reuse, R18, R114 ;  /* 0x0000001227087223 */ /* 0x040fe20000000072 */
[----:B------:R-:W-:Y:S01]  /*4670*/  FFMA R13, R39, R51, R24 ;  /* 0x00000033270d7223 */ /* 0x000fe20000000018 */
[----:B------:R-:W-:Y:S01]  /*4680*/  FFMA R14, R93, R39, R38 ;  /* 0x000000275d0e7223 */ /* 0x000fe20000000026 */
[C---:B0-----:R-:W-:Y:S01]  /*4690*/  FFMA R24, R56.reuse, R20, R35 ;  /* 0x0000001438187223 */ /* 0x041fe20000000023 */
[C---:B------:R-:W-:Y:S01]  /*46a0*/  FFMA R98, R56.reuse, R21, R98 ;  /* 0x0000001538627223 */ /* 0x040fe20000000062 */
[C---:B------:R-:W-:Y:S01]  /*46b0*/  FFMA R26, R56.reuse, R22, R33 ;  /* 0x00000016381a7223 */ /* 0x040fe20000000021 */
[C---:B------:R-:W-:Y:S01]  /*46c0*/  FFMA R39, R56.reuse, R23, R106 ;  /* 0x0000001738277223 */ /* 0x040fe2000000006a */
[C---:B------:R-:W-:Y:S01]  /*46d0*/  FFMA R38, R56.reuse, R44, R91 ;  /* 0x0000002c38267223 */ /* 0x040fe2000000005b */
[C---:B------:R-:W-:Y:S01]  /*46e0*/  FFMA R41, R56.reuse, R45, R32 ;  /* 0x0000002d38297223 */ /* 0x040fe20000000020 */
[C---:B------:R-:W-:Y:S01]  /*46f0*/  FFMA R40, R56.reuse, R46, R89 ;  /* 0x0000002e38287223 */ /* 0x040fe20000000059 */
[----:B------:R-:W-:Y:S01]  /*4700*/  FFMA R56, R56, R47, R34 ;  /* 0x0000002f38387223 */ /* 0x000fe20000000022 */
[C---:B------:R-:W-:Y:S01]  /*4710*/  FFMA R25, R57.reuse, R18, R98 ;  /* 0x0000001239197223 */ /* 0x040fe20000000062 */
[----:B------:R-:W0:Y:S01]  /*4720*/  LDS.128 R32, [R6+0x180] ;  /* 0x0001800006207984 */ /* 0x000e220000000c00 */
[----:B------:R-:W-:Y:S01]  /*4730*/  FFMA R37, R57, R19, R26 ;  /* 0x0000001339257223 */ /* 0x000fe2000000001a */
[----:B-1----:R-:W-:Y:S01]  /*4740*/  FFMA R98, R53, R46, R63 ;  /* 0x0000002e35627223 */ /* 0x002fe2000000003f */
[C---:B------:R-:W-:Y:S01]  /*4750*/  FFMA R26, R57.reuse, R50, R41 ;  /* 0x00000032391a7223 */ /* 0x040fe20000000029 */
[----:B------:R-:W-:Y:S01]  /*4760*/  FFMA R41, R57, R51, R40 ;  /* 0x0000003339297223 */ /* 0x000fe20000000028 */
[----:B------:R-:W-:Y:S01]  /*4770*/  FFMA R15, R17, R57, R24 ;  /* 0x00000039110f7223 */ /* 0x000fe20000000018 */
[C---:B------:R-:W-:Y:S01]  /*4780*/  FFMA R40, R53.reuse, R20, R62 ;  /* 0x0000001435287223 */ /* 0x040fe2000000003e */
[C---:B------:R-:W-:Y:S01]  /*4790*/  FFMA R89, R53.reuse, R21, R66 ;  /* 0x0000001535597223 */ /* 0x040fe20000000042 */
[----:B------:R-:W-:Y:S01]  /*47a0*/  FFMA R24, R48, R57, R39 ;  /* 0x0000003930187223 */ /* 0x000fe20000000027 */
[C---:B------:R-:W-:Y:S01]  /*47b0*/  FFMA R52, R53.reuse, R22, R65 ;  /* 0x0000001635347223 */ /* 0x040fe20000000041 */
[----:B------:R-:W-:Y:S01]  /*47c0*/  FFMA R66, R53, R44, R67 ;  /* 0x0000002c35427223 */ /* 0x000fe20000000043 */
[----:B------:R-:W-:Y:S01]  /*47d0*/  FFMA R39, R57, R49, R38 ;  /* 0x0000003139277223 */ /* 0x000fe20000000026 */
[C---:B------:R-:W-:Y:S01]  /*47e0*/  FFMA R65, R53.reuse, R23, R94 ;  /* 0x0000001735417223 */ /* 0x040fe2000000005e */
[----:B--2---:R-:W-:Y:S01]  /*47f0*/  FFMA R29, R54, R51, R98 ;  /* 0x00000033361d7223 */ /* 0x004fe20000000062 */
[C---:B------:R-:W-:Y:S01]  /*4800*/  FFMA R67, R53.reuse, R45, R60 ;  /* 0x0000002d35437223 */ /* 0x040fe2000000003c */
[----:B------:R-:W-:Y:S01]  /*4810*/  FFMA R64, R53, R47, R64 ;  /* 0x0000002f35407223 */ /* 0x000fe20000000040 */
[C---:B------:R-:W-:Y:S01]  /*4820*/  FFMA R98, R30.reuse, R20, R75 ;  /* 0x000000141e627223 */ /* 0x040fe2000000004b */
[C---:B------:R-:W-:Y:S01]  /*4830*/  FFMA R106, R30.reuse, R22, R73 ;  /* 0x000000161e6a7223 */ /* 0x040fe20000000049 */
[----:B------:R-:W-:Y:S01]  /*4840*/  FFMA R38, R93, R57, R56 ;  /* 0x000000395d267223 */ /* 0x000fe20000000038 */
[C---:B------:R-:W-:Y:S01]  /*4850*/  FFMA R73, R30.reuse, R23, R68 ;  /* 0x000000171e497223 */ /* 0x040fe20000000044 */
[----:B------:R-:W-:Y:S01]  /*4860*/  FFMA R75, R30, R45, R70 ;  /* 0x0000002d1e4b7223 */ /* 0x000fe20000000046 */
[----:B------:R-:W1:Y:S01]  /*4870*/  LDS.128 R60, [R6+0x390] ;  /* 0x00039000063c7984 */ /* 0x000e620000000c00 */
[----:B------:R-:W-:Y:S01]  /*4880*/  FFMA R57, R17, R54, R40 ;  /* 0x0000003611397223 */ /* 0x000fe20000000028 */
[----:B------:R-:W-:Y:S01]  /*4890*/  FFMA R40, R54, R18, R89 ;  /* 0x0000001236287223 */ /* 0x000fe20000000059 */
[C---:B------:R-:W-:Y:S01]  /*48a0*/  FFMA R96, R30.reuse, R21, R96 ;  /* 0x000000151e607223 */ /* 0x040fe20000000060 */
[C---:B------:R-:W-:Y:S01]  /*48b0*/  FFMA R114, R30.reuse, R44, R69 ;  /* 0x0000002c1e727223 */ /* 0x040fe20000000045 */
[----:B------:R-:W-:Y:S01]  /*48c0*/  FFMA R116, R30, R46, R71 ;  /* 0x0000002e1e747223 */ /* 0x000fe20000000047 */
[----:B------:R-:W-:Y:S01]  /*48d0*/  FFMA R89, R54, R19, R52 ;  /* 0x0000001336597223 */ /* 0x000fe20000000034 */
[----:B------:R-:W-:Y:S01]  /*48e0*/  FFMA R56, R48, R54, R65 ;  /* 0x0000003630387223 */ /* 0x000fe20000000041 */
[C---:B------:R-:W-:Y:S01]  /*48f0*/  FFMA R91, R54.reuse, R49, R66 ;  /* 0x00000031365b7223 */ /* 0x040fe20000000042 */
[----:B------:R-:W-:Y:S01]  /*4900*/  FFMA R94, R54, R50, R67 ;  /* 0x00000032365e7223 */ /* 0x000fe20000000043 */
[----:B------:R-:W-:Y:S01]  /*4910*/  FFMA R30, R30, R47, R74 ;  /* 0x0000002f1e1e7223 */ /* 0x000fe2000000004a */
[----:B------:R-:W-:Y:S01]  /*4920*/  FFMA R54, R93, R54, R64 ;  /* 0x000000365d367223 */ /* 0x000fe20000000040 */
[----:B------:R-:W-:Y:S01]  /*4930*/  FFMA R95, R17, R31, R98 ;  /* 0x0000001f115f7223 */ /* 0x000fe20000000062 */
[----:B------:R-:W2:Y:S01]  /*4940*/  LDS.128 R64, [R6+0x190] ;  /* 0x0001900006407984 */ /* 0x000ea20000000c00 */
[C---:B------:R-:W-:Y:S01]  /*4950*/  FFMA R98, R31.reuse, R50, R75 ;  /* 0x000000321f627223 */ /* 0x040fe2000000004b */
[C---:B------:R-:W-:Y:S01]  /*4960*/  FFMA R97, R31.reuse, R19, R106 ;  /* 0x000000131f617223 */ /* 0x040fe2000000006a */
[C---:B------:R-:W-:Y:S01]  /*4970*/  FFMA R96, R31.reuse, R18, R96 ;  /* 0x000000121f607223 */ /* 0x040fe20000000060 */
[----:B------:R-:W3:Y:S01]  /*4980*/  LDS.128 R68, [R6+0x3a0] ;  /* 0x0003a00006447984 */ /* 0x000ee20000000c00 */
[----:B------:R-:W-:Y:S01]  /*4990*/  FFMA R99, R31, R49, R114 ;  /* 0x000000311f637223 */ /* 0x000fe20000000072 */
[----:B0-----:R-:W-:Y:S01]  /*49a0*/  FFMA R34, R48, R31, R73 ;  /* 0x0000001f30227223 */ /* 0x001fe20000000049 */
[----:B------:R-:W-:Y:S01]  /*49b0*/  FFMA R123, R35, R20, R72 ;  /* 0x00000014237b7223 */ /* 0x000fe20000000048 */
[----:B------:R-:W-:Y:S01]  /*49c0*/  FFMA R101, R31, R51, R116 ;  /* 0x000000331f657223 */ /* 0x000fe20000000074 */
[----:B------:R-:W0:Y:S01]  /*49d0*/  LDS.128 R72, [R2+0x110] ;  /* 0x0001100002487984 */ /* 0x000e220000000c00 */
[----:B------:R-:W-:Y:S01]  /*49e0*/  FFMA R106, R93, R31, R30 ;  /* 0x0000001f5d6a7223 */ /* 0x000fe2000000001e */
[C---:B------:R-:W-:Y:S01]  /*49f0*/  FFMA R121, R35.reuse, R21, R76 ;  /* 0x0000001523797223 */ /* 0x040fe2000000004c */
[C---:B------:R-:W-:Y:S01]  /*4a00*/  FFMA R76, R35.reuse, R22, R77 ;  /* 0x00000016234c7223 */ /* 0x040fe2000000004d */
[----:B------:R-:W4:Y:S01]  /*4a10*/  LDS.64 R52, [R2+0x108] ;  /* 0x0001080002347984 */ /* 0x000f220000000a00 */
[C---:B------:R-:W-:Y:S01]  /*4a20*/  FFMA R77, R35.reuse, R23, R78 ;  /* 0x00000017234d7223 */ /* 0x040fe2000000004e */
[C---:B------:R-:W-:Y:S01]  /*4a30*/  FFMA R78, R35.reuse, R44, R79 ;  /* 0x0000002c234e7223 */ /* 0x040fe2000000004f */
[C---:B------:R-:W-:Y:S01]  /*4a40*/  FFMA R79, R35.reuse, R45, R80 ;  /* 0x0000002d234f7223 */ /* 0x040fe20000000050 */
[----:B------:R-:W5:Y:S01]  /*4a50*/  LDS.64 R30, [R2+0x120] ;  /* 0x00012000021e7984 */ /* 0x000f620000000a00 */
[C---:B------:R-:W-:Y:S01]  /*4a60*/  FFMA R82, R35.reuse, R47, R82 ;  /* 0x0000002f23527223 */ /* 0x040fe20000000052 */
[----:B-1----:R-:W-:Y:S01]  /*4a70*/  FFMA R62, R35, R46, R81 ;  /* 0x0000002e233e7223 */ /* 0x002fe20000000051 */
[C---:B------:R-:W-:Y:S01]  /*4a80*/  FFMA R35, R63.reuse, R20, R84 ;  /* 0x000000143f237223 */ /* 0x040fe20000000054 */
[C---:B------:R-:W-:Y:S01]  /*4a90*/  FFMA R21, R63.reuse, R21, R86 ;  /* 0x000000153f157223 */ /* 0x040fe20000000056 */
[C---:B------:R-:W-:Y:S01]  /*4aa0*/  FFMA R22, R63.reuse, R22, R83 ;  /* 0x000000163f167223 */ /* 0x040fe20000000053 */
[C---:B------:R-:W-:Y:S01]  /*4ab0*/  FFMA R23, R63.reuse, R23, R88 ;  /* 0x000000173f177223 */ /* 0x040fe20000000058 */
[C---:B------:R-:W-:Y:S01]  /*4ac0*/  FFMA R20, R63.reuse, R44, R85 ;  /* 0x0000002c3f147223 */ /* 0x040fe20000000055 */
[C---:B------:R-:W-:Y:S01]  /*4ad0*/  FFMA R81, R63.reuse, R45, R90 ;  /* 0x0000002d3f517223 */ /* 0x040fe2000000005a */
[C---:B------:R-:W-:Y:S01]  /*4ae0*/  FFMA R80, R63.reuse, R46, R87 ;  /* 0x0000002e3f507223 */ /* 0x040fe20000000057 */
[----:B------:R-:W-:Y:S01]  /*4af0*/  FFMA R84, R63, R47, R92 ;  /* 0x0000002f3f547223 */ /* 0x000fe2000000005c */
[C---:B--2---:R-:W-:Y:S01]  /*4b00*/  FFMA R92, R64.reuse, R18, R121 ;  /* 0x00000012405c7223 */ /* 0x044fe20000000079 */
[C---:B------:R-:W-:Y:S01]  /*4b10*/  FFMA R123, R64.reuse, R17, R123 ;  /* 0x00000011407b7223 */ /* 0x040fe2000000007b */
[C---:B------:R-:W-:Y:S01]  /*4b20*/  FFMA R47, R64.reuse, R19, R76 ;  /* 0x00000013402f7223 */ /* 0x040fe2000000004c */
[C---:B------:R-:W-:Y:S01]  /*4b30*/  FFMA R46, R64.reuse, R48, R77 ;  /* 0x00000030402e7223 */ /* 0x040fe2000000004d */
[C---:B------:R-:W-:Y:S01]  /*4b40*/  FFMA R45, R64.reuse, R49, R78 ;  /* 0x00000031402d7223 */ /* 0x040fe2000000004e */
[C---:B------:R-:W-:Y:S01]  /*4b50*/  FFMA R44, R64.reuse, R50, R79 ;  /* 0x00000032402c7223 */ /* 0x040fe2000000004f */
[C---:B------:R-:W-:Y:S01]  /*4b60*/  FFMA R121, R64.reuse, R51, R62 ;  /* 0x0000003340797223 */ /* 0x040fe2000000003e */
[----:B------:R-:W-:Y:S01]  /*4b70*/  FFMA R88, R64, R93, R82 ;  /* 0x0000005d40587223 */ /* 0x000fe20000000052 */
[----:B---3--:R-:W-:Y:S01]  /*4b80*/  FFMA R35, R68, R17, R35 ;  /* 0x0000001144237223 */ /* 0x008fe20000000023 */
[----:B0-----:R-:W-:Y:S01]  /*4b90*/  FFMA R90, R42, R74, R111 ;  /* 0x0000004a2a5a7223 */ /* 0x001fe2000000006f */
[C---:B------:R-:W-:Y:S01]  /*4ba0*/  FFMA R62, R68.reuse, R18, R21 ;  /* 0x00000012443e7223 */ /* 0x040fe20000000015 */
[C---:B------:R-:W-:Y:S01]  /*4bb0*/  FFMA R63, R68.reuse, R19, R22 ;  /* 0x00000013443f7223 */ /* 0x040fe20000000016 */
[C---:B------:R-:W-:Y:S01]  /*4bc0*/  FFMA R64, R68.reuse, R48, R23 ;  /* 0x0000003044407223 */ /* 0x040fe20000000017 */
[C---:B------:R-:W-:Y:S01]  /*4bd0*/  FFMA R77, R68.reuse, R49, R20 ;  /* 0x00000031444d7223 */ /* 0x040fe20000000014 */
[C---:B------:R-:W-:Y:S01]  /*4be0*/  FFMA R76, R68.reuse, R50, R81 ;  /* 0x00000032444c7223 */ /* 0x040fe20000000051 */
[----:B------:R-:W-:Y:S01]  /*4bf0*/  FFMA R79, R68, R51, R80 ;  /* 0x00000033444f7223 */ /* 0x000fe20000000050 */
[----:B------:R-:W-:Y:S01]  /*4c00*/  FFMA R111, R42, R75, R16 ;  /* 0x0000004b2a6f7223 */ /* 0x000fe20000000010 */
[----:B------:R-:W-:Y:S01]  /*4c10*/  FFMA R68, R68, R93, R84 ;  /* 0x0000005d44447223 */ /* 0x000fe20000000054 */
[----:B------:R-:W0:Y:S01]  /*4c20*/  LDS.128 R16, [R6+0x110] ;  /* 0x0001100006107984 */ /* 0x000e220000000c00 */
[-C--:B----4-:R-:W-:Y:S01]  /*4c30*/  FFMA R78, R52, R42.reuse, R119 ;  /* 0x0000002a344e7223 */ /* 0x090fe20000000077 */
[----:B------:R-:W-:Y:S01]  /*4c40*/  FFMA R117, R42, R53, R117 ;  /* 0x000000352a757223 */ /* 0x000fe20000000075 */
[-C--:B-----5:R-:W-:Y:S01]  /*4c50*/  FFMA R80, R30, R42.reuse, R113 ;  /* 0x0000002a1e507223 */ /* 0x0a0fe20000000071 */
[----:B------:R-:W-:Y:S01]  /*4c60*/  FFMA R81, R42, R31, R112 ;  /* 0x0000001f2a517223 */ /* 0x000fe20000000070 */
[----:B------:R-:W-:Y:S01]  /*4c70*/  FFMA R82, R72, R42, R115 ;  /* 0x0000002a48527223 */ /* 0x000fe20000000073 */
[----:B------:R-:W-:Y:S01]  /*4c80*/  FFMA R93, R42, R73, R110 ;  /* 0x000000492a5d7223 */ /* 0x000fe2000000006e */
[----:B------:R-:W-:Y:S01]  /*4c90*/  FFMA R103, R52, R27, R103 ;  /* 0x0000001b34677223 */ /* 0x000fe20000000067 */
[C---:B------:R-:W-:Y:S01]  /*4ca0*/  FFMA R83, R27.reuse, R53, R100 ;  /* 0x000000351b537223 */ /* 0x040fe20000000064 */
[----:B------:R-:W-:Y:S01]  /*4cb0*/  FFMA R42, R30, R27, R109 ;  /* 0x0000001b1e2a7223 */ /* 0x000fe2000000006d */
[C---:B------:R-:W-:Y:S01]  /*4cc0*/  FFMA R85, R27.reuse, R31, R108 ;  /* 0x0000001f1b557223 */ /* 0x040fe2000000006c */
[----:B------:R-:W-:Y:S01]  /*4cd0*/  FFMA R84, R72, R27, R105 ;  /* 0x0000001b48547223 */ /* 0x000fe20000000069 */
[C---:B------:R-:W-:Y:S01]  /*4ce0*/  FFMA R87, R27.reuse, R73, R102 ;  /* 0x000000491b577223 */ /* 0x040fe20000000066 */
[CC--:B------:R-:W-:Y:S01]  /*4cf0*/  FFMA R86, R27.reuse, R74.reuse, R107 ;  /* 0x0000004a1b567223 */ /* 0x0c0fe2000000006b */
[----:B------:R-:W-:Y:S01]  /*4d00*/  FFMA R27, R27, R75, R104 ;  /* 0x0000004b1b1b7223 */ /* 0x000fe20000000068 */
[----:B------:R-:W1:Y:S01]  /*4d10*/  LDS.128 R20, [R6+0x320] ;  /* 0x0003200006147984 */ /* 0x000e620000000c00 */
[----:B------:R-:W-:Y:S01]  /*4d20*/  FFMA R104, R52, R65, R123 ;  /* 0x0000004134687223 */ /* 0x000fe2000000007b */
[C---:B------:R-:W-:Y:S01]  /*4d30*/  FFMA R105, R65.reuse, R53, R92 ;  /* 0x0000003541697223 */ /* 0x040fe2000000005c */
[----:B------:R-:W-:Y:S01]  /*4d40*/  FFMA R100, R30, R65, R121 ;  /* 0x000000411e647223 */ /* 0x000fe20000000079 */
[C---:B------:R-:W-:Y:S01]  /*4d50*/  FFMA R107, R65.reuse, R31, R88 ;  /* 0x0000001f416b7223 */ /* 0x040fe20000000058 */
[----:B------:R-:W-:Y:S01]  /*4d60*/  FFMA R113, R72, R65, R47 ;  /* 0x0000004148717223 */ /* 0x000fe2000000002f */
[C---:B------:R-:W-:Y:S01]  /*4d70*/  FFMA R109, R65.reuse, R73, R46 ;  /* 0x00000049416d7223 */ /* 0x040fe2000000002e */
[C---:B------:R-:W-:Y:S01]  /*4d80*/  FFMA R102, R65.reuse, R74, R45 ;  /* 0x0000004a41667223 */ /* 0x040fe2000000002d */
[----:B------:R-:W-:Y:S01]  /*4d90*/  FFMA R115, R65, R75, R44 ;  /* 0x0000004b41737223 */ /* 0x000fe2000000002c */
[----:B------:R-:W2:Y:S01]  /*4da0*/  LDS.128 R48, [R2+0x190] ;  /* 0x0001900002307984 */ /* 0x000ea20000000c00 */
[-C--:B------:R-:W-:Y:S01]  /*4db0*/  FFMA R92, R30, R58.reuse, R41 ;  /* 0x0000003a1e5c7223 */ /* 0x080fe20000000029 */
[----:B------:R-:W-:Y:S01]  /*4dc0*/  FFMA R41, R58, R31, R38 ;  /* 0x0000001f3a297223 */ /* 0x000fe20000000026 */
[----:B------:R-:W-:Y:S01]  /*4dd0*/  FFMA R38, R72, R58, R37 ;  /* 0x0000003a48267223 */ /* 0x000fe20000000025 */
[----:B------:R-:W3:Y:S01]  /*4de0*/  LDS.128 R44, [R2+0x1a0] ;  /* 0x0001a000022c7984 */ /* 0x000ee20000000c00 */
[C---:B------:R-:W-:Y:S01]  /*4df0*/  FFMA R37, R58.reuse, R73, R24 ;  /* 0x000000493a257223 */ /* 0x040fe20000000018 */
[C---:B------:R-:W-:Y:S01]  /*4e00*/  FFMA R119, R55.reuse, R53, R40 ;  /* 0x0000003537777223 */ /* 0x040fe20000000028 */
[----:B------:R-:W-:Y:S01]  /*4e10*/  FFMA R24, R58, R74, R39 ;  /* 0x0000004a3a187223 */ /* 0x000fe20000000027 */
[----:B------:R-:W4:Y:S01]  /*4e20*/  LDS R65, [R2+0x18c] ;  /* 0x00018c0002417984 */ /* 0x000f220000000800 */
[----:B------:R-:W-:Y:S01]  /*4e30*/  FFMA R40, R72, R55, R89 ;  /* 0x0000003748287223 */ /* 0x000fe20000000059 */
[----:B------:R-:W-:Y:S01]  /*4e40*/  FFMA R39, R58, R75, R26 ;  /* 0x0000004b3a277223 */ /* 0x000fe2000000001a */
[C---:B------:R-:W-:Y:S01]  /*4e50*/  FFMA R89, R55.reuse, R73, R56 ;  /* 0x0000004937597223 */ /* 0x040fe20000000038 */
[----:B------:R-:W-:Y:S01]  /*4e60*/  FFMA R88, R52, R58, R15 ;  /* 0x0000003a34587223 */ /* 0x000fe2000000000f */
[----:B------:R-:W-:Y:S01]  /*4e70*/  FFMA R25, R58, R53, R25 ;  /* 0x000000353a197223 */ /* 0x000fe20000000019 */
[-C--:B------:R-:W-:Y:S01]  /*4e80*/  FFMA R26, R30, R55.reuse, R29 ;  /* 0x000000371e1a7223 */ /* 0x080fe2000000001d */
[C---:B------:R-:W-:Y:S01]  /*4e90*/  FFMA R56, R55.reuse, R74, R91 ;  /* 0x0000004a37387223 */ /* 0x040fe2000000005b */
[C---:B------:R-:W-:Y:S01]  /*4ea0*/  FFMA R57, R52.reuse, R55, R57 ;  /* 0x0000003734397223 */ /* 0x040fe20000000039 */
        /* <DEDUP_REMOVED lines=11> */
[----:B------:R-:W-:Y:S01]  /*4f60*/  FFMA R62, R30, R69, R79 ;  /* 0x000000451e3e7223 */ /* 0x000fe2000000004f */
[C---:B------:R-:W-:Y:S01]  /*4f70*/  FFMA R64, R69.reuse, R74, R77 ;  /* 0x0000004a45407223 */ /* 0x040fe2000000004d */
[-C--:B------:R-:W-:Y:S01]  /*4f80*/  FFMA R13, R16, R31.reuse, R14 ;  /* 0x0000001f100d7223 */ /* 0x080fe2000000000e */
[----:B------:R-:W0:Y:S01]  /*4f90*/  LDS.128 R8, [R6+0x90] ;  /* 0x0000900006087984 */ /* 0x000e220000000c00 */
[C---:B------:R-:W-:Y:S01]  /*4fa0*/  FFMA R79, R69.reuse, R31, R68 ;  /* 0x0000001f454f7223 */ /* 0x040fe20000000044 */
[----:B------:R-:W-:Y:S01]  /*4fb0*/  FFMA R63, R72, R69, R63 ;  /* 0x00000045483f7223 */ /* 0x000fe2000000003f */
[-C--:B------:R-:W-:Y:S01]  /*4fc0*/  FFMA R108, R16, R52.reuse, R7 ;  /* 0x00000034106c7223 */ /* 0x080fe20000000007 */
[C---:B-1----:R-:W-:Y:S01]  /*4fd0*/  FFMA R77, R20.reuse, R73, R34 ;  /* 0x00000049144d7223 */ /* 0x042fe20000000022 */
[----:B------:R-:W-:Y:S01]  /*4fe0*/  FFMA R69, R69, R75, R76 ;  /* 0x0000004b45457223 */ /* 0x000fe2000000004c */
[C---:B------:R-:W-:Y:S01]  /*4ff0*/  FFMA R16, R20.reuse, R52, R95 ;  /* 0x0000003414107223 */ /* 0x040fe2000000005f */
[C---:B------:R-:W-:Y:S01]  /*5000*/  FFMA R34, R20.reuse, R74, R99 ;  /* 0x0000004a14227223 */ /* 0x040fe20000000063 */
[C---:B------:R-:W-:Y:S01]  /*5010*/  FFMA R7, R20.reuse, R53, R96 ;  /* 0x0000003514077223 */ /* 0x040fe20000000060 */
[C---:B------:R-:W-:Y:S01]  /*5020*/  FFMA R68, R20.reuse, R72, R97 ;  /* 0x0000004814447223 */ /* 0x040fe20000000061 */
[C---:B------:R-:W-:Y:S01]  /*5030*/  FFMA R30, R20.reuse, R30, R101 ;  /* 0x0000001e141e7223 */ /* 0x040fe20000000065 */
[C---:B------:R-:W-:Y:S01]  /*5040*/  FFMA R31, R20.reuse, R31, R106 ;  /* 0x0000001f141f7223 */ /* 0x040fe2000000006a */
[C---:B--2---:R-:W-:Y:S01]  /*5050*/  FFMA R76, R43.reuse, R50, R93 ;  /* 0x000000322b4c7223 */ /* 0x044fe2000000005d */
[----:B---3--:R-:W-:Y:S01]  /*5060*/  FFMA R47, R20, R75, R98 ;  /* 0x0000004b142f7223 */ /* 0x008fe20000000062 */
[C---:B------:R-:W-:Y:S01]  /*5070*/  FFMA R99, R43.reuse, R45, R80 ;  /* 0x0000002d2b637223 */ /* 0x040fe20000000050 */
[----:B------:R-:W-:Y:S01]  /*5080*/  FFMA R20, R48, R43, R117 ;  /* 0x0000002b30147223 */ /* 0x000fe20000000075 */
[----:B------:R-:W-:Y:S01]  /*5090*/  FFMA R97, R43, R49, R82 ;  /* 0x000000312b617223 */ /* 0x000fe20000000052 */
[----:B----4-:R-:W-:Y:S01]  /*50a0*/  FFMA R95, R65, R43, R78 ;  /* 0x0000002b415f7223 */ /* 0x010fe2000000004e */
[C---:B------:R-:W-:Y:S01]  /*50b0*/  FFMA R93, R43.reuse, R51, R90 ;  /* 0x000000332b5d7223 */ /* 0x040fe2000000005a */
[C---:B------:R-:W-:Y:S01]  /*50c0*/  FFMA R78, R44.reuse, R43, R111 ;  /* 0x0000002b2c4e7223 */ /* 0x040fe2000000006f */
[-C--:B------:R-:W-:Y:S01]  /*50d0*/  FFMA R80, R43, R46.reuse, R81 ;  /* 0x0000002e2b507223 */ /* 0x080fe20000000051 */
[C---:B------:R-:W-:Y:S01]  /*50e0*/  FFMA R101, R17.reuse, R49, R94 ;  /* 0x0000003111657223 */ /* 0x040fe2000000005e */
[----:B------:R-:W-:Y:S01]  /*50f0*/  FFMA R94, R44, R17, R15 ;  /* 0x000000112c5e7223 */ /* 0x000fe2000000000f */
[C---:B------:R-:W-:Y:S01]  /*5100*/  FFMA R43, R17.reuse, R45, R12 ;  /* 0x0000002d112b7223 */ /* 0x040fe2000000000c */
[C---:B------:R-:W-:Y:S01]  /*5110*/  FFMA R98, R17.reuse, R46, R13 ;  /* 0x0000002e11627223 */ /* 0x040fe2000000000d */
[CC--:B------:R-:W-:Y:S01]  /*5120*/  FFMA R90, R17.reuse, R50.reuse, R55 ;  /* 0x00000032115a7223 */ /* 0x0c0fe20000000037 */
[-C--:B------:R-:W-:Y:S01]  /*5130*/  FFMA R117, R17, R51.reuse, R54 ;  /* 0x0000003311757223 */ /* 0x080fe20000000036 */
[----:B------:R-:W1:Y:S01]  /*5140*/  LDS.128 R12, [R6+0x2a0] ;  /* 0x0002a000060c7984 */ /* 0x000e620000000c00 */
[C---:B------:R-:W-:Y:S01]  /*5150*/  FFMA R96, R66.reuse, R50, R109 ;  /* 0x0000003242607223 */ /* 0x040fe2000000006d */
[----:B------:R-:W-:Y:S01]  /*5160*/  FFMA R109, R66, R51, R102 ;  /* 0x00000033426d7223 */ /* 0x000fe20000000066 */
[-C--:B------:R-:W-:Y:S01]  /*5170*/  FFMA R102, R44, R66.reuse, R115 ;  /* 0x000000422c667223 */ /* 0x080fe20000000073 */
[----:B------:R-:W2:Y:S01]  /*5180*/  LDS.128 R52, [R2+0x210] ;  /* 0x0002100002347984 */ /* 0x000ea20000000c00 */
[----:B------:R-:W-:Y:S01]  /*5190*/  FFMA R82, R48, R66, R105 ;  /* 0x0000004230527223 */ /* 0x000fe20000000069 */
[C---:B------:R-:W-:Y:S01]  /*51a0*/  FFMA R115, R66.reuse, R45, R100 ;  /* 0x0000002d42737223 */ /* 0x040fe20000000064 */
[----:B------:R-:W-:Y:S01]  /*51b0*/  FFMA R100, R66, R46, R107 ;  /* 0x0000002e42647223 */ /* 0x000fe2000000006b */
[----:B------:R-:W3:Y:S01]  /*51c0*/  LDS.128 R72, [R2+0x220] ;  /* 0x0002200002487984 */ /* 0x000ee20000000c00 */
[C---:B------:R-:W-:Y:S01]  /*51d0*/  FFMA R105, R65.reuse, R59, R88 ;  /* 0x0000003b41697223 */ /* 0x040fe20000000058 */
[-C--:B------:R-:W-:Y:S01]  /*51e0*/  FFMA R81, R65, R17.reuse, R108 ;  /* 0x0000001141517223 */ /* 0x080fe2000000006c */
[----:B------:R-:W-:Y:S01]  /*51f0*/  FFMA R111, R48, R17, R123 ;  /* 0x00000011306f7223 */ /* 0x000fe2000000007b */
[----:B------:R-:W-:Y:S01]  /*5200*/  FFMA R107, R59, R49, R38 ;  /* 0x000000313b6b7223 */ /* 0x000fe20000000026 */
[----:B------:R-:W-:Y:S01]  /*5210*/  FFMA R88, R44, R59, R39 ;  /* 0x0000003b2c587223 */ /* 0x000fe20000000027 */
        /* <DEDUP_REMOVED lines=9> */
[C---:B------:R-:W-:Y:S01]  /*52b0*/  FFMA R77, R21.reuse, R51, R34 ;  /* 0x00000033154d7223 */ /* 0x040fe20000000022 */
[----:B------:R-:W-:Y:S01]  /*52c0*/  FFMA R34, R44, R21, R47 ;  /* 0x000000152c227223 */ /* 0x000fe2000000002f */
[C---:B0-----:R-:W-:Y:S01]  /*52d0*/  FFMA R47, R8.reuse, R51, R86 ;  /* 0x00000033082f7223 */ /* 0x041fe20000000056 */
[C---:B------:R-:W-:Y:S01]  /*52e0*/  FFMA R86, R8.reuse, R44, R27 ;  /* 0x0000002c08567223 */ /* 0x040fe2000000001b */
[C---:B------:R-:W-:Y:S01]  /*52f0*/  FFMA R125, R21.reuse, R45, R30 ;  /* 0x0000002d157d7223 */ /* 0x040fe2000000001e */
[C---:B------:R-:W-:Y:S01]  /*5300*/  FFMA R25, R8.reuse, R65, R103 ;  /* 0x0000004108197223 */ /* 0x040fe20000000067 */
[C---:B------:R-:W-:Y:S01]  /*5310*/  FFMA R24, R8.reuse, R48, R83 ;  /* 0x0000003008187223 */ /* 0x040fe20000000053 */
[----:B------:R-:W-:Y:S01]  /*5320*/  FFMA R27, R8, R45, R42 ;  /* 0x0000002d081b7223 */ /* 0x000fe2000000002a */
[C---:B------:R-:W-:Y:S01]  /*5330*/  FFMA R7, R48.reuse, R21, R7 ;  /* 0x0000001530077223 */ /* 0x040fe20000000007 */
[CC--:B------:R-:W-:Y:S01]  /*5340*/  FFMA R123, R21.reuse, R49.reuse, R68 ;  /* 0x00000031157b7223 */ /* 0x0c0fe20000000044 */
[----:B------:R-:W-:Y:S01]  /*5350*/  FFMA R30, R21, R46, R31 ;  /* 0x0000002e151e7223 */ /* 0x000fe2000000001f */
[-C--:B------:R-:W-:Y:S01]  /*5360*/  FFMA R21, R65, R70.reuse, R58 ;  /* 0x0000004641157223 */ /* 0x080fe2000000003a */
[----:B------:R-:W-:Y:S01]  /*5370*/  FFMA R58, R48, R70, R35 ;  /* 0x00000046303a7223 */ /* 0x000fe20000000023 */
[----:B------:R-:W-:Y:S01]  /*5380*/  FFMA R41, R8, R49, R84 ;  /* 0x0000003108297223 */ /* 0x000fe20000000054 */
[----:B------:R-:W-:Y:S01]  /*5390*/  FFMA R35, R70, R45, R62 ;  /* 0x0000002d46237223 */ /* 0x000fe2000000003e */
[C---:B------:R-:W-:Y:S01]  /*53a0*/  FFMA R84, R8.reuse, R50, R87 ;  /* 0x0000003208547223 */ /* 0x040fe20000000057 */
[----:B------:R-:W-:Y:S01]  /*53b0*/  FFMA R42, R8, R46, R85 ;  /* 0x0000002e082a7223 */ /* 0x000fe20000000055 */
[C---:B-1----:R-:W-:Y:S01]  /*53c0*/  FFMA R106, R12.reuse, R48, R119 ;  /* 0x000000300c6a7223 */ /* 0x042fe20000000077 */
[----:B------:R-:W-:Y:S01]  /*53d0*/  FFMA R114, R12, R46, R29 ;  /* 0x0000002e0c727223 */ /* 0x000fe2000000001d */
[----:B------:R-:W-:Y:S01]  /*53e0*/  FFMA R31, R70, R51, R64 ;  /* 0x00000033461f7223 */ /* 0x000fe20000000040 */
[C---:B------:R-:W-:Y:S01]  /*53f0*/  FFMA R110, R12.reuse, R50, R89 ;  /* 0x000000320c6e7223 */ /* 0x040fe20000000059 */
[----:B------:R-:W-:Y:S01]  /*5400*/  FFMA R119, R12, R45, R26 ;  /* 0x0000002d0c777223 */ /* 0x000fe2000000001a */
[----:B--2---:R-:W-:Y:S01]  /*5410*/  FFMA R62, R52, R9, R25 ;  /* 0x00000009343e7223 */ /* 0x004fe20000000019 */
[C---:B------:R-:W-:Y:S01]  /*5420*/  FFMA R29, R9.reuse, R53, R24 ;  /* 0x00000035091d7223 */ /* 0x040fe20000000018 */
[C---:B------:R-:W-:Y:S01]  /*5430*/  FFMA R63, R70.reuse, R49, R63 ;  /* 0x00000031463f7223 */ /* 0x040fe2000000003f */
[C---:B---3--:R-:W-:Y:S01]  /*5440*/  FFMA R8, R9.reuse, R74, R27 ;  /* 0x0000004a09087223 */ /* 0x048fe2000000001b */
[----:B------:R-:W-:Y:S01]  /*5450*/  FFMA R68, R70, R50, R121 ;  /* 0x0000003246447223 */ /* 0x000fe20000000079 */
[----:B------:R-:W-:Y:S01]  /*5460*/  FFMA R64, R44, R70, R69 ;  /* 0x000000462c407223 */ /* 0x000fe20000000045 */
[----:B------:R-:W-:Y:S01]  /*5470*/  FFMA R89, R12, R51, R56 ;  /* 0x000000330c597223 */ /* 0x000fe20000000038 */
[----:B------:R-:W0:Y:S01]  /*5480*/  LDS.128 R24, [R6+0x10] ;  /* 0x0000100006187984 */ /* 0x000e220000000c00 */
[----:B------:R-:W-:Y:S01]  /*5490*/  FFMA R70, R70, R46, R79 ;  /* 0x0000002e46467223 */ /* 0x000fe2000000004f */
[C---:B------:R-:W-:Y:S01]  /*54a0*/  FFMA R87, R12.reuse, R65, R57 ;  /* 0x000000410c577223 */ /* 0x040fe20000000039 */
[C---:B------:R-:W-:Y:S01]  /*54b0*/  FFMA R103, R12.reuse, R49, R40 ;  /* 0x000000310c677223 */ /* 0x040fe20000000028 */
[----:B------:R-:W-:Y:S01]  /*54c0*/  FFMA R112, R12, R44, R91 ;  /* 0x0000002c0c707223 */ /* 0x000fe2000000005b */
[----:B------:R-:W-:Y:S01]  /*54d0*/  FFMA R56, R72, R9, R47 ;  /* 0x0000000948387223 */ /* 0x000fe2000000002f */
[C---:B------:R-:W-:Y:S01]  /*54e0*/  FFMA R12, R9.reuse, R54, R41 ;  /* 0x00000036090c7223 */ /* 0x040fe20000000029 */
[C---:B------:R-:W-:Y:S01]  /*54f0*/  FFMA R65, R9.reuse, R55, R84 ;  /* 0x0000003709417223 */ /* 0x040fe20000000054 */
[CC--:B------:R-:W-:Y:S01]  /*5500*/  FFMA R57, R9.reuse, R73.reuse, R86 ;  /* 0x0000004909397223 */ /* 0x0c0fe20000000056 */
[C---:B------:R-:W-:Y:S01]  /*5510*/  FFMA R79, R18.reuse, R73, R94 ;  /* 0x00000049124f7223 */ /* 0x040fe2000000005e */
[----:B------:R-:W1:Y:S01]  /*5520*/  LDS.128 R44, [R2+0x290] ;  /* 0x00029000022c7984 */ /* 0x000e620000000c00 */
[----:B------:R-:W-:Y:S01]  /*5530*/  FFMA R9, R9, R75, R42 ;  /* 0x0000004b09097223 */ /* 0x000fe2000000002a */
[----:B------:R-:W-:Y:S01]  /*5540*/  FFMA R94, R18, R74, R43 ;  /* 0x0000004a125e7223 */ /* 0x000fe2000000002b */
[-C--:B------:R-:W-:Y:S01]  /*5550*/  FFMA R91, R13, R55.reuse, R110 ;  /* 0x000000370d5b7223 */ /* 0x080fe2000000006e */
[----:B------:R-:W2:Y:S01]  /*5560*/  LDS.128 R40, [R6+0x220] ;  /* 0x0002200006287984 */ /* 0x000ea20000000c00 */
[----:B------:R-:W-:Y:S01]  /*5570*/  FFMA R84, R52, R18, R81 ;  /* 0x0000001234547223 */ /* 0x000fe20000000051 */
[C---:B------:R-:W-:Y:S01]  /*5580*/  FFMA R69, R18.reuse, R55, R90 ;  /* 0x0000003712457223 */ /* 0x040fe2000000005a */
[C---:B------:R-:W-:Y:S01]  /*5590*/  FFMA R86, R18.reuse, R53, R111 ;  /* 0x0000003512567223 */ /* 0x040fe2000000006f */
[----:B------:R-:W3:Y:S01]  /*55a0*/  LDS.128 R48, [R2+0x2a0] ;  /* 0x0002a00002307984 */ /* 0x000ee20000000c00 */
[----:B------:R-:W-:Y:S01]  /*55b0*/  FFMA R104, R18, R54, R101 ;  /* 0x0000003612687223 */ /* 0x000fe20000000065 */
[----:B------:R-:W-:Y:S01]  /*55c0*/  FFMA R90, R72, R18, R117 ;  /* 0x00000012485a7223 */ /* 0x000fe20000000075 */
[----:B------:R-:W-:Y:S01]  /*55d0*/  FFMA R98, R18, R75, R98 ;  /* 0x0000004b12627223 */ /* 0x000fe20000000062 */
[----:B------:R-:W4:Y:S01]  /*55e0*/  LDS R110, [R2+0x2b0] ;  /* 0x0002b000026e7984 */ /* 0x000f220000000800 */
[C---:B------:R-:W-:Y:S01]  /*55f0*/  FFMA R81, R67.reuse, R53, R82 ;  /* 0x0000003543517223 */ /* 0x040fe20000000052 */
[C---:B------:R-:W-:Y:S01]  /*5600*/  FFMA R83, R67.reuse, R55, R96 ;  /* 0x0000003743537223 */ /* 0x040fe20000000060 */
[-C--:B------:R-:W-:Y:S01]  /*5610*/  FFMA R17, R52, R67.reuse, R17 ;  /* 0x0000004334117223 */ /* 0x080fe20000000011 */
[C---:B------:R-:W-:Y:S01]  /*5620*/  FFMA R18, R67.reuse, R54, R113 ;  /* 0x0000003643127223 */ /* 0x040fe20000000071 */
[----:B------:R-:W-:Y:S01]  /*5630*/  FFMA R82, R72, R67, R109 ;  /* 0x0000004348527223 */ /* 0x000fe2000000006d */
[C---:B------:R-:W-:Y:S01]  /*5640*/  FFMA R85, R67.reuse, R73, R102 ;  /* 0x0000004943557223 */ /* 0x040fe20000000066 */
[C---:B------:R-:W-:Y:S01]  /*5650*/  FFMA R96, R67.reuse, R74, R115 ;  /* 0x0000004a43607223 */ /* 0x040fe20000000073 */
[----:B------:R-:W-:Y:S01]  /*5660*/  FFMA R108, R52, R13, R87 ;  /* 0x0000000d346c7223 */ /* 0x000fe20000000057 */
[----:B------:R-:W-:Y:S01]  /*5670*/  FFMA R67, R67, R75, R100 ;  /* 0x0000004b43437223 */ /* 0x000fe20000000064 */
[C---:B------:R-:W-:Y:S01]  /*5680*/  FFMA R87, R13.reuse, R53, R106 ;  /* 0x000000350d577223 */ /* 0x040fe2000000006a */
[----:B------:R-:W-:Y:S01]  /*5690*/  FFMA R102, R72, R13, R89 ;  /* 0x0000000d48667223 */ /* 0x000fe20000000059 */
[C---:B------:R-:W-:Y:S01]  /*56a0*/  FFMA R100, R13.reuse, R54, R103 ;  /* 0x000000360d647223 */ /* 0x040fe20000000067 */
[C---:B------:R-:W-:Y:S01]  /*56b0*/  FFMA R89, R13.reuse, R73, R112 ;  /* 0x000000490d597223 */ /* 0x040fe20000000070 */
[C---:B------:R-:W-:Y:S01]  /*56c0*/  FFMA R106, R13.reuse, R74, R119 ;  /* 0x0000004a0d6a7223 */ /* 0x040fe20000000077 */
[----:B------:R-:W-:Y:S01]  /*56d0*/  FFMA R13, R13, R75, R114 ;  /* 0x0000004b0d0d7223 */ /* 0x000fe20000000072 */
[C---:B------:R-:W-:Y:S01]  /*56e0*/  FFMA R114, R22.reuse, R53, R7 ;  /* 0x0000003516727223 */ /* 0x040fe20000000007 */
[----:B------:R-:W-:Y:S01]  /*56f0*/  FFMA R7, R22, R55, R16 ;  /* 0x0000003716077223 */ /* 0x000fe20000000010 */
[-C--:B------:R-:W-:Y:S01]  /*5700*/  FFMA R16, R72, R22.reuse, R77 ;  /* 0x0000001648107223 */ /* 0x080fe2000000004d */
        /* <DEDUP_REMOVED lines=8> */
[C---:B0-----:R-:W-:Y:S01]  /*5790*/  FFMA R58, R24.reuse, R52, R95 ;  /* 0x00000034183a7223 */ /* 0x041fe2000000005f */
[----:B------:R-:W-:Y:S01]  /*57a0*/  FFMA R59, R24, R55, R76 ;  /* 0x00000037183b7223 */ /* 0x000fe2000000004c */
[C---:B------:R-:W-:Y:S01]  /*57b0*/  FFMA R22, R71.reuse, R54, R63 ;  /* 0x0000003647167223 */ /* 0x040fe2000000003f */
[C---:B------:R-:W-:Y:S01]  /*57c0*/  FFMA R64, R71.reuse, R74, R35 ;  /* 0x0000004a47407223 */ /* 0x040fe20000000023 */
[----:B------:R-:W-:Y:S01]  /*57d0*/  FFMA R21, R52, R71, R21 ;  /* 0x0000004734157223 */ /* 0x000fe20000000015 */
[C---:B------:R-:W-:Y:S01]  /*57e0*/  FFMA R63, R71.reuse, R55, R68 ;  /* 0x00000037473f7223 */ /* 0x040fe20000000044 */
[----:B------:R-:W-:Y:S01]  /*57f0*/  FFMA R35, R71, R75, R70 ;  /* 0x0000004b47237223 */ /* 0x000fe20000000046 */
[----:B-1----:R-:W-:Y:S01]  /*5800*/  FFMA R44, R10, R46, R29 ;  /* 0x0000002e0a2c7223 */ /* 0x002fe2000000001d */
[----:B------:R-:W-:Y:S01]  /*5810*/  FFMA R71, R24, R73, R78 ;  /* 0x0000004918477223 */ /* 0x000fe2000000004e */
[----:B------:R-:W-:Y:S01]  /*5820*/  FFMA R29, R10, R47, R12 ;  /* 0x0000002f0a1d7223 */ /* 0x000fe2000000000c */
[CC--:B------:R-:W-:Y:S01]  /*5830*/  FFMA R20, R24.reuse, R53.reuse, R20 ;  /* 0x0000003518147223 */ /* 0x0c0fe20000000014 */
[C---:B------:R-:W-:Y:S01]  /*5840*/  FFMA R68, R24.reuse, R54, R97 ;  /* 0x0000003618447223 */ /* 0x040fe20000000061 */
[----:B------:R-:W-:Y:S01]  /*5850*/  FFMA R70, R24, R72, R93 ;  /* 0x0000004818467223 */ /* 0x000fe2000000005d */
[C---:B--2---:R-:W-:Y:S01]  /*5860*/  FFMA R76, R40.reuse, R52, R105 ;  /* 0x00000034284c7223 */ /* 0x044fe20000000069 */
[C---:B------:R-:W-:Y:S01]  /*5870*/  FFMA R78, R40.reuse, R53, R66 ;  /* 0x00000035284e7223 */ /* 0x040fe20000000042 */
[C---:B------:R-:W-:Y:S01]  /*5880*/  FFMA R118, R40.reuse, R54, R107 ;  /* 0x0000003628767223 */ /* 0x040fe2000000006b */
[----:B------:R-:W-:Y:S01]  /*5890*/  FFMA R109, R40, R55, R38 ;  /* 0x00000037286d7223 */ /* 0x000fe20000000026 */
[----:B---3--:R-:W-:Y:S01]  /*58a0*/  FFMA R12, R48, R10, R65 ;  /* 0x0000000a300c7223 */ /* 0x008fe20000000041 */
[----:B------:R-:W-:Y:S01]  /*58b0*/  FFMA R95, R24, R75, R80 ;  /* 0x0000004b185f7223 */ /* 0x000fe20000000050 */
[-C--:B------:R-:W-:Y:S01]  /*58c0*/  FFMA R93, R45, R25.reuse, R58 ;  /* 0x000000192d5d7223 */ /* 0x080fe2000000003a */
[----:B------:R-:W-:Y:S01]  /*58d0*/  FFMA R38, R48, R25, R59 ;  /* 0x0000001930267223 */ /* 0x000fe2000000003b */
[----:B------:R-:W0:Y:S01]  /*58e0*/  LDS.128 R52, [R6+0x1a0] ;  /* 0x0001a00006347984 */ /* 0x000e220000000c00 */
[C---:B------:R-:W-:Y:S01]  /*58f0*/  FFMA R65, R10.reuse, R49, R56 ;  /* 0x000000310a417223 */ /* 0x040fe20000000038 */
[----:B------:R-:W-:Y:S01]  /*5900*/  FFMA R66, R10, R50, R57 ;  /* 0x000000320a427223 */ /* 0x000fe20000000039 */
[----:B------:R-:W-:Y:S01]  /*5910*/  FFMA R122, R24, R74, R99 ;  /* 0x0000004a187a7223 */ /* 0x000fe20000000063 */
[----:B------:R-:W1:Y:S01]  /*5920*/  LDS.128 R56, [R6+0x3b0] ;  /* 0x0003b00006387984 */ /* 0x000e620000000c00 */
[C---:B------:R-:W-:Y:S01]  /*5930*/  FFMA R115, R40.reuse, R73, R88 ;  /* 0x0000004928737223 */ /* 0x040fe20000000058 */
[C---:B------:R-:W-:Y:S01]  /*5940*/  FFMA R120, R40.reuse, R72, R37 ;  /* 0x0000004828787223 */ /* 0x040fe20000000025 */
[C---:B------:R-:W-:Y:S01]  /*5950*/  FFMA R88, R40.reuse, R74, R39 ;  /* 0x0000004a28587223 */ /* 0x040fe20000000027 */
[----:B------:R-:W-:Y:S01]  /*5960*/  FFMA R119, R40, R75, R92 ;  /* 0x0000004b28777223 */ /* 0x000fe2000000005c */
[C---:B------:R-:W-:Y:S01]  /*5970*/  FFMA R73, R25.reuse, R46, R20 ;  /* 0x0000002e19497223 */ /* 0x040fe20000000014 */
[----:B----4-:R-:W-:Y:S01]  /*5980*/  FFMA R40, R110, R25, R95 ;  /* 0x000000196e287223 */ /* 0x010fe2000000005f */
[C---:B------:R-:W-:Y:S01]  /*5990*/  FFMA R37, R25.reuse, R47, R68 ;  /* 0x0000002f19257223 */ /* 0x040fe20000000044 */
[C---:B------:R-:W-:Y:S01]  /*59a0*/  FFMA R39, R25.reuse, R49, R70 ;  /* 0x0000003119277223 */ /* 0x040fe20000000046 */
[C---:B------:R-:W-:Y:S01]  /*59b0*/  FFMA R20, R25.reuse, R50, R71 ;  /* 0x0000003219147223 */ /* 0x040fe20000000047 */
[-C--:B------:R-:W-:Y:S01]  /*59c0*/  FFMA R75, R25, R51.reuse, R122 ;  /* 0x00000033194b7223 */ /* 0x080fe2000000007a */
[-C--:B------:R-:W-:Y:S01]  /*59d0*/  FFMA R95, R45, R10.reuse, R62 ;  /* 0x0000000a2d5f7223 */ /* 0x080fe2000000003e */
[----:B------:R-:W-:Y:S01]  /*59e0*/  FFMA R117, R10, R51, R8 ;  /* 0x000000330a757223 */ /* 0x000fe20000000008 */
[----:B------:R-:W-:Y:S01]  /*59f0*/  FFMA R80, R110, R10, R9 ;  /* 0x0000000a6e507223 */ /* 0x000fe20000000009 */
[-C--:B------:R-:W-:Y:S01]  /*5a00*/  FFMA R10, R48, R19.reuse, R69 ;  /* 0x00000013300a7223 */ /* 0x080fe20000000045 */
[----:B------:R-:W2:Y:S01]  /*5a10*/  LDS.64 R24, [R2+0x330] ;  /* 0x0003300002187984 */ /* 0x000ea20000000a00 */
[-C--:B------:R-:W-:Y:S01]  /*5a20*/  FFMA R107, R41, R46.reuse, R78 ;  /* 0x0000002e296b7223 */ /* 0x080fe2000000004e */
[C---:B------:R-:W-:Y:S01]  /*5a30*/  FFMA R78, R14.reuse, R46, R87 ;  /* 0x0000002e0e4e7223 */ /* 0x040fe20000000057 */
[----:B------:R-:W-:Y:S01]  /*5a40*/  FFMA R97, R45, R19, R84 ;  /* 0x000000132d617223 */ /* 0x000fe20000000054 */
[----:B------:R-:W3:Y:S01]  /*5a50*/  LDS.128 R68, [R2+0x320] ;  /* 0x0003200002447984 */ /* 0x000ee20000000c00 */
[-C--:B------:R-:W-:Y:S01]  /*5a60*/  FFMA R62, R19, R50.reuse, R79 ;  /* 0x00000032133e7223 */ /* 0x080fe2000000004f */
[----:B------:R-:W-:Y:S01]  /*5a70*/  FFMA R87, R14, R47, R100 ;  /* 0x0000002f0e577223 */ /* 0x000fe20000000064 */
[----:B------:R-:W-:Y:S01]  /*5a80*/  FFMA R92, R23, R50, R77 ;  /* 0x00000032175c7223 */ /* 0x000fe2000000004d */
[----:B------:R-:W4:Y:S01]  /*5a90*/  LDS.64 R8, [R2+0x318] ;  /* 0x0003180002087984 */ /* 0x000f220000000a00 */
[-C--:B------:R-:W-:Y:S01]  /*5aa0*/  FFMA R79, R19, R51.reuse, R94 ;  /* 0x00000033134f7223 */ /* 0x080fe2000000005e */
[----:B------:R-:W-:Y:S01]  /*5ab0*/  FFMA R84, R48, R14, R91 ;  /* 0x0000000e30547223 */ /* 0x000fe2000000005b */
[----:B------:R-:W-:Y:S01]  /*5ac0*/  FFMA R77, R23, R51, R34 ;  /* 0x00000033174d7223 */ /* 0x000fe20000000022 */
[----:B------:R-:W-:Y:S01]  /*5ad0*/  FFMA R91, R14, R49, R102 ;  /* 0x000000310e5b7223 */ /* 0x000fe20000000066 */
[----:B------:R-:W-:Y:S01]  /*5ae0*/  FFMA R34, R110, R23, R101 ;  /* 0x000000176e227223 */ /* 0x000fe20000000065 */
[----:B------:R-:W-:Y:S01]  /*5af0*/  FFMA R74, R41, R50, R115 ;  /* 0x00000032294a7223 */ /* 0x000fe20000000073 */
[-C--:B------:R-:W-:Y:S01]  /*5b00*/  FFMA R111, R45, R41.reuse, R76 ;  /* 0x000000292d6f7223 */ /* 0x080fe2000000004c */
[----:B------:R-:W-:Y:S01]  /*5b10*/  FFMA R72, R48, R41, R109 ;  /* 0x0000002930487223 */ /* 0x000fe2000000006d */
[----:B------:R-:W-:Y:S01]  /*5b20*/  FFMA R115, R41, R51, R88 ;  /* 0x0000003329737223 */ /* 0x000fe20000000058 */
[----:B------:R-:W-:Y:S01]  /*5b30*/  FFMA R105, R19, R49, R90 ;  /* 0x0000003113697223 */ /* 0x000fe2000000005a */
[C---:B------:R-:W-:Y:S01]  /*5b40*/  FFMA R113, R41.reuse, R47, R118 ;  /* 0x0000002f29717223 */ /* 0x040fe20000000076 */
[----:B------:R-:W-:Y:S01]  /*5b50*/  FFMA R109, R41, R49, R120 ;  /* 0x00000031296d7223 */ /* 0x000fe20000000078 */
[C---:B0-----:R-:W-:Y:S01]  /*5b60*/  FFMA R121, R52.reuse, R51, R96 ;  /* 0x0000003334797223 */ /* 0x041fe20000000060 */
[C---:B------:R-:W-:Y:S01]  /*5b70*/  FFMA R100, R52.reuse, R48, R83 ;  /* 0x0000003034647223 */ /* 0x040fe20000000053 */
[C---:B------:R-:W-:Y:S01]  /*5b80*/  FFMA R94, R52.reuse, R46, R81 ;  /* 0x0000002e345e7223 */ /* 0x040fe20000000051 */
[-C--:B------:R-:W-:Y:S01]  /*5b90*/  FFMA R83, R52, R49.reuse, R82 ;  /* 0x0000003134537223 */ /* 0x080fe20000000052 */
[C---:B-1----:R-:W-:Y:S01]  /*5ba0*/  FFMA R96, R56.reuse, R48, R63 ;  /* 0x0000003038607223 */ /* 0x042fe2000000003f */
[----:B------:R-:W-:Y:S01]  /*5bb0*/  FFMA R63, R56, R49, R30 ;  /* 0x00000031383f7223 */ /* 0x000fe2000000001e */
[C---:B------:R-:W-:Y:S01]  /*5bc0*/  FFMA R101, R52.reuse, R45, R17 ;  /* 0x0000002d34657223 */ /* 0x040fe20000000011 */
[C---:B------:R-:W-:Y:S01]  /*5bd0*/  FFMA R81, R52.reuse, R47, R18 ;  /* 0x0000002f34517223 */ /* 0x040fe20000000012 */
[C---:B------:R-:W-:Y:S01]  /*5be0*/  FFMA R82, R52.reuse, R50, R85 ;  /* 0x0000003234527223 */ /* 0x040fe20000000055 */
[----:B------:R-:W-:Y:S01]  /*5bf0*/  FFMA R102, R52, R110, R67 ;  /* 0x0000006e34667223 */ /* 0x000fe20000000043 */
        /* <DEDUP_REMOVED lines=8> */
[----:B------:R-:W-:Y:S01]  /*5c80*/  FFMA R41, R45, R14, R108 ;  /* 0x0000000e2d297223 */ /* 0x000fe2000000006c */
[----:B--2---:R-:W-:Y:S01]  /*5c90*/  FFMA R35, R26, R25, R40 ;  /* 0x000000191a237223 */ /* 0x004fe20000000028 */
[----:B------:R-:W-:Y:S01]  /*5ca0*/  FFMA R89, R14, R51, R106 ;  /* 0x000000330e597223 */ /* 0x000fe2000000006a */
[----:B------:R-:W-:Y:S01]  /*5cb0*/  FFMA R90, R48, R23, R7 ;  /* 0x00000017305a7223 */ /* 0x000fe20000000007 */
[C---:B------:R-:W-:Y:S01]  /*5cc0*/  FFMA R86, R19.reuse, R46, R86 ;  /* 0x0000002e13567223 */ /* 0x040fe20000000056 */
[----:B---3--:R-:W-:Y:S01]  /*5cd0*/  FFMA R40, R68, R26, R37 ;  /* 0x0000001a44287223 */ /* 0x008fe20000000025 */
[----:B------:R-:W-:Y:S01]  /*5ce0*/  FFMA R37, R26, R69, R38 ;  /* 0x000000451a257223 */ /* 0x000fe20000000026 */
[----:B------:R-:W-:Y:S01]  /*5cf0*/  FFMA R99, R19, R47, R104 ;  /* 0x0000002f13637223 */ /* 0x000fe20000000068 */
[C---:B------:R-:W-:Y:S01]  /*5d00*/  FFMA R98, R110.reuse, R19, R98 ;  /* 0x000000136e627223 */ /* 0x040fe20000000062 */
[----:B------:R-:W-:Y:S01]  /*5d10*/  FFMA R14, R110, R14, R13 ;  /* 0x0000000e6e0e7223 */ /* 0x000fe2000000000d */
[----:B------:R-:W-:Y:S01]  /*5d20*/  FFMA R7, R23, R49, R16 ;  /* 0x0000003117077223 */ /* 0x000fe20000000010 */
[C---:B------:R-:W-:Y:S01]  /*5d30*/  FFMA R38, R26.reuse, R70, R39 ;  /* 0x000000461a267223 */ /* 0x040fe20000000027 */
[----:B------:R-:W-:Y:S01]  /*5d40*/  FFMA R13, R45, R23, R112 ;  /* 0x000000172d0d7223 */ /* 0x000fe20000000070 */
[C---:B------:R-:W-:Y:S01]  /*5d50*/  FFMA R114, R23.reuse, R46, R114 ;  /* 0x0000002e17727223 */ /* 0x040fe20000000072 */
[----:B------:R-:W-:Y:S01]  /*5d60*/  FFMA R119, R23, R47, R116 ;  /* 0x0000002f17777223 */ /* 0x000fe20000000074 */
[----:B------:R-:W-:Y:S01]  /*5d70*/  FFMA R39, R26, R71, R20 ;  /* 0x000000471a277223 */ /* 0x000fe20000000014 */
[----:B------:R-:W0:Y:S01]  /*5d80*/  LDS.128 R16, [R6+0x120] ;  /* 0x0001200006107984 */ /* 0x000e220000000c00 */
[-C--:B----4-:R-:W-:Y:S01]  /*5d90*/  FFMA R64, R8, R26.reuse, R93 ;  /* 0x0000001a08407223 */ /* 0x090fe2000000005d */
[C---:B------:R-:W-:Y:S01]  /*5da0*/  FFMA R93, R11.reuse, R25, R80 ;  /* 0x000000190b5d7223 */ /* 0x040fe20000000050 */
[----:B------:R-:W-:Y:S01]  /*5db0*/  FFMA R80, R68, R11, R29 ;  /* 0x0000000b44507223 */ /* 0x000fe2000000001d */
[----:B------:R-:W1:Y:S01]  /*5dc0*/  LDS.128 R20, [R6+0x330] ;  /* 0x0003300006147984 */ /* 0x000e620000000c00 */
[----:B------:R-:W-:Y:S01]  /*5dd0*/  FFMA R73, R26, R9, R73 ;  /* 0x000000091a497223 */ /* 0x000fe20000000049 */
[----:B------:R-:W-:Y:S01]  /*5de0*/  FFMA R104, R24, R26, R75 ;  /* 0x0000001a18687223 */ /* 0x000fe2000000004b */
[C---:B------:R-:W-:Y:S01]  /*5df0*/  FFMA R29, R11.reuse, R69, R12 ;  /* 0x000000450b1d7223 */ /* 0x040fe2000000000c */
[----:B------:R-:W-:Y:S01]  /*5e00*/  FFMA R95, R8, R11, R95 ;  /* 0x0000000b085f7223 */ /* 0x000fe2000000005f */
[C---:B------:R-:W-:Y:S01]  /*5e10*/  FFMA R75, R11.reuse, R9, R44 ;  /* 0x000000090b4b7223 */ /* 0x040fe2000000002c */
[C---:B------:R-:W-:Y:S01]  /*5e20*/  FFMA R26, R24.reuse, R11, R117 ;  /* 0x0000000b181a7223 */ /* 0x040fe20000000075 */
[CC--:B------:R-:W-:Y:S01]  /*5e30*/  FFMA R12, R11.reuse, R70.reuse, R65 ;  /* 0x000000460b0c7223 */ /* 0x0c0fe20000000041 */
[----:B------:R-:W-:Y:S01]  /*5e40*/  FFMA R11, R11, R71, R66 ;  /* 0x000000470b0b7223 */ /* 0x000fe20000000042 */
[----:B------:R-:W-:Y:S01]  /*5e50*/  LDS.128 R44, [R2+0x3b0] ;  /* 0x0003b000022c7984 */ /* 0x000fe20000000c00 */
[C---:B------:R-:W-:Y:S01]  /*5e60*/  FFMA R117, R53.reuse, R69, R100 ;  /* 0x0000004535757223 */ /* 0x040fe20000000064 */
[C---:B------:R-:W-:Y:S01]  /*5e70*/  FFMA R65, R53.reuse, R9, R94 ;  /* 0x0000000935417223 */ /* 0x040fe2000000005e */
[CC--:B------:R-:W-:Y:S01]  /*5e80*/  FFMA R100, R53.reuse, R70.reuse, R83 ;  /* 0x0000004635647223 */ /* 0x0c0fe20000000053 */
[----:B------:R-:W2:Y:S01]  /*5e90*/  LDS.128 R48, [R2+0x3a0] ;  /* 0x0003a00002307984 */ /* 0x000ea20000000c00 */
[----:B------:R-:W-:Y:S01]  /*5ea0*/  FFMA R94, R24, R53, R121 ;  /* 0x00000035185e7223 */ /* 0x000fe20000000079 */
[----:B------:R-:W-:Y:S01]  /*5eb0*/  FFMA R83, R42, R69, R72 ;  /* 0x000000452a537223 */ /* 0x000fe20000000048 */
[----:B------:R-:W-:Y:S01]  /*5ec0*/  FFMA R101, R8, R53, R101 ;  /* 0x0000003508657223 */ /* 0x000fe20000000065 */
[----:B------:R-:W3:Y:S01]  /*5ed0*/  LDS R66, [R2+0x39c] ;  /* 0x00039c0002427984 */ /* 0x000ee20000000800 */
[C---:B------:R-:W-:Y:S01]  /*5ee0*/  FFMA R103, R53.reuse, R25, R102 ;  /* 0x0000001935677223 */ /* 0x040fe20000000066 */
[----:B------:R-:W-:Y:S01]  /*5ef0*/  FFMA R81, R68, R53, R81 ;  /* 0x0000003544517223 */ /* 0x000fe20000000051 */
[----:B------:R-:W-:Y:S01]  /*5f00*/  FFMA R121, R53, R71, R82 ;  /* 0x0000004735797223 */ /* 0x000fe20000000052 */
[----:B------:R-:W-:Y:S01]  /*5f10*/  FFMA R72, R42, R70, R109 ;  /* 0x000000462a487223 */ /* 0x000fe2000000006d */
[-C--:B------:R-:W-:Y:S01]  /*5f20*/  FFMA R111, R8, R42.reuse, R111 ;  /* 0x0000002a086f7223 */ /* 0x080fe2000000006f */
[----:B------:R-:W-:Y:S01]  /*5f30*/  FFMA R107, R42, R9, R107 ;  /* 0x000000092a6b7223 */ /* 0x000fe2000000006b */
        /* <DEDUP_REMOVED lines=9> */
[----:B------:R-:W-:Y:S01]  /*5fd0*/  FFMA R41, R8, R15, R41 ;  /* 0x0000000f08297223 */ /* 0x000fe20000000029 */
[C---:B------:R-:W-:Y:S01]  /*5fe0*/  FFMA R113, R15.reuse, R9, R78 ;  /* 0x000000090f717223 */ /* 0x040fe2000000004e */
[----:B------:R-:W-:Y:S01]  /*5ff0*/  FFMA R14, R68, R15, R87 ;  /* 0x0000000f440e7223 */ /* 0x000fe20000000057 */
[----:B0-----:R-:W-:Y:S01]  /*6000*/  FFMA R84, R16, R24, R79 ;  /* 0x0000001810547223 */ /* 0x001fe2000000004f */
[----:B------:R-:W-:Y:S01]  /*6010*/  FFMA R74, R15, R70, R91 ;  /* 0x000000460f4a7223 */ /* 0x000fe2000000005b */
[----:B------:R-:W-:Y:S01]  /*6020*/  FFMA R31, R57, R25, R56 ;  /* 0x00000019391f7223 */ /* 0x000fe20000000038 */
[----:B------:R-:W-:Y:S01]  /*6030*/  FFMA R15, R15, R71, R88 ;  /* 0x000000470f0f7223 */ /* 0x000fe20000000058 */
[----:B-1----:R-:W-:Y:S01]  /*6040*/  FFMA R24, R20, R24, R77 ;  /* 0x0000001814187223 */ /* 0x002fe2000000004d */
[----:B------:R-:W-:Y:S01]  /*6050*/  FFMA R56, R68, R57, R85 ;  /* 0x0000003944387223 */ /* 0x000fe20000000055 */
[C---:B------:R-:W-:Y:S01]  /*6060*/  FFMA R89, R16.reuse, R9, R86 ;  /* 0x0000000910597223 */ /* 0x040fe20000000056 */
[----:B------:R-:W0:Y:S01]  /*6070*/  LDS.128 R76, [R6+0xa0] ;  /* 0x0000a000064c7984 */ /* 0x000e220000000c00 */
[C---:B------:R-:W-:Y:S01]  /*6080*/  FFMA R97, R16.reuse, R8, R97 ;  /* 0x0000000810617223 */ /* 0x040fe20000000061 */
[C---:B------:R-:W-:Y:S01]  /*6090*/  FFMA R88, R16.reuse, R68, R99 ;  /* 0x0000004410587223 */ /* 0x040fe20000000063 */
[C---:B------:R-:W-:Y:S01]  /*60a0*/  FFMA R87, R16.reuse, R69, R10 ;  /* 0x0000004510577223 */ /* 0x040fe2000000000a */
[CC--:B------:R-:W-:Y:S01]  /*60b0*/  FFMA R86, R16.reuse, R70.reuse, R105 ;  /* 0x0000004610567223 */ /* 0x0c0fe20000000069 */
[C---:B------:R-:W-:Y:S01]  /*60c0*/  FFMA R85, R16.reuse, R71, R62 ;  /* 0x0000004710557223 */ /* 0x040fe2000000003e */
[----:B------:R-:W-:Y:S01]  /*60d0*/  FFMA R91, R16, R25, R98 ;  /* 0x00000019105b7223 */ /* 0x000fe20000000062 */
[----:B------:R-:W-:Y:S01]  /*60e0*/  FFMA R67, R8, R57, R67 ;  /* 0x0000003908437223 */ /* 0x000fe20000000043 */
[C---:B------:R-:W-:Y:S01]  /*60f0*/  FFMA R96, R57.reuse, R69, R96 ;  /* 0x0000004539607223 */ /* 0x040fe20000000060 */
        /* <DEDUP_REMOVED lines=8> */
[----:B------:R-:W-:Y:S01]  /*6180*/  FFMA R25, R20, R25, R34 ;  /* 0x0000001914197223 */ /* 0x000fe20000000022 */
[-C--:B--2---:R-:W-:Y:S01]  /*6190*/  FFMA R16, R48, R27.reuse, R73 ;  /* 0x0000001b30107223 */ /* 0x084fe20000000049 */
[C---:B------:R-:W-:Y:S01]  /*61a0*/  FFMA R20, R27.reuse, R50, R37 ;  /* 0x000000321b147223 */ /* 0x040fe20000000025 */
[-C--:B------:R-:W-:Y:S01]  /*61b0*/  FFMA R30, R44, R27.reuse, R39 ;  /* 0x0000001b2c1e7223 */ /* 0x080fe20000000027 */
[C---:B---3--:R-:W-:Y:S01]  /*61c0*/  FFMA R47, R66.reuse, R27, R64 ;  /* 0x0000001b422f7223 */ /* 0x048fe20000000040 */
[C---:B------:R-:W-:Y:S01]  /*61d0*/  FFMA R73, R27.reuse, R49, R40 ;  /* 0x000000311b497223 */ /* 0x040fe20000000028 */
[C---:B------:R-:W-:Y:S01]  /*61e0*/  FFMA R37, R27.reuse, R51, R38 ;  /* 0x000000331b257223 */ /* 0x040fe20000000026 */
[C---:B------:R-:W-:Y:S01]  /*61f0*/  FFMA R39, R27.reuse, R45, R104 ;  /* 0x0000002d1b277223 */ /* 0x040fe20000000068 */
[----:B------:R-:W-:Y:S01]  /*6200*/  FFMA R34, R27, R46, R35 ;  /* 0x0000002e1b227223 */ /* 0x000fe20000000023 */
[-C--:B------:R-:W-:Y:S01]  /*6210*/  FFMA R99, R66, R17.reuse, R97 ;  /* 0x0000001142637223 */ /* 0x080fe20000000061 */
[----:B------:R-:W1:Y:S01]  /*6220*/  LDS.128 R68, [R6+0x2b0] ;  /* 0x0002b00006447984 */ /* 0x000e620000000c00 */
[----:B------:R-:W-:Y:S01]  /*6230*/  FFMA R105, R48, R17, R89 ;  /* 0x0000001130697223 */ /* 0x000fe20000000059 */
[C---:B------:R-:W-:Y:S01]  /*6240*/  FFMA R27, R17.reuse, R49, R88 ;  /* 0x00000031111b7223 */ /* 0x040fe20000000058 */
[C---:B------:R-:W-:Y:S01]  /*6250*/  FFMA R40, R17.reuse, R50, R87 ;  /* 0x0000003211287223 */ /* 0x040fe20000000057 */
[C---:B------:R-:W-:Y:S01]  /*6260*/  FFMA R97, R17.reuse, R51, R86 ;  /* 0x0000003311617223 */ /* 0x040fe20000000056 */
[----:B------:R-:W-:Y:S01]  /*6270*/  FFMA R62, R44, R17, R85 ;  /* 0x000000112c3e7223 */ /* 0x000fe20000000055 */
[CC--:B------:R-:W-:Y:S01]  /*6280*/  FFMA R35, R17.reuse, R45.reuse, R84 ;  /* 0x0000002d11237223 */ /* 0x0c0fe20000000054 */
[----:B------:R-:W-:Y:S01]  /*6290*/  FFMA R92, R17, R46, R91 ;  /* 0x0000002e115c7223 */ /* 0x000fe2000000005b */
[----:B------:R-:W2:Y:S01]  /*62a0*/  LDS.128 R84, [R2+0x420] ;  /* 0x0004200002547984 */ /* 0x000ea20000000c00 */
[----:B------:R-:W-:Y:S01]  /*62b0*/  FFMA R64, R54, R50, R117 ;  /* 0x0000003236407223 */ /* 0x000fe20000000075 */
[----:B------:R-:W-:Y:S01]  /*62c0*/  FFMA R38, R48, R54, R65 ;  /* 0x0000003630267223 */ /* 0x000fe20000000041 */
[C---:B------:R-:W-:Y:S01]  /*62d0*/  FFMA R117, R54.reuse, R45, R94 ;  /* 0x0000002d36757223 */ /* 0x040fe2000000005e */
[----:B------:R-:W3:Y:S01]  /*62e0*/  LDS.128 R88, [R2+0x430] ;  /* 0x0004300002587984 */ /* 0x000ee20000000c00 */
[----:B------:R-:W-:Y:S01]  /*62f0*/  FFMA R65, R54, R51, R100 ;  /* 0x0000003336417223 */ /* 0x000fe20000000064 */
[C---:B------:R-:W-:Y:S01]  /*6300*/  FFMA R94, R43.reuse, R50, R83 ;  /* 0x000000322b5e7223 */ /* 0x040fe20000000053 */
[-C--:B------:R-:W-:Y:S01]  /*6310*/  FFMA R101, R66, R54.reuse, R101 ;  /* 0x0000003642657223 */ /* 0x080fe20000000065 */
[-C--:B------:R-:W-:Y:S01]  /*6320*/  FFMA R81, R54, R49.reuse, R81 ;  /* 0x0000003136517223 */ /* 0x080fe20000000051 */
[----:B------:R-:W-:Y:S01]  /*6330*/  FFMA R98, R44, R54, R121 ;  /* 0x000000362c627223 */ /* 0x000fe20000000079 */
[-C--:B------:R-:W-:Y:S01]  /*6340*/  FFMA R100, R54, R46.reuse, R103 ;  /* 0x0000002e36647223 */ /* 0x080fe20000000067 */
[C---:B------:R-:W-:Y:S01]  /*6350*/  FFMA R17, R43.reuse, R49, R102 ;  /* 0x000000312b117223 */ /* 0x040fe20000000066 */
[----:B------:R-:W-:Y:S01]  /*6360*/  FFMA R83, R43, R51, R72 ;  /* 0x000000332b537223 */ /* 0x000fe20000000048 */
[----:B------:R-:W-:Y:S01]  /*6370*/  FFMA R108, R21, R46, R25 ;  /* 0x0000002e156c7223 */ /* 0x000fe20000000019 */
[-C--:B------:R-:W-:Y:S01]  /*6380*/  FFMA R54, R48, R43.reuse, R107 ;  /* 0x0000002b30367223 */ /* 0x080fe2000000006b */
[----:B------:R-:W-:Y:S01]  /*6390*/  FFMA R72, R44, R43, R109 ;  /* 0x0000002b2c487223 */ /* 0x000fe2000000006d */
[----:B------:R-:W-:Y:S01]  /*63a0*/  FFMA R103, R43, R45, R82 ;  /* 0x0000002d2b677223 */ /* 0x000fe20000000052 */
[----:B------:R-:W-:Y:S01]  /*63b0*/  FFMA R102, R21, R50, R63 ;  /* 0x0000003215667223 */ /* 0x000fe2000000003f */
[----:B0-----:R-:W-:Y:S01]  /*63c0*/  FFMA R25, R76, R51, R12 ;  /* 0x000000334c197223 */ /* 0x001fe2000000000c */
[----:B------:R-:W-:Y:S01]  /*63d0*/  FFMA R82, R43, R46, R53 ;  /* 0x0000002e2b527223 */ /* 0x000fe20000000035 */
[----:B------:R-:W-:Y:S01]  /*63e0*/  FFMA R107, R48, R21, R9 ;  /* 0x00000015306b7223 */ /* 0x000fe20000000009 */
[C---:B------:R-:W-:Y:S01]  /*63f0*/  FFMA R109, R21.reuse, R49, R8 ;  /* 0x00000031156d7223 */ /* 0x040fe20000000008 */
[C---:B------:R-:W-:Y:S01]  /*6400*/  FFMA R63, R21.reuse, R51, R10 ;  /* 0x00000033153f7223 */ /* 0x040fe2000000000a */
[-C--:B------:R-:W-:Y:S01]  /*6410*/  FFMA R104, R44, R21.reuse, R7 ;  /* 0x000000152c687223 */ /* 0x080fe20000000007 */
[----:B------:R-:W-:Y:S01]  /*6420*/  FFMA R12, R76, R44, R11 ;  /* 0x0000002c4c0c7223 */ /* 0x000fe2000000000b */
[----:B------:R-:W-:Y:S01]  /*6430*/  FFMA R53, R66, R21, R13 ;  /* 0x0000001542357223 */ /* 0x000fe2000000000d */
[-C--:B------:R-:W-:Y:S01]  /*6440*/  FFMA R7, R21, R45.reuse, R24 ;  /* 0x0000002d15077223 */ /* 0x080fe20000000018 */
[C---:B------:R-:W-:Y:S01]  /*6450*/  FFMA R9, R76.reuse, R66, R95 ;  /* 0x000000424c097223 */ /* 0x040fe2000000005f */
[C---:B------:R-:W-:Y:S01]  /*6460*/  FFMA R8, R76.reuse, R48, R75 ;  /* 0x000000304c087223 */ /* 0x040fe2000000004b */
[C---:B------:R-:W-:Y:S01]  /*6470*/  FFMA R10, R76.reuse, R50, R29 ;  /* 0x000000324c0a7223 */ /* 0x040fe2000000001d */
[----:B------:R-:W-:Y:S01]  /*6480*/  FFMA R11, R76, R45, R26 ;  /* 0x0000002d4c0b7223 */ /* 0x000fe2000000001a */
[-C--:B------:R-:W-:Y:S01]  /*6490*/  FFMA R21, R58, R49.reuse, R56 ;  /* 0x000000313a157223 */ /* 0x080fe20000000038 */
[----:B------:R-:W-:Y:S01]  /*64a0*/  FFMA R56, R44, R58, R57 ;  /* 0x0000003a2c387223 */ /* 0x000fe20000000039 */
[C---:B------:R-:W-:Y:S01]  /*64b0*/  FFMA R13, R76.reuse, R49, R80 ;  /* 0x000000314c0d7223 */ /* 0x040fe20000000050 */
[----:B------:R-:W-:Y:S01]  /*64c0*/  FFMA R24, R76, R46, R93 ;  /* 0x0000002e4c187223 */ /* 0x000fe2000000005d */
[-C--:B------:R-:W-:Y:S01]  /*64d0*/  FFMA R67, R66, R58.reuse, R67 ;  /* 0x0000003a42437223 */ /* 0x080fe20000000043 */
[----:B------:R-:W-:Y:S01]  /*64e0*/  FFMA R110, R48, R58, R125 ;  /* 0x0000003a306e7223 */ /* 0x000fe2000000007d */
[C---:B------:R-:W-:Y:S01]  /*64f0*/  FFMA R96, R58.reuse, R50, R96 ;  /* 0x000000323a607223 */ /* 0x040fe20000000060 */
[C---:B------:R-:W-:Y:S01]  /*6500*/  FFMA R119, R58.reuse, R51, R106 ;  /* 0x000000333a777223 */ /* 0x040fe2000000006a */
[----:B------:R-:W-:Y:S01]  /*6510*/  FFMA R57, R58, R45, R52 ;  /* 0x0000002d3a397223 */ /* 0x000fe20000000034 */
[----:B-1----:R-:W-:Y:S01]  /*6520*/  FFMA R76, R68, R48, R113 ;  /* 0x00000030444c7223 */ /* 0x002fe20000000071 */
[----:B------:R-:W-:Y:S01]  /*6530*/  FFMA R58, R58, R46, R31 ;  /* 0x0000002e3a3a7223 */ /* 0x000fe2000000001f */
[C---:B------:R-:W-:Y:S01]  /*6540*/  FFMA R80, R68.reuse, R50, R123 ;  /* 0x0000003244507223 */ /* 0x040fe2000000007b */
[C---:B------:R-:W-:Y:S01]  /*6550*/  FFMA R113, R68.reuse, R51, R74 ;  /* 0x0000003344717223 */ /* 0x040fe2000000004a */
[----:B------:R-:W-:Y:S01]  /*6560*/  FFMA R106, R68, R44, R15 ;  /* 0x0000002c446a7223 */ /* 0x000fe2000000000f */
[----:B--2---:R-:W-:Y:S01]  /*6570*/  FFMA R50, R84, R77, R9 ;  /* 0x0000004d54327223 */ /* 0x004fe20000000009 */
[C---:B------:R-:W-:Y:S01]  /*6580*/  FFMA R31, R77.reuse, R85, R8 ;  /* 0x000000554d1f7223 */ /* 0x040fe20000000008 */
[C---:B------:R-:W-:Y:S01]  /*6590*/  FFMA R29, R77.reuse, R87, R10 ;  /* 0x000000574d1d7223 */ /* 0x040fe2000000000a */
[-C--:B---3--:R-:W-:Y:S01]  /*65a0*/  FFMA R44, R77, R90.reuse, R11 ;  /* 0x0000005a4d2c7223 */ /* 0x088fe2000000000b */
[C---:B------:R-:W-:Y:S01]  /*65b0*/  FFMA R51, R18.reuse, R89, R62 ;  /* 0x0000005912337223 */ /* 0x040fe2000000003e */
[----:B------:R-:W0:Y:S01]  /*65c0*/  LDS.128 R8, [R6+0x20] ;  /* 0x0000200006087984 */ /* 0x000e220000000c00 */
[----:B------:R-:W-:Y:S01]  /*65d0*/  FFMA R62, R18, R90, R35 ;  /* 0x0000005a123e7223 */ /* 0x000fe20000000023 */
[----:B------:R-:W-:Y:S01]  /*65e0*/  FFMA R111, R66, R43, R111 ;  /* 0x0000002b426f7223 */ /* 0x000fe2000000006f */
[C---:B------:R-:W-:Y:S01]  /*65f0*/  FFMA R93, R68.reuse, R66, R41 ;  /* 0x00000042445d7223 */ /* 0x040fe20000000029 */
[C---:B------:R-:W-:Y:S01]  /*6600*/  FFMA R95, R68.reuse, R49, R14 ;  /* 0x00000031445f7223 */ /* 0x040fe2000000000e */
[C---:B------:R-:W-:Y:S01]  /*6610*/  FFMA R121, R68.reuse, R45, R42 ;  /* 0x0000002d44797223 */ /* 0x040fe2000000002a */
[----:B------:R-:W-:Y:S01]  /*6620*/  FFMA R112, R68, R46, R115 ;  /* 0x0000002e44707223 */ /* 0x000fe20000000073 */
[CC--:B------:R-:W-:Y:S01]  /*6630*/  FFMA R35, R55.reuse, R85.reuse, R38 ;  /* 0x0000005537237223 */ /* 0x0c0fe20000000026 */
[----:B------:R-:W-:Y:S01]  /*6640*/  FFMA R52, R84, R18, R99 ;  /* 0x0000001254347223 */ /* 0x000fe20000000063 */
[C---:B------:R-:W-:Y:S01]  /*6650*/  FFMA R66, R18.reuse, R85, R105 ;  /* 0x0000005512427223 */ /* 0x040fe20000000069 */
[C---:B------:R-:W-:Y:S01]  /*6660*/  FFMA R68, R18.reuse, R86, R27 ;  /* 0x0000005612447223 */ /* 0x040fe2000000001b */
[----:B------:R-:W-:Y:S01]  /*6670*/  FFMA R49, R18, R87, R40 ;  /* 0x0000005712317223 */ /* 0x000fe20000000028 */
[----:B------:R-:W-:Y:S01]  /*6680*/  FFMA R74, R88, R18, R97 ;  /* 0x00000012584a7223 */ /* 0x000fe20000000061 */
[----:B------:R-:W-:Y:S01]  /*6690*/  FFMA R92, R18, R91, R92 ;  /* 0x0000005b125c7223 */ /* 0x000fe2000000005c */
[C---:B------:R-:W-:Y:S01]  /*66a0*/  FFMA R75, R55.reuse, R87, R64 ;  /* 0x00000057374b7223 */ /* 0x040fe20000000040 */
[-C--:B------:R-:W-:Y:S01]  /*66b0*/  FFMA R38, R88, R55.reuse, R65 ;  /* 0x0000003758267223 */ /* 0x080fe20000000041 */
[----:B------:R-:W-:Y:S01]  /*66c0*/  FFMA R101, R84, R55, R101 ;  /* 0x0000003754657223 */ /* 0x000fe20000000065 */
[C---:B------:R-:W-:Y:S01]  /*66d0*/  FFMA R18, R55.reuse, R86, R81 ;  /* 0x0000005637127223 */ /* 0x040fe20000000051 */
[CC--:B------:R-:W-:Y:S01]  /*66e0*/  FFMA R65, R55.reuse, R89.reuse, R98 ;  /* 0x0000005937417223 */ /* 0x0c0fe20000000062 */
[----:B------:R-:W-:Y:S01]  /*66f0*/  FFMA R64, R55, R90, R117 ;  /* 0x0000005a37407223 */ /* 0x000fe20000000075 */
[CC--:B------:R-:W-:Y:S01]  /*6700*/  FFMA R46, R77.reuse, R86.reuse, R13 ;  /* 0x000000564d2e7223 */ /* 0x0c0fe2000000000d */
[----:B------:R-:W-:Y:S01]  /*6710*/  FFMA R45, R77, R89, R12 ;  /* 0x000000594d2d7223 */ /* 0x000fe2000000000c */
[----:B------:R-:W-:Y:S01]  /*6720*/  FFMA R55, R55, R91, R100 ;  /* 0x0000005b37377223 */ /* 0x000fe20000000064 */
[----:B------:R-:W-:Y:S01]  /*6730*/  FFMA R48, R88, R77, R25 ;  /* 0x0000004d58307223 */ /* 0x000fe20000000019 */
[----:B------:R-:W1:Y:S01]  /*6740*/  LDS.128 R12, [R6+0x230] ;  /* 0x00023000060c7984 */ /* 0x000e620000000c00 */
[----:B------:R-:W-:Y:S01]  /*6750*/  FFMA R100, R69, R86, R95 ;  /* 0x0000005645647223 */ /* 0x000fe2000000005f */
[----:B------:R-:W-:Y:S01]  /*6760*/  FFMA R77, R77, R91, R24 ;  /* 0x0000005b4d4d7223 */ /* 0x000fe20000000018 */
[C---:B------:R-:W-:Y:S01]  /*6770*/  FFMA R95, R69.reuse, R89, R106 ;  /* 0x00000059455f7223 */ /* 0x040fe2000000006a */
[----:B------:R-:W2:Y:S01]  /*6780*/  LDS.128 R40, [R2+0x4b0] ;  /* 0x0004b00002287984 */ /* 0x000ea20000000c00 */
[----:B------:R-:W-:Y:S01]  /*6790*/  FFMA R98, R84, R69, R93 ;  /* 0x0000004554627223 */ /* 0x000fe2000000005d */
[C---:B------:R-:W-:Y:S01]  /*67a0*/  FFMA R93, R69.reuse, R85, R76 ;  /* 0x00000055455d7223 */ /* 0x040fe2000000004c */
[C---:B------:R-:W-:Y:S01]  /*67b0*/  FFMA R81, R69.reuse, R87, R80 ;  /* 0x0000005745517223 */ /* 0x040fe20000000050 */
[----:B------:R-:W3:Y:S01]  /*67c0*/  LDS.128 R24, [R2+0x4a0] ;  /* 0x0004a00002187984 */ /* 0x000ee20000000c00 */
[----:B------:R-:W-:Y:S01]  /*67d0*/  FFMA R80, R88, R69, R113 ;  /* 0x0000004558507223 */ /* 0x000fe20000000071 */
[C---:B------:R-:W-:Y:S01]  /*67e0*/  FFMA R76, R69.reuse, R90, R121 ;  /* 0x0000005a454c7223 */ /* 0x040fe20000000079 */
[----:B------:R-:W-:Y:S01]  /*67f0*/  FFMA R69, R69, R91, R112 ;  /* 0x0000005b45457223 */ /* 0x000fe20000000070 */
[----:B------:R-:W4:Y:S01]  /*6800*/  LDS R106, [R2+0x4c0] ;  /* 0x0004c000026a7984 */ /* 0x000f220000000800 */
[-C--:B------:R-:W-:Y:S01]  /*6810*/  FFMA R112, R84, R22.reuse, R53 ;  /* 0x0000001654707223 */ /* 0x080fe20000000035 */
[----:B------:R-:W-:Y:S01]  /*6820*/  FFMA R53, R22, R87, R102 ;  /* 0x0000005716357223 */ /* 0x000fe20000000066 */
[----:B------:R-:W-:Y:S01]  /*6830*/  FFMA R102, R88, R22, R63 ;  /* 0x0000001658667223 */ /* 0x000fe2000000003f */
[C---:B------:R-:W-:Y:S01]  /*6840*/  FFMA R63, R22.reuse, R89, R104 ;  /* 0x00000059163f7223 */ /* 0x040fe20000000068 */
[C---:B------:R-:W-:Y:S01]  /*6850*/  FFMA R104, R22.reuse, R90, R7 ;  /* 0x0000005a16687223 */ /* 0x040fe20000000007 */
[C---:B------:R-:W-:Y:S01]  /*6860*/  FFMA R114, R22.reuse, R85, R107 ;  /* 0x0000005516727223 */ /* 0x040fe2000000006b */
[CC--:B------:R-:W-:Y:S01]  /*6870*/  FFMA R116, R22.reuse, R86.reuse, R109 ;  /* 0x0000005616747223 */ /* 0x0c0fe2000000006d */
[----:B------:R-:W-:Y:S01]  /*6880*/  FFMA R7, R22, R91, R108 ;  /* 0x0000005b16077223 */ /* 0x000fe2000000006c */
[C---:B------:R-:W-:Y:S01]  /*6890*/  FFMA R22, R59.reuse, R86, R21 ;  /* 0x000000563b167223 */ /* 0x040fe20000000015 */
[C---:B------:R-:W-:Y:S01]  /*68a0*/  FFMA R99, R59.reuse, R89, R56 ;  /* 0x000000593b637223 */ /* 0x040fe20000000038 */
[C---:B------:R-:W-:Y:S01]  /*68b0*/  FFMA R21, R59.reuse, R87, R96 ;  /* 0x000000573b157223 */ /* 0x040fe20000000060 */
[----:B0-----:R-:W-:Y:S01]  /*68c0*/  FFMA R56, R8, R84, R47 ;  /* 0x0000005408387223 */ /* 0x001fe2000000002f */
[----:B------:R-:W-:Y:S01]  /*68d0*/  FFMA R67, R84, R59, R67 ;  /* 0x0000003b54437223 */ /* 0x000fe20000000043 */
[C---:B------:R-:W-:Y:S01]  /*68e0*/  FFMA R97, R59.reuse, R85, R110 ;  /* 0x000000553b617223 */ /* 0x040fe2000000006e */
[----:B------:R-:W-:Y:S01]  /*68f0*/  FFMA R96, R88, R59, R119 ;  /* 0x0000003b58607223 */ /* 0x000fe20000000077 */
[C---:B------:R-:W-:Y:S01]  /*6900*/  FFMA R108, R59.reuse, R90, R57 ;  /* 0x0000005a3b6c7223 */ /* 0x040fe20000000039 */
[----:B------:R-:W-:Y:S01]  /*6910*/  FFMA R105, R59, R91, R58 ;  /* 0x0000005b3b697223 */ /* 0x000fe2000000003a */
[C---:B------:R-:W-:Y:S01]  /*6920*/  FFMA R47, R8.reuse, R87, R20 ;  /* 0x00000057082f7223 */ /* 0x040fe20000000014 */
[C---:B------:R-:W-:Y:S01]  /*6930*/  FFMA R58, R8.reuse, R86, R73 ;  /* 0x00000056083a7223 */ /* 0x040fe20000000049 */
[C---:B------:R-:W-:Y:S01]  /*6940*/  FFMA R20, R8.reuse, R88, R37 ;  /* 0x0000005808147223 */ /* 0x040fe20000000025 */
[C---:B------:R-:W-:Y:S01]  /*6950*/  FFMA R57, R8.reuse, R89, R30 ;  /* 0x0000005908397223 */ /* 0x040fe2000000001e */
[C---:B------:R-:W-:Y:S01]  /*6960*/  FFMA R59, R8.reuse, R91, R34 ;  /* 0x0000005b083b7223 */ /* 0x040fe20000000022 */
[CC--:B------:R-:W-:Y:S01]  /*6970*/  FFMA R16, R8.reuse, R85.reuse, R16 ;  /* 0x0000005508107223 */ /* 0x0c0fe20000000010 */
[----:B------:R-:W-:Y:S01]  /*6980*/  FFMA R30, R8, R90, R39 ;  /* 0x0000005a081e7223 */ /* 0x000fe20000000027 */
[C---:B-1----:R-:W-:Y:S01]  /*6990*/  FFMA R84, R12.reuse, R84, R111 ;  /* 0x000000540c547223 */ /* 0x042fe2000000006f */
[C---:B------:R-:W-:Y:S01]  /*69a0*/  FFMA R86, R12.reuse, R86, R17 ;  /* 0x000000560c567223 */ /* 0x040fe20000000011 */
[C---:B------:R-:W-:Y:S01]  /*69b0*/  FFMA R110, R12.reuse, R85, R54 ;  /* 0x000000550c6e7223 */ /* 0x040fe20000000036 */
[C---:B------:R-:W-:Y:S01]  /*69c0*/  FFMA R111, R12.reuse, R87, R94 ;  /* 0x000000570c6f7223 */ /* 0x040fe2000000005e */
[C---:B------:R-:W-:Y:S01]  /*69d0*/  FFMA R88, R12.reuse, R88, R83 ;  /* 0x000000580c587223 */ /* 0x040fe20000000053 */
[C---:B------:R-:W-:Y:S01]  /*69e0*/  FFMA R115, R12.reuse, R89, R72 ;  /* 0x000000590c737223 */ /* 0x040fe20000000048 */
[C---:B------:R-:W-:Y:S01]  /*69f0*/  FFMA R90, R12.reuse, R90, R103 ;  /* 0x0000005a0c5a7223 */ /* 0x040fe20000000067 */
[----:B------:R-:W-:Y:S01]  /*6a00*/  FFMA R119, R12, R91, R82 ;  /* 0x0000005b0c777223 */ /* 0x000fe20000000052 */
[----:B--2---:R-:W-:Y:S01]  /*6a10*/  FFMA R17, R9, R41, R20 ;  /* 0x0000002909117223 */ /* 0x004fe20000000014 */
[----:B---3--:R-:W-:Y:S01]  /*6a20*/  FFMA R39, R25, R9, R56 ;  /* 0x0000000919277223 */ /* 0x008fe20000000038 */
[C---:B------:R-:W-:Y:S01]  /*6a30*/  FFMA R37, R9.reuse, R27, R58 ;  /* 0x0000001b09257223 */ /* 0x040fe2000000003a */
[C---:B------:R-:W-:Y:S01]  /*6a40*/  FFMA R12, R9.reuse, R42, R57 ;  /* 0x0000002a090c7223 */ /* 0x040fe20000000039 */
[-C--:B----4-:R-:W-:Y:S01]  /*6a50*/  FFMA R20, R106, R9.reuse, R59 ;  /* 0x000000096a147223 */ /* 0x090fe2000000003b */
[----:B------:R-:W-:Y:S01]  /*6a60*/  FFMA R73, R9, R26, R16 ;  /* 0x0000001a09497223 */ /* 0x000fe20000000010 */
[----:B------:R-:W0:Y:S01]  /*6a70*/  LDS.128 R56, [R6+0x1b0] ;  /* 0x0001b00006387984 */ /* 0x000e220000000c00 */
[----:B------:R-:W-:Y:S01]  /*6a80*/  FFMA R16, R40, R9, R47 ;  /* 0x0000000928107223 */ /* 0x000fe2000000002f */
[C---:B------:R-:W-:Y:S01]  /*6a90*/  FFMA R87, R78.reuse, R27, R46 ;  /* 0x0000001b4e577223 */ /* 0x040fe2000000002e */
[C---:B------:R-:W-:Y:S01]  /*6aa0*/  FFMA R54, R78.reuse, R42, R45 ;  /* 0x0000002a4e367223 */ /* 0x040fe2000000002d */
[----:B------:R-:W-:Y:S01]  /*6ab0*/  FFMA R117, R78, R43, R44 ;  /* 0x0000002b4e757223 */ /* 0x000fe2000000002c */
[-C--:B------:R-:W-:Y:S01]  /*6ac0*/  FFMA R82, R106, R78.reuse, R77 ;  /* 0x0000004e6a527223 */ /* 0x080fe2000000004d */
[-C--:B------:R-:W-:Y:S01]  /*6ad0*/  FFMA R34, R40, R78.reuse, R29 ;  /* 0x0000004e28227223 */ /* 0x080fe2000000001d */
[----:B------:R-:W1:Y:S01]  /*6ae0*/  LDS.128 R44, [R6+0x3c0] ;  /* 0x0003c000062c7984 */ /* 0x000e620000000c00 */
[----:B------:R-:W-:Y:S01]  /*6af0*/  FFMA R77, R25, R19, R52 ;  /* 0x00000013194d7223 */ /* 0x000fe20000000034 */
[----:B------:R-:W-:Y:S01]  /*6b00*/  FFMA R89, R19, R27, R68 ;  /* 0x0000001b13597223 */ /* 0x000fe20000000044 */
[----:B------:R-:W-:Y:S01]  /*6b10*/  FFMA R85, R25, R78, R50 ;  /* 0x0000004e19557223 */ /* 0x000fe20000000032 */
[----:B------:R-:W-:Y:S01]  /*6b20*/  FFMA R29, R78, R41, R48 ;  /* 0x000000294e1d7223 */ /* 0x000fe20000000030 */
[----:B------:R-:W-:Y:S01]  /*6b30*/  FFMA R52, R40, R19, R49 ;  /* 0x0000001328347223 */ /* 0x000fe20000000031 */
[----:B------:R-:W-:Y:S01]  /*6b40*/  FFMA R68, R19, R42, R51 ;  /* 0x0000002a13447223 */ /* 0x000fe20000000033 */
[-C--:B------:R-:W-:Y:S01]  /*6b50*/  FFMA R83, R9, R43.reuse, R30 ;  /* 0x0000002b09537223 */ /* 0x080fe2000000001e */
[----:B------:R-:W2:Y:S01]  /*6b60*/  LDS.128 R48, [R2+0x530] ;  /* 0x0005300002307984 */ /* 0x000ea20000000c00 */
[----:B------:R-:W-:Y:S01]  /*6b70*/  FFMA R24, R78, R26, R31 ;  /* 0x0000001a4e187223 */ /* 0x000fe2000000001f */
[C---:B------:R-:W-:Y:S01]  /*6b80*/  FFMA R103, R19.reuse, R43, R62 ;  /* 0x0000002b13677223 */ /* 0x040fe2000000003e */
[----:B------:R-:W-:Y:S01]  /*6b90*/  FFMA R91, R19, R41, R74 ;  /* 0x00000029135b7223 */ /* 0x000fe2000000004a */
[----:B------:R-:W3:Y:S01]  /*6ba0*/  LDS.64 R8, [R2+0x528] ;  /* 0x0005280002087984 */ /* 0x000ee20000000a00 */
[-C--:B------:R-:W-:Y:S01]  /*6bb0*/  FFMA R72, R40, R13.reuse, R111 ;  /* 0x0000000d28487223 */ /* 0x080fe2000000006f */
[----:B------:R-:W-:Y:S01]  /*6bc0*/  FFMA R62, R13, R42, R115 ;  /* 0x0000002a0d3e7223 */ /* 0x000fe20000000073 */
[----:B------:R-:W-:Y:S01]  /*6bd0*/  FFMA R107, R25, R13, R84 ;  /* 0x0000000d196b7223 */ /* 0x000fe20000000054 */
[----:B------:R-:W4:Y:S01]  /*6be0*/  LDS.64 R30, [R2+0x540] ;  /* 0x00054000021e7984 */ /* 0x000f220000000a00 */
[C---:B------:R-:W-:Y:S01]  /*6bf0*/  FFMA R113, R13.reuse, R26, R110 ;  /* 0x0000001a0d717223 */ /* 0x040fe2000000006e */
[C---:B------:R-:W-:Y:S01]  /*6c00*/  FFMA R109, R13.reuse, R27, R86 ;  /* 0x0000001b0d6d7223 */ /* 0x040fe20000000056 */
[C---:B------:R-:W-:Y:S01]  /*6c10*/  FFMA R111, R13.reuse, R41, R88 ;  /* 0x000000290d6f7223 */ /* 0x040fe20000000058 */
[----:B------:R-:W-:Y:S01]  /*6c20*/  FFMA R115, R13, R43, R90 ;  /* 0x0000002b0d737223 */ /* 0x000fe2000000005a */
[----:B------:R-:W-:Y:S01]  /*6c30*/  FFMA R74, R106, R13, R119 ;  /* 0x0000000d6a4a7223 */ /* 0x000fe20000000077 */
[-C--:B------:R-:W-:Y:S01]  /*6c40*/  FFMA R13, R25, R70.reuse, R98 ;  /* 0x00000046190d7223 */ /* 0x080fe20000000062 */
[----:B------:R-:W-:Y:S01]  /*6c50*/  FFMA R84, R40, R70, R81 ;  /* 0x0000004628547223 */ /* 0x000fe20000000051 */
[----:B------:R-:W-:Y:S01]  /*6c60*/  FFMA R88, R106, R23, R7 ;  /* 0x000000176a587223 */ /* 0x000fe20000000007 */
[C---:B------:R-:W-:Y:S01]  /*6c70*/  FFMA R81, R70.reuse, R41, R80 ;  /* 0x0000002946517223 */ /* 0x040fe20000000050 */
[C---:B------:R-:W-:Y:S01]  /*6c80*/  FFMA R78, R70.reuse, R26, R93 ;  /* 0x0000001a464e7223 */ /* 0x040fe2000000005d */
[CC--:B------:R-:W-:Y:S01]  /*6c90*/  FFMA R80, R70.reuse, R42.reuse, R95 ;  /* 0x0000002a46507223 */ /* 0x0c0fe2000000005f */
[C---:B------:R-:W-:Y:S01]  /*6ca0*/  FFMA R86, R23.reuse, R42, R63 ;  /* 0x0000002a17567223 */ /* 0x040fe2000000003f */
[C---:B------:R-:W-:Y:S01]  /*6cb0*/  FFMA R93, R70.reuse, R27, R100 ;  /* 0x0000001b465d7223 */ /* 0x040fe20000000064 */
[-C--:B------:R-:W-:Y:S01]  /*6cc0*/  FFMA R95, R70, R43.reuse, R76 ;  /* 0x0000002b465f7223 */ /* 0x080fe2000000004c */
        /* <DEDUP_REMOVED lines=10> */
[C---:B-1----:R-:W-:Y:S01]  /*6d70*/  FFMA R38, R44.reuse, R26, R97 ;  /* 0x0000001a2c267223 */ /* 0x042fe20000000061 */
        /* <DEDUP_REMOVED lines=8> */
[----:B--2---:R-:W-:Y:S01]  /*6e00*/  FFMA R104, R48, R10, R37 ;  /* 0x0000000a30687223 */ /* 0x004fe20000000025 */
[----:B------:R-:W-:Y:S01]  /*6e10*/  FFMA R66, R19, R26, R66 ;  /* 0x0000001a13427223 */ /* 0x000fe20000000042 */
[----:B------:R-:W-:Y:S01]  /*6e20*/  FFMA R76, R40, R23, R53 ;  /* 0x00000017284c7223 */ /* 0x000fe20000000035 */
[----:B---3--:R-:W-:Y:S01]  /*6e30*/  FFMA R100, R8, R10, R39 ;  /* 0x0000000a08647223 */ /* 0x008fe20000000027 */
[C---:B------:R-:W-:Y:S01]  /*6e40*/  FFMA R37, R10.reuse, R49, R16 ;  /* 0x000000310a257223 */ /* 0x040fe20000000010 */
[C---:B------:R-:W-:Y:S01]  /*6e50*/  FFMA R106, R10.reuse, R50, R17 ;  /* 0x000000320a6a7223 */ /* 0x040fe20000000011 */
[----:B------:R-:W-:Y:S01]  /*6e60*/  FFMA R69, R25, R23, R112 ;  /* 0x0000001719457223 */ /* 0x000fe20000000070 */
[C---:B------:R-:W-:Y:S01]  /*6e70*/  FFMA R114, R23.reuse, R26, R114 ;  /* 0x0000001a17727223 */ /* 0x040fe20000000072 */
[C---:B------:R-:W-:Y:S01]  /*6e80*/  FFMA R119, R23.reuse, R27, R116 ;  /* 0x0000001b17777223 */ /* 0x040fe20000000074 */
[----:B------:R-:W-:Y:S01]  /*6e90*/  FFMA R53, R23, R41, R102 ;  /* 0x0000002917357223 */ /* 0x000fe20000000066 */
[----:B----4-:R-:W-:Y:S01]  /*6ea0*/  FFMA R39, R10, R31, R20 ;  /* 0x0000001f0a277223 */ /* 0x010fe20000000014 */
[----:B------:R-:W0:Y:S01]  /*6eb0*/  LDS.128 R16, [R6+0x130] ;  /* 0x0001300006107984 */ /* 0x000e220000000c00 */
[-C--:B------:R-:W-:Y:S01]  /*6ec0*/  FFMA R99, R79, R9.reuse, R24 ;  /* 0x000000094f637223 */ /* 0x080fe20000000018 */
[----:B------:R-:W-:Y:S01]  /*6ed0*/  FFMA R102, R30, R10, R83 ;  /* 0x0000000a1e667223 */ /* 0x000fe20000000053 */
[C---:B------:R-:W-:Y:S01]  /*6ee0*/  FFMA R73, R10.reuse, R9, R73 ;  /* 0x000000090a497223 */ /* 0x040fe20000000049 */
[----:B------:R-:W1:Y:S01]  /*6ef0*/  LDS.128 R20, [R6+0x340] ;  /* 0x0003400006147984 */ /* 0x000e620000000c00 */
[----:B------:R-:W-:Y:S01]  /*6f00*/  FFMA R83, R10, R51, R12 ;  /* 0x000000330a537223 */ /* 0x000fe2000000000c */
[----:B------:R-:W-:Y:S01]  /*6f10*/  FFMA R10, R30, R79, R117 ;  /* 0x0000004f1e0a7223 */ /* 0x000fe20000000075 */
[----:B------:R-:W-:Y:S01]  /*6f20*/  FFMA R117, R57, R31, R56 ;  /* 0x0000001f39757223 */ /* 0x000fe20000000038 */
[----:B------:R-:W2:Y:S01]  /*6f30*/  LDS.128 R24, [R2+0x5c0] ;  /* 0x0005c00002187984 */ /* 0x000ea20000000c00 */
[----:B------:R-:W-:Y:S01]  /*6f40*/  FFMA R12, R48, R79, R87 ;  /* 0x0000004f300c7223 */ /* 0x000fe20000000057 */
[C---:B------:R-:W-:Y:S01]  /*6f50*/  FFMA R87, R79.reuse, R49, R34 ;  /* 0x000000314f577223 */ /* 0x040fe20000000022 */
[C---:B------:R-:W-:Y:S01]  /*6f60*/  FFMA R85, R8.reuse, R79, R85 ;  /* 0x0000004f08557223 */ /* 0x040fe20000000055 */
[----:B------:R-:W3:Y:S01]  /*6f70*/  LDS.128 R40, [R2+0x5b0] ;  /* 0x0005b00002287984 */ /* 0x000ee20000000c00 */
[C---:B------:R-:W-:Y:S01]  /*6f80*/  FFMA R105, R79.reuse, R31, R82 ;  /* 0x0000001f4f697223 */ /* 0x040fe20000000052 */
[CC--:B------:R-:W-:Y:S01]  /*6f90*/  FFMA R34, R79.reuse, R50.reuse, R29 ;  /* 0x000000324f227223 */ /* 0x0c0fe2000000001d */
[----:B------:R-:W-:Y:S01]  /*6fa0*/  FFMA R79, R79, R51, R54 ;  /* 0x000000334f4f7223 */ /* 0x000fe20000000036 */
[----:B------:R-:W4:Y:S01]  /*6fb0*/  LDS R56, [R2+0x5ac] ;  /* 0x0005ac0002387984 */ /* 0x000f220000000800 */
[C---:B------:R-:W-:Y:S01]  /*6fc0*/  FFMA R29, R57.reuse, R9, R90 ;  /* 0x00000009391d7223 */ /* 0x040fe2000000005a */
[-C--:B------:R-:W-:Y:S01]  /*6fd0*/  FFMA R101, R8, R57.reuse, R101 ;  /* 0x0000003908657223 */ /* 0x080fe20000000065 */
[-C--:B------:R-:W-:Y:S01]  /*6fe0*/  FFMA R54, R30, R57.reuse, R65 ;  /* 0x000000391e367223 */ /* 0x080fe20000000041 */
        /* <DEDUP_REMOVED lines=8> */
[----:B------:R-:W-:Y:S01]  /*7070*/  FFMA R109, R14, R51, R62 ;  /* 0x000000330e6d7223 */ /* 0x000fe2000000003e */
[-C--:B------:R-:W-:Y:S01]  /*7080*/  FFMA R111, R71, R9.reuse, R78 ;  /* 0x00000009476f7223 */ /* 0x080fe2000000004e */
[-C--:B------:R-:W-:Y:S01]  /*7090*/  FFMA R125, R45, R9.reuse, R38 ;  /* 0x000000092d7d7223 */ /* 0x080fe20000000026 */
[-C--:B------:R-:W-:Y:S01]  /*70a0*/  FFMA R107, R8, R14.reuse, R107 ;  /* 0x0000000e086b7223 */ /* 0x080fe2000000006b */
[----:B------:R-:W-:Y:S01]  /*70b0*/  FFMA R113, R14, R9, R113 ;  /* 0x000000090e717223 */ /* 0x000fe20000000071 */
[----:B------:R-:W-:Y:S01]  /*70c0*/  FFMA R82, R30, R14, R115 ;  /* 0x0000000e1e527223 */ /* 0x000fe20000000073 */
[----:B------:R-:W-:Y:S01]  /*70d0*/  FFMA R62, R48, R71, R93 ;  /* 0x00000047303e7223 */ /* 0x000fe2000000005d */
[CC--:B------:R-:W-:Y:S01]  /*70e0*/  FFMA R78, R71.reuse, R50.reuse, R81 ;  /* 0x00000032474e7223 */ /* 0x0c0fe20000000051 */
[C---:B------:R-:W-:Y:S01]  /*70f0*/  FFMA R38, R30.reuse, R45, R97 ;  /* 0x0000002d1e267223 */ /* 0x040fe20000000061 */
[----:B------:R-:W-:Y:S01]  /*7100*/  FFMA R14, R30, R71, R95 ;  /* 0x000000471e0e7223 */ /* 0x000fe2000000005f */
[C---:B------:R-:W-:Y:S01]  /*7110*/  FFMA R93, R71.reuse, R49, R84 ;  /* 0x00000031475d7223 */ /* 0x040fe20000000054 */
[----:B------:R-:W-:Y:S01]  /*7120*/  FFMA R81, R71, R51, R80 ;  /* 0x0000003347517223 */ /* 0x000fe20000000050 */
[C---:B------:R-:W-:Y:S01]  /*7130*/  FFMA R115, R8.reuse, R45, R67 ;  /* 0x0000002d08737223 */ /* 0x040fe20000000043 */
[----:B------:R-:W-:Y:S01]  /*7140*/  FFMA R97, R45, R31, R44 ;  /* 0x0000001f2d617223 */ /* 0x000fe2000000002c */
[----:B------:R-:W-:Y:S01]  /*7150*/  FFMA R13, R8, R71, R13 ;  /* 0x00000047080d7223 */ /* 0x000fe2000000000d */
[----:B------:R-:W-:Y:S01]  /*7160*/  FFMA R95, R71, R31, R70 ;  /* 0x0000001f475f7223 */ /* 0x000fe20000000046 */
[----:B------:R-:W-:Y:S01]  /*7170*/  FFMA R44, R48, R45, R55 ;  /* 0x0000002d302c7223 */ /* 0x000fe20000000037 */
[C---:B------:R-:W-:Y:S01]  /*7180*/  FFMA R80, R45.reuse, R49, R64 ;  /* 0x000000312d507223 */ /* 0x040fe20000000040 */
[C---:B------:R-:W-:Y:S01]  /*7190*/  FFMA R84, R45.reuse, R50, R75 ;  /* 0x000000322d547223 */ /* 0x040fe2000000004b */
        /* <DEDUP_REMOVED lines=9> */
[----:B------:R-:W-:Y:S01]  /*7230*/  FFMA R45, R45, R51, R96 ;  /* 0x000000332d2d7223 */ /* 0x000fe20000000060 */
[C---:B------:R-:W-:Y:S01]  /*7240*/  FFMA R8, R20.reuse, R48, R119 ;  /* 0x0000003014087223 */ /* 0x040fe20000000077 */
[C---:B------:R-:W-:Y:S01]  /*7250*/  FFMA R77, R20.reuse, R49, R76 ;  /* 0x00000031144d7223 */ /* 0x040fe2000000004c */
[C---:B------:R-:W-:Y:S01]  /*7260*/  FFMA R16, R20.reuse, R50, R53 ;  /* 0x0000003214107223 */ /* 0x040fe20000000035 */
[C---:B--2---:R-:W-:Y:S01]  /*7270*/  FFMA R27, R20.reuse, R51, R86 ;  /* 0x00000033141b7223 */ /* 0x044fe20000000056 */
[C---:B------:R-:W-:Y:S01]  /*7280*/  FFMA R9, R20.reuse, R9, R114 ;  /* 0x0000000914097223 */ /* 0x040fe20000000072 */
[----:B------:R-:W0:Y:S01]  /*7290*/  LDS.128 R48, [R6+0xb0] ;  /* 0x0000b00006307984 */ /* 0x000e220000000c00 */
[C---:B------:R-:W-:Y:S01]  /*72a0*/  FFMA R30, R20.reuse, R30, R63 ;  /* 0x0000001e141e7223 */ /* 0x040fe2000000003f */
[----:B------:R-:W-:Y:S01]  /*72b0*/  FFMA R31, R20, R31, R88 ;  /* 0x0000001f141f7223 */ /* 0x000fe20000000058 */
[-C--:B---3--:R-:W-:Y:S01]  /*72c0*/  FFMA R20, R40, R11.reuse, R73 ;  /* 0x0000000b28147223 */ /* 0x088fe20000000049 */
[C---:B------:R-:W-:Y:S01]  /*72d0*/  FFMA R76, R11.reuse, R42, R37 ;  /* 0x0000002a0b4c7223 */ /* 0x040fe20000000025 */
[-C--:B------:R-:W-:Y:S01]  /*72e0*/  FFMA R86, R24, R11.reuse, R83 ;  /* 0x0000000b18567223 */ /* 0x080fe20000000053 */
[C---:B------:R-:W-:Y:S01]  /*72f0*/  FFMA R88, R11.reuse, R26, R39 ;  /* 0x0000001a0b587223 */ /* 0x040fe20000000027 */
[----:B----4-:R-:W-:Y:S01]  /*7300*/  FFMA R63, R56, R11, R100 ;  /* 0x0000000b383f7223 */ /* 0x010fe20000000064 */
[C---:B------:R-:W-:Y:S01]  /*7310*/  FFMA R73, R11.reuse, R41, R104 ;  /* 0x000000290b497223 */ /* 0x040fe20000000068 */
[C---:B------:R-:W-:Y:S01]  /*7320*/  FFMA R37, R11.reuse, R43, R106 ;  /* 0x0000002b0b257223 */ /* 0x040fe2000000006a */
[----:B------:R-:W-:Y:S01]  /*7330*/  FFMA R83, R11, R25, R102 ;  /* 0x000000190b537223 */ /* 0x000fe20000000066 */
[----:B------:R-:W-:Y:S01]  /*7340*/  FFMA R91, R40, R17, R67 ;  /* 0x00000011285b7223 */ /* 0x000fe20000000043 */
[C---:B------:R-:W-:Y:S01]  /*7350*/  FFMA R39, R17.reuse, R41, R66 ;  /* 0x0000002911277223 */ /* 0x040fe20000000042 */
[C---:B------:R-:W-:Y:S01]  /*7360*/  FFMA R92, R17.reuse, R42, R65 ;  /* 0x0000002a115c7223 */ /* 0x040fe20000000041 */
[C---:B------:R-:W-:Y:S01]  /*7370*/  FFMA R103, R17.reuse, R43, R64 ;  /* 0x0000002b11677223 */ /* 0x040fe20000000040 */
[-C--:B------:R-:W-:Y:S01]  /*7380*/  FFMA R89, R56, R17.reuse, R71 ;  /* 0x0000001138597223 */ /* 0x080fe20000000047 */
[----:B------:R-:W-:Y:S01]  /*7390*/  FFMA R94, R24, R17, R55 ;  /* 0x00000011185e7223 */ /* 0x000fe20000000037 */
[CC--:B------:R-:W-:Y:S01]  /*73a0*/  FFMA R11, R17.reuse, R25.reuse, R52 ;  /* 0x00000019110b7223 */ /* 0x0c0fe20000000034 */
[----:B------:R-:W1:Y:S01]  /*73b0*/  LDS.128 R64, [R6+0x2c0] ;  /* 0x0002c00006407984 */ /* 0x000e620000000c00 */
[----:B------:R-:W-:Y:S01]  /*73c0*/  FFMA R119, R58, R25, R54 ;  /* 0x000000193a777223 */ /* 0x000fe20000000036 */
[----:B------:R-:W-:Y:S01]  /*73d0*/  FFMA R98, R17, R26, R98 ;  /* 0x0000001a11627223 */ /* 0x000fe20000000062 */
[C---:B------:R-:W-:Y:S01]  /*73e0*/  FFMA R17, R15.reuse, R41, R74 ;  /* 0x000000290f117223 */ /* 0x040fe2000000004a */
[----:B------:R-:W2:Y:S01]  /*73f0*/  LDS.128 R52, [R2+0x630] ;  /* 0x0006300002347984 */ /* 0x000ea20000000c00 */
[C---:B------:R-:W-:Y:S01]  /*7400*/  FFMA R74, R15.reuse, R42, R57 ;  /* 0x0000002a0f4a7223 */ /* 0x040fe20000000039 */
[C---:B------:R-:W-:Y:S01]  /*7410*/  FFMA R57, R15.reuse, R43, R72 ;  /* 0x0000002b0f397223 */ /* 0x040fe20000000048 */
[-C--:B------:R-:W-:Y:S01]  /*7420*/  FFMA R96, R40, R58.reuse, R29 ;  /* 0x0000003a28607223 */ /* 0x080fe2000000001d */
[----:B------:R-:W3:Y:S01]  /*7430*/  LDS.128 R68, [R2+0x640] ;  /* 0x0006400002447984 */ /* 0x000ee20000000c00 */
[----:B------:R-:W-:Y:S01]  /*7440*/  FFMA R72, R24, R15, R109 ;  /* 0x0000000f18487223 */ /* 0x000fe2000000006d */
[----:B------:R-:W-:Y:S01]  /*7450*/  FFMA R29, R58, R43, R90 ;  /* 0x0000002b3a1d7223 */ /* 0x000fe2000000005a */
[C---:B------:R-:W-:Y:S01]  /*7460*/  FFMA R109, R15.reuse, R25, R82 ;  /* 0x000000190f6d7223 */ /* 0x040fe20000000052 */
[----:B------:R-:W-:Y:S01]  /*7470*/  FFMA R101, R56, R58, R101 ;  /* 0x0000003a38657223 */ /* 0x000fe20000000065 */
[C---:B------:R-:W-:Y:S01]  /*7480*/  FFMA R7, R58.reuse, R41, R7 ;  /* 0x000000293a077223 */ /* 0x040fe20000000007 */
[----:B------:R-:W-:Y:S01]  /*7490*/  FFMA R100, R58, R42, R121 ;  /* 0x0000002a3a647223 */ /* 0x000fe20000000079 */
[----:B------:R-:W-:Y:S01]  /*74a0*/  FFMA R90, R24, R58, R123 ;  /* 0x0000003a185a7223 */ /* 0x000fe2000000007b */
[-C--:B------:R-:W-:Y:S01]  /*74b0*/  FFMA R102, R58, R26.reuse, R117 ;  /* 0x0000001a3a667223 */ /* 0x080fe20000000075 */
[----:B------:R-:W-:Y:S01]  /*74c0*/  FFMA R82, R15, R26, R35 ;  /* 0x0000001a0f527223 */ /* 0x000fe20000000023 */
[C---:B------:R-:W-:Y:S01]  /*74d0*/  FFMA R104, R21.reuse, R42, R77 ;  /* 0x0000002a15687223 */ /* 0x040fe2000000004d */
        /* <DEDUP_REMOVED lines=8> */
[----:B------:R-:W-:Y:S01]  /*7560*/  FFMA R30, R21, R26, R31 ;  /* 0x0000001a151e7223 */ /* 0x000fe2000000001f */
[-C--:B0-----:R-:W-:Y:S01]  /*7570*/  FFMA R9, R48, R41.reuse, R12 ;  /* 0x0000002930097223 */ /* 0x081fe2000000000c */
[----:B------:R-:W-:Y:S01]  /*7580*/  FFMA R21, R46, R41, R44 ;  /* 0x000000292e157223 */ /* 0x000fe2000000002c */
[C---:B------:R-:W-:Y:S01]  /*7590*/  FFMA R12, R48.reuse, R42, R87 ;  /* 0x0000002a300c7223 */ /* 0x040fe20000000057 */
[-C--:B------:R-:W-:Y:S01]  /*75a0*/  FFMA R15, R48, R43.reuse, R34 ;  /* 0x0000002b300f7223 */ /* 0x080fe20000000022 */
[-C--:B------:R-:W-:Y:S01]  /*75b0*/  FFMA R44, R24, R46.reuse, R45 ;  /* 0x0000002e182c7223 */ /* 0x080fe2000000002d */
[-C--:B------:R-:W-:Y:S01]  /*75c0*/  FFMA R115, R56, R46.reuse, R115 ;  /* 0x0000002e38737223 */ /* 0x080fe20000000073 */
[----:B------:R-:W-:Y:S01]  /*75d0*/  FFMA R106, R40, R46, R125 ;  /* 0x0000002e286a7223 */ /* 0x000fe2000000007d */
[C---:B------:R-:W-:Y:S01]  /*75e0*/  FFMA R80, R46.reuse, R42, R80 ;  /* 0x0000002a2e507223 */ /* 0x040fe20000000050 */
[C---:B------:R-:W-:Y:S01]  /*75f0*/  FFMA R31, R46.reuse, R43, R84 ;  /* 0x0000002b2e1f7223 */ /* 0x040fe20000000054 */
[-C--:B------:R-:W-:Y:S01]  /*7600*/  FFMA R45, R46, R25.reuse, R38 ;  /* 0x000000192e2d7223 */ /* 0x080fe20000000026 */
[C---:B------:R-:W-:Y:S01]  /*7610*/  FFMA R85, R48.reuse, R56, R85 ;  /* 0x0000003830557223 */ /* 0x040fe20000000055 */
[----:B------:R-:W-:Y:S01]  /*7620*/  FFMA R27, R48, R25, R10 ;  /* 0x00000019301b7223 */ /* 0x000fe2000000000a */
[----:B------:R-:W-:Y:S01]  /*7630*/  FFMA R46, R46, R26, R97 ;  /* 0x0000001a2e2e7223 */ /* 0x000fe20000000061 */
[C---:B------:R-:W-:Y:S01]  /*7640*/  FFMA R8, R48.reuse, R40, R99 ;  /* 0x0000002830087223 */ /* 0x040fe20000000063 */
[C---:B------:R-:W-:Y:S01]  /*7650*/  FFMA R84, R48.reuse, R24, R79 ;  /* 0x0000001830547223 */ /* 0x040fe2000000004f */
[----:B------:R-:W-:Y:S01]  /*7660*/  FFMA R10, R48, R26, R105 ;  /* 0x0000001a300a7223 */ /* 0x000fe20000000069 */
[C---:B-1----:R-:W-:Y:S01]  /*7670*/  FFMA R97, R64.reuse, R56, R13 ;  /* 0x0000003840617223 */ /* 0x042fe2000000000d */
[C---:B------:R-:W-:Y:S01]  /*7680*/  FFMA R110, R64.reuse, R42, R93 ;  /* 0x0000002a406e7223 */ /* 0x040fe2000000005d */
[C---:B------:R-:W-:Y:S01]  /*7690*/  FFMA R93, R64.reuse, R43, R78 ;  /* 0x0000002b405d7223 */ /* 0x040fe2000000004e */
[----:B------:R-:W-:Y:S01]  /*76a0*/  FFMA R105, R64, R25, R14 ;  /* 0x0000001940697223 */ /* 0x000fe2000000000e */
[C---:B--2---:R-:W-:Y:S01]  /*76b0*/  FFMA R79, R49.reuse, R55, R12 ;  /* 0x00000037314f7223 */ /* 0x044fe2000000000c */
[-C--:B---3--:R-:W-:Y:S01]  /*76c0*/  FFMA R56, R68, R49.reuse, R15 ;  /* 0x0000003144387223 */ /* 0x088fe2000000000f */
[----:B------:R-:W-:Y:S01]  /*76d0*/  FFMA R112, R64, R24, R81 ;  /* 0x0000001840707223 */ /* 0x000fe20000000051 */
[----:B------:R-:W-:Y:S01]  /*76e0*/  FFMA R38, R52, R49, R85 ;  /* 0x0000003134267223 */ /* 0x000fe20000000055 */
[----:B------:R-:W0:Y:S01]  /*76f0*/  LDS.128 R12, [R6+0x30] ;  /* 0x00003000060c7984 */ /* 0x000e220000000c00 */
[CC--:B------:R-:W-:Y:S01]  /*7700*/  FFMA R78, R18.reuse, R54.reuse, R39 ;  /* 0x00000036124e7223 */ /* 0x0c0fe20000000027 */
        /* <DEDUP_REMOVED lines=8> */
[----:B------:R-:W1:Y:S01]  /*7790*/  LDS.128 R8, [R6+0x240] ;  /* 0x0002400006087984 */ /* 0x000e620000000c00 */
[C---:B------:R-:W-:Y:S01]  /*77a0*/  FFMA R108, R64.reuse, R40, R111 ;  /* 0x00000028406c7223 */ /* 0x040fe2000000006f */
[----:B------:R-:W-:Y:S01]  /*77b0*/  FFMA R99, R64, R41, R62 ;  /* 0x0000002940637223 */ /* 0x000fe2000000003e */
[C---:B------:R-:W-:Y:S01]  /*77c0*/  FFMA R64, R18.reuse, R53, R91 ;  /* 0x0000003512407223 */ /* 0x040fe2000000005b */
[----:B------:R-:W2:Y:S01]  /*77d0*/  LDS.128 R24, [R2+0x6b0] ;  /* 0x0006b00002187984 */ /* 0x000ea20000000c00 */
[----:B------:R-:W-:Y:S01]  /*77e0*/  FFMA R91, R65, R55, R110 ;  /* 0x00000037415b7223 */ /* 0x000fe2000000006e */
[----:B------:R-:W-:Y:S01]  /*77f0*/  FFMA R87, R18, R69, R94 ;  /* 0x0000004512577223 */ /* 0x000fe2000000005e */
[-C--:B------:R-:W-:Y:S01]  /*7800*/  FFMA R62, R52, R18.reuse, R89 ;  /* 0x00000012343e7223 */ /* 0x080fe20000000059 */
[----:B------:R-:W3:Y:S01]  /*7810*/  LDS.128 R40, [R2+0x6c0] ;  /* 0x0006c00002287984 */ /* 0x000ee20000000c00 */
[----:B------:R-:W-:Y:S01]  /*7820*/  FFMA R84, R68, R18, R103 ;  /* 0x0000001244547223 */ /* 0x000fe20000000067 */
[----:B------:R-:W-:Y:S01]  /*7830*/  FFMA R98, R18, R71, R98 ;  /* 0x0000004712627223 */ /* 0x000fe20000000062 */
[----:B------:R-:W-:Y:S01]  /*7840*/  FFMA R94, R68, R59, R29 ;  /* 0x0000003b445e7223 */ /* 0x000fe2000000001d */
[----:B------:R-:W4:Y:S01]  /*7850*/  LDS R110, [R2+0x6d0] ;  /* 0x0006d000026e7984 */ /* 0x000f220000000800 */
[C---:B------:R-:W-:Y:S01]  /*7860*/  FFMA R18, R59.reuse, R54, R7 ;  /* 0x000000363b127223 */ /* 0x040fe20000000007 */
[C---:B------:R-:W-:Y:S01]  /*7870*/  FFMA R29, R59.reuse, R69, R90 ;  /* 0x000000453b1d7223 */ /* 0x040fe2000000005a */
[----:B------:R-:W-:Y:S01]  /*7880*/  FFMA R101, R52, R59, R101 ;  /* 0x0000003b34657223 */ /* 0x000fe20000000065 */
[C---:B------:R-:W-:Y:S01]  /*7890*/  FFMA R89, R59.reuse, R53, R96 ;  /* 0x000000353b597223 */ /* 0x040fe20000000060 */
[C---:B------:R-:W-:Y:S01]  /*78a0*/  FFMA R7, R59.reuse, R55, R100 ;  /* 0x000000373b077223 */ /* 0x040fe20000000064 */
[----:B------:R-:W-:Y:S01]  /*78b0*/  FFMA R90, R59, R70, R119 ;  /* 0x000000463b5a7223 */ /* 0x000fe20000000077 */
[----:B------:R-:W-:Y:S01]  /*78c0*/  FFMA R95, R65, R53, R108 ;  /* 0x00000035415f7223 */ /* 0x000fe2000000006c */
[----:B------:R-:W-:Y:S01]  /*78d0*/  FFMA R59, R59, R71, R102 ;  /* 0x000000473b3b7223 */ /* 0x000fe20000000066 */
[-C--:B------:R-:W-:Y:S01]  /*78e0*/  FFMA R108, R68, R65.reuse, R93 ;  /* 0x00000041446c7223 */ /* 0x080fe2000000005d */
[----:B------:R-:W-:Y:S01]  /*78f0*/  FFMA R100, R52, R65, R97 ;  /* 0x0000004134647223 */ /* 0x000fe20000000061 */
        /* <DEDUP_REMOVED lines=10> */
[C---:B------:R-:W-:Y:S01]  /*79a0*/  FFMA R16, R22.reuse, R70, R117 ;  /* 0x0000004616107223 */ /* 0x040fe20000000075 */
[----:B------:R-:W-:Y:S01]  /*79b0*/  FFMA R77, R22, R71, R30 ;  /* 0x00000047164d7223 */ /* 0x000fe2000000001e */
[C---:B------:R-:W-:Y:S01]  /*79c0*/  FFMA R22, R47.reuse, R54, R21 ;  /* 0x000000362f167223 */ /* 0x040fe20000000015 */
[C---:B------:R-:W-:Y:S01]  /*79d0*/  FFMA R21, R47.reuse, R55, R80 ;  /* 0x000000372f157223 */ /* 0x040fe20000000050 */
[-C--:B------:R-:W-:Y:S01]  /*79e0*/  FFMA R30, R68, R47.reuse, R31 ;  /* 0x0000002f441e7223 */ /* 0x080fe2000000001f */
[----:B------:R-:W-:Y:S01]  /*79f0*/  FFMA R115, R52, R47, R115 ;  /* 0x0000002f34737223 */ /* 0x000fe20000000073 */
[C---:B------:R-:W-:Y:S01]  /*7a00*/  FFMA R97, R47.reuse, R53, R106 ;  /* 0x000000352f617223 */ /* 0x040fe2000000006a */
        /* <DEDUP_REMOVED lines=19> */
[----:B------:R-:W-:Y:S01]  /*7b40*/  FFMA R118, R12, R68, R37 ;  /* 0x000000440c767223 */ /* 0x000fe20000000025 */
[----:B------:R-:W-:Y:S01]  /*7b50*/  FFMA R17, R25, R13, R44 ;  /* 0x0000000d19117223 */ /* 0x000fe2000000002c */
[C---:B------:R-:W-:Y:S01]  /*7b60*/  FFMA R57, R13.reuse, R27, R46 ;  /* 0x0000001b0d397223 */ /* 0x040fe2000000002e */
[----:B---3--:R-:W-:Y:S01]  /*7b70*/  FFMA R8, R40, R13, R45 ;  /* 0x0000000d28087223 */ /* 0x008fe2000000002d */
[C---:B------:R-:W-:Y:S01]  /*7b80*/  FFMA R20, R13.reuse, R42, R47 ;  /* 0x0000002a0d147223 */ /* 0x040fe2000000002f */
[----:B------:R-:W-:Y:S01]  /*7b90*/  LDS.128 R52, [R6+0x3d0] ;  /* 0x0003d00006347984 */ /* 0x000fe20000000c00 */
[C---:B------:R-:W-:Y:S01]  /*7ba0*/  FFMA R37, R13.reuse, R41, R118 ;  /* 0x000000290d257223 */ /* 0x040fe20000000076 */
[----:B------:R-:W-:Y:S01]  /*7bb0*/  FFMA R73, R13, R43, R120 ;  /* 0x0000002b0d497223 */ /* 0x000fe20000000078 */
[----:B----4-:R-:W-:Y:S01]  /*7bc0*/  FFMA R24, R110, R13, R83 ;  /* 0x0000000d6e187223 */ /* 0x010fe20000000053 */
[----:B------:R-:W0:Y:S01]  /*7bd0*/  LDS.128 R44, [R6+0x1c0] ;  /* 0x0001c000062c7984 */ /* 0x000e220000000c00 */
[----:B------:R-:W-:Y:S01]  /*7be0*/  FFMA R117, R50, R43, R48 ;  /* 0x0000002b32757223 */ /* 0x000fe20000000030 */
[C---:B------:R-:W-:Y:S01]  /*7bf0*/  FFMA R83, R25.reuse, R50, R38 ;  /* 0x0000003219537223 */ /* 0x040fe20000000026 */
[----:B------:R-:W-:Y:S01]  /*7c00*/  FFMA R48, R40, R19, R39 ;  /* 0x0000001328307223 */ /* 0x000fe20000000027 */
[----:B------:R-:W1:Y:S01]  /*7c10*/  LDS.64 R12, [R2+0x738] ;  /* 0x00073800020c7984 */ /* 0x000e620000000a00 */
[C---:B------:R-:W-:Y:S01]  /*7c20*/  FFMA R58, R50.reuse, R26, R85 ;  /* 0x0000001a323a7223 */ /* 0x040fe20000000055 */
[----:B------:R-:W-:Y:S01]  /*7c30*/  FFMA R85, R50, R27, R34 ;  /* 0x0000001b32557223 */ /* 0x000fe20000000022 */
[----:B------:R-:W-:Y:S01]  /*7c40*/  FFMA R34, R40, R50, R79 ;  /* 0x0000003228227223 */ /* 0x000fe2000000004f */
[----:B------:R-:W2:Y:S01]  /*7c50*/  LDS.128 R68, [R2+0x740] ;  /* 0x0007400002447984 */ /* 0x000ea20000000c00 */
[C---:B------:R-:W-:Y:S01]  /*7c60*/  FFMA R107, R25.reuse, R9, R76 ;  /* 0x00000009196b7223 */ /* 0x040fe2000000004c */
[----:B------:R-:W-:Y:S01]  /*7c70*/  FFMA R79, R50, R41, R56 ;  /* 0x00000029324f7223 */ /* 0x000fe20000000038 */
[----:B------:R-:W-:Y:S01]  /*7c80*/  FFMA R76, R66, R26, R95 ;  /* 0x0000001a424c7223 */ /* 0x000fe2000000005f */
[----:B------:R-:W3:Y:S01]  /*7c90*/  LDS.64 R38, [R2+0x750] ;  /* 0x0007500002267984 */ /* 0x000ee20000000a00 */
        /* <DEDUP_REMOVED lines=27> */
[----:B0-----:R-:W-:Y:S01]  /*7e50*/  FFMA R96, R44, R26, R89 ;  /* 0x0000001a2c607223 */ /* 0x001fe20000000059 */
[C---:B------:R-:W-:Y:S01]  /*7e60*/  FFMA R89, R52.reuse, R41, R30 ;  /* 0x0000002934597223 */ /* 0x040fe2000000001e */
[----:B------:R-:W-:Y:S01]  /*7e70*/  FFMA R30, R52, R42, R31 ;  /* 0x0000002a341e7223 */ /* 0x000fe2000000001f */
[----:B------:R-:W-:Y:S01]  /*7e80*/  FFMA R100, R44, R40, R7 ;  /* 0x000000282c647223 */ /* 0x000fe20000000007 */
[----:B------:R-:W-:Y:S01]  /*7e90*/  FFMA R31, R52, R43, R80 ;  /* 0x0000002b341f7223 */ /* 0x000fe20000000050 */
[C---:B------:R-:W-:Y:S01]  /*7ea0*/  FFMA R77, R44.reuse, R27, R18 ;  /* 0x0000001b2c4d7223 */ /* 0x040fe20000000012 */
[----:B------:R-:W-:Y:S01]  /*7eb0*/  FFMA R7, R44, R41, R94 ;  /* 0x000000292c077223 */ /* 0x000fe2000000005e */
[----:B-1----:R-:W-:Y:S01]  /*7ec0*/  FFMA R80, R12, R14, R17 ;  /* 0x0000000e0c507223 */ /* 0x002fe20000000011 */
[C---:B------:R-:W-:Y:S01]  /*7ed0*/  FFMA R94, R44.reuse, R42, R29 ;  /* 0x0000002a2c5e7223 */ /* 0x040fe2000000001d */
[----:B------:R-:W0:Y:S01]  /*7ee0*/  LDS.128 R16, [R6+0x140] ;  /* 0x0001400006107984 */ /* 0x000e220000000c00 */
[C---:B------:R-:W-:Y:S01]  /*7ef0*/  FFMA R101, R44.reuse, R25, R101 ;  /* 0x000000192c657223 */ /* 0x040fe20000000065 */
[C---:B------:R-:W-:Y:S01]  /*7f00*/  FFMA R29, R44.reuse, R43, R90 ;  /* 0x0000002b2c1d7223 */ /* 0x040fe2000000005a */
[----:B------:R-:W-:Y:S01]  /*7f10*/  FFMA R102, R44, R110, R59 ;  /* 0x0000006e2c667223 */ /* 0x000fe2000000003b */
[----:B--2---:R-:W-:Y:S01]  /*7f20*/  FFMA R106, R68, R14, R57 ;  /* 0x0000000e446a7223 */ /* 0x004fe20000000039 */
[----:B------:R-:W-:Y:S01]  /*7f30*/  FFMA R44, R52, R26, R97 ;  /* 0x0000001a342c7223 */ /* 0x000fe20000000061 */
[C---:B------:R-:W-:Y:S01]  /*7f40*/  FFMA R57, R14.reuse, R69, R8 ;  /* 0x000000450e397223 */ /* 0x040fe20000000008 */
[----:B------:R-:W-:Y:S01]  /*7f50*/  FFMA R35, R23, R41, R104 ;  /* 0x0000002917237223 */ /* 0x000fe20000000068 */
[----:B------:R-:W-:Y:S01]  /*7f60*/  FFMA R8, R14, R70, R37 ;  /* 0x000000460e087223 */ /* 0x000fe20000000025 */
[----:B------:R-:W-:Y:S01]  /*7f70*/  FFMA R97, R51, R13, R58 ;  /* 0x0000000d33617223 */ /* 0x000fe2000000003a */
[----:B------:R-:W-:Y:S01]  /*7f80*/  FFMA R65, R25, R23, R112 ;  /* 0x0000001719417223 */ /* 0x000fe20000000070 */
[C---:B------:R-:W-:Y:S01]  /*7f90*/  FFMA R114, R23.reuse, R26, R114 ;  /* 0x0000001a17727223 */ /* 0x040fe20000000072 */
[----:B------:R-:W-:Y:S01]  /*7fa0*/  FFMA R119, R23, R27, R116 ;  /* 0x0000001b17777223 */ /* 0x000fe20000000074 */
[C---:B------:R-:W-:Y:S01]  /*7fb0*/  FFMA R115, R52.reuse, R25, R115 ;  /* 0x0000001934737223 */ /* 0x040fe20000000073 */
[C---:B------:R-:W-:Y:S01]  /*7fc0*/  FFMA R59, R52.reuse, R27, R22 ;  /* 0x0000001b343b7223 */ /* 0x040fe20000000016 */
[----:B------:R-:W-:Y:S01]  /*7fd0*/  FFMA R90, R52, R40, R21 ;  /* 0x00000028345a7223 */ /* 0x000fe20000000015 */
[----:B---3--:R-:W-:Y:S01]  /*7fe0*/  FFMA R104, R38, R14, R73 ;  /* 0x0000000e26687223 */ /* 0x008fe20000000049 */
[----:B------:R-:W-:Y:S01]  /*7ff0*/  FFMA R37, R14, R71, R20 ;  /* 0x000000470e257223 */ /* 0x000fe20000000014 */
[----:B------:R-:W-:Y:S01]  /*8000*/  FFMA R58, R68, R51, R85 ;  /* 0x00000033443a7223 */ /* 0x000fe20000000055 */
[----:B------:R-:W-:Y:S01]  /*8010*/  FFMA R52, R52, R110, R99 ;  /* 0x0000006e34347223 */ /* 0x000fe20000000063 */
[C---:B------:R-:W-:Y:S01]  /*8020*/  FFMA R63, R14.reuse, R13, R63 ;  /* 0x0000000d0e3f7223 */ /* 0x040fe2000000003f */
[----:B------:R-:W-:Y:S01]  /*8030*/  FFMA R73, R14, R39, R24 ;  /* 0x000000270e497223 */ /* 0x000fe20000000018 */
[C---:B------:R-:W-:Y:S01]  /*8040*/  FFMA R85, R51.reuse, R69, R34 ;  /* 0x0000004533557223 */ /* 0x040fe20000000022 */
[----:B------:R-:W1:Y:S01]  /*8050*/  LDS.128 R20, [R6+0x350] ;  /* 0x0003500006147984 */ /* 0x000e620000000c00 */
[-C--:B------:R-:W-:Y:S01]  /*8060*/  FFMA R83, R12, R51.reuse, R83 ;  /* 0x000000330c537223 */ /* 0x080fe20000000053 */
[C---:B------:R-:W-:Y:S01]  /*8070*/  FFMA R14, R38.reuse, R51, R117 ;  /* 0x00000033260e7223 */ /* 0x040fe20000000075 */
[C---:B------:R-:W-:Y:S01]  /*8080*/  FFMA R99, R51.reuse, R39, R82 ;  /* 0x0000002733637223 */ /* 0x040fe20000000052 */
[----:B------:R-:W2:Y:S01]  /*8090*/  LDS.128 R40, [R2+0x7c0] ;  /* 0x0007c00002287984 */ /* 0x000ea20000000c00 */
[CC--:B------:R-:W-:Y:S01]  /*80a0*/  FFMA R34, R51.reuse, R70.reuse, R79 ;  /* 0x0000004633227223 */ /* 0x0c0fe2000000004f */
[----:B------:R-:W-:Y:S01]  /*80b0*/  FFMA R51, R51, R71, R72 ;  /* 0x0000004733337223 */ /* 0x000fe20000000048 */
[C---:B------:R-:W-:Y:S01]  /*80c0*/  FFMA R79, R45.reuse, R13, R96 ;  /* 0x0000000d2d4f7223 */ /* 0x040fe20000000060 */
[----:B------:R-:W3:Y:S01]  /*80d0*/  LDS.128 R24, [R2+0x7d0] ;  /* 0x0007d00002187984 */ /* 0x000ee20000000c00 */
[-C--:B------:R-:W-:Y:S01]  /*80e0*/  FFMA R82, R38, R45.reuse, R29 ;  /* 0x0000002d26527223 */ /* 0x080fe2000000001d */
[----:B------:R-:W-:Y:S01]  /*80f0*/  FFMA R101, R12, R45, R101 ;  /* 0x0000002d0c657223 */ /* 0x000fe20000000065 */
[C---:B------:R-:W-:Y:S01]  /*8100*/  FFMA R29, R45.reuse, R39, R102 ;  /* 0x000000272d1d7223 */ /* 0x040fe20000000066 */
[----:B------:R-:W4:Y:S01]  /*8110*/  LDS R72, [R2+0x7bc] ;  /* 0x0007bc0002487984 */ /* 0x000f220000000800 */
[----:B------:R-:W-:Y:S01]  /*8120*/  FFMA R77, R68, R45, R77 ;  /* 0x0000002d444d7223 */ /* 0x000fe2000000004d */
[C---:B------:R-:W-:Y:S01]  /*8130*/  FFMA R117, R45.reuse, R69, R100 ;  /* 0x000000452d757223 */ /* 0x040fe20000000064 */
[CC--:B------:R-:W-:Y:S01]  /*8140*/  FFMA R96, R45.reuse, R70.reuse, R7 ;  /* 0x000000462d607223 */ /* 0x0c0fe20000000007 */
[----:B------:R-:W-:Y:S01]  /*8150*/  FFMA R121, R45, R71, R94 ;  /* 0x000000472d797223 */ /* 0x000fe2000000005e */
[C---:B------:R-:W-:Y:S01]  /*8160*/  FFMA R45, R10.reuse, R69, R56 ;  /* 0x000000450a2d7223 */ /* 0x040fe20000000038 */
[C---:B------:R-:W-:Y:S01]  /*8170*/  FFMA R7, R10.reuse, R39, R74 ;  /* 0x000000270a077223 */ /* 0x040fe2000000004a */
[----:B------:R-:W-:Y:S01]  /*8180*/  FFMA R56, R10, R70, R105 ;  /* 0x000000460a387223 */ /* 0x000fe20000000069 */
[-C--:B------:R-:W-:Y:S01]  /*8190*/  FFMA R107, R12, R10.reuse, R107 ;  /* 0x0000000a0c6b7223 */ /* 0x080fe2000000006b */
[----:B------:R-:W-:Y:S01]  /*81a0*/  FFMA R113, R10, R13, R113 ;  /* 0x0000000d0a717223 */ /* 0x000fe20000000071 */
[-C--:B------:R-:W-:Y:S01]  /*81b0*/  FFMA R94, R38, R10.reuse, R109 ;  /* 0x0000000a265e7223 */ /* 0x080fe2000000006d */
[----:B------:R-:W-:Y:S01]  /*81c0*/  FFMA R74, R68, R10, R111 ;  /* 0x0000000a444a7223 */ /* 0x000fe2000000006f */
[----:B------:R-:W-:Y:S01]  /*81d0*/  FFMA R105, R10, R71, R62 ;  /* 0x000000470a697223 */ /* 0x000fe2000000003e */
[-C--:B------:R-:W-:Y:S01]  /*81e0*/  FFMA R10, R38, R67.reuse, R93 ;  /* 0x00000043260a7223 */ /* 0x080fe2000000005d */
[-C--:B------:R-:W-:Y:S01]  /*81f0*/  FFMA R62, R68, R67.reuse, R95 ;  /* 0x00000043443e7223 */ /* 0x080fe2000000005f */
[CC--:B------:R-:W-:Y:S01]  /*8200*/  FFMA R100, R67.reuse, R70.reuse, R91 ;  /* 0x0000004643647223 */ /* 0x0c0fe2000000005b */
[----:B------:R-:W-:Y:S01]  /*8210*/  FFMA R9, R12, R67, R9 ;  /* 0x000000430c097223 */ /* 0x000fe20000000009 */
[C---:B------:R-:W-:Y:S01]  /*8220*/  FFMA R109, R67.reuse, R13, R76 ;  /* 0x0000000d436d7223 */ /* 0x040fe2000000004c */
[C---:B------:R-:W-:Y:S01]  /*8230*/  FFMA R93, R67.reuse, R39, R66 ;  /* 0x00000027435d7223 */ /* 0x040fe20000000042 */
[C---:B------:R-:W-:Y:S01]  /*8240*/  FFMA R95, R67.reuse, R69, R78 ;  /* 0x00000045435f7223 */ /* 0x040fe2000000004e */
[----:B------:R-:W-:Y:S01]  /*8250*/  FFMA R111, R67, R71, R84 ;  /* 0x00000047436f7223 */ /* 0x000fe20000000054 */
[CC--:B------:R-:W-:Y:S01]  /*8260*/  FFMA R123, R53.reuse, R13.reuse, R44 ;  /* 0x0000000d357b7223 */ /* 0x0c0fe2000000002c */
[----:B0-----:R-:W-:Y:S01]  /*8270*/  FFMA R91, R16, R13, R64 ;  /* 0x0000000d105b7223 */ /* 0x001fe20000000040 */
[----:B------:R-:W-:Y:S01]  /*8280*/  FFMA R44, R38, R53, R31 ;  /* 0x00000035262c7223 */ /* 0x000fe2000000001f */
[C---:B------:R-:W-:Y:S01]  /*8290*/  FFMA R66, R16.reuse, R70, R103 ;  /* 0x0000004610427223 */ /* 0x040fe20000000067 */
[C---:B------:R-:W-:Y:S01]  /*82a0*/  FFMA R67, R16.reuse, R71, R50 ;  /* 0x0000004710437223 */ /* 0x040fe20000000032 */
[----:B------:R-:W-:Y:S01]  /*82b0*/  FFMA R64, R16, R38, R87 ;  /* 0x0000002610407223 */ /* 0x000fe20000000057 */
[C---:B------:R-:W-:Y:S01]  /*82c0*/  FFMA R31, R53.reuse, R39, R52 ;  /* 0x00000027351f7223 */ /* 0x040fe20000000034 */
        /* <DEDUP_REMOVED lines=9> */
[C---:B-1----:R-:W-:Y:S01]  /*8360*/  FFMA R49, R20.reuse, R12, R65 ;  /* 0x0000000c14317223 */ /* 0x042fe20000000041 */
[C---:B--2---:R-:W-:Y:S01]  /*8370*/  FFMA R30, R15.reuse, R42, R57 ;  /* 0x0000002a0f1e7223 */ /* 0x044fe20000000039 */
[C---:B------:R-:W-:Y:S01]  /*8380*/  FFMA R13, R20.reuse, R13, R114 ;  /* 0x0000000d140d7223 */ /* 0x040fe20000000072 */
[C---:B------:R-:W-:Y:S01]  /*8390*/  FFMA R12, R20.reuse, R68, R119 ;  /* 0x00000044140c7223 */ /* 0x040fe20000000077 */
[C---:B------:R-:W-:Y:S01]  /*83a0*/  FFMA R81, R20.reuse, R69, R86 ;  /* 0x0000004514517223 */ /* 0x040fe20000000056 */
[C---:B------:R-:W-:Y:S01]  /*83b0*/  FFMA R16, R20.reuse, R70, R35 ;  /* 0x0000004614107223 */ /* 0x040fe20000000023 */
[C---:B---3--:R-:W-:Y:S01]  /*83c0*/  FFMA R27, R20.reuse, R71, R88 ;  /* 0x00000047141b7223 */ /* 0x048fe20000000058 */
[C---:B------:R-:W-:Y:S01]  /*83d0*/  FFMA R38, R20.reuse, R38, R75 ;  /* 0x0000002614267223 */ /* 0x040fe2000000004b */
[----:B------:R-:W-:Y:S01]  /*83e0*/  FFMA R39, R20, R39, R92 ;  /* 0x0000002714277223 */ /* 0x000fe2000000005c */
[-C--:B------:R-:W-:Y:S01]  /*83f0*/  FFMA R57, R15, R43.reuse, R8 ;  /* 0x0000002b0f397223 */ /* 0x080fe20000000008 */
[C---:B------:R-:W-:Y:S01]  /*8400*/  FFMA R103, R17.reuse, R43, R66 ;  /* 0x0000002b11677223 */ /* 0x040fe20000000042 */
[----:B------:R-:W-:Y:S01]  /*8410*/  FFMA R84, R24, R17, R67 ;  /* 0x0000001118547223 */ /* 0x000fe20000000043 */
[----:B------:R-:W-:Y:S01]  /*8420*/  FFMA R87, R17, R25, R64 ;  /* 0x0000001911577223 */ /* 0x000fe20000000040 */
[-C--:B------:R-:W-:Y:S01]  /*8430*/  FFMA R20, R40, R15.reuse, R63 ;  /* 0x0000000f28147223 */ /* 0x080fe2000000003f */
[-C--:B------:R-:W-:Y:S01]  /*8440*/  FFMA R8, R24, R15.reuse, R37 ;  /* 0x0000000f18087223 */ /* 0x080fe20000000025 */
[----:B------:R-:W0:Y:S01]  /*8450*/  LDS.128 R68, [R6+0xc0] ;  /* 0x0000c00006447984 */ /* 0x000e220000000c00 */
[C---:B----4-:R-:W-:Y:S01]  /*8460*/  FFMA R35, R72.reuse, R15, R80 ;  /* 0x0000000f48237223 */ /* 0x050fe20000000050 */
[C---:B------:R-:W-:Y:S01]  /*8470*/  FFMA R63, R15.reuse, R41, R106 ;  /* 0x000000290f3f7223 */ /* 0x040fe2000000006a */
[C---:B------:R-:W-:Y:S01]  /*8480*/  FFMA R37, R15.reuse, R25, R104 ;  /* 0x000000190f257223 */ /* 0x040fe20000000068 */
[----:B------:R-:W1:Y:S01]  /*8490*/  LDS.128 R64, [R6+0x2d0] ;  /* 0x0002d00006407984 */ /* 0x000e620000000c00 */
[----:B------:R-:W-:Y:S01]  /*84a0*/  FFMA R48, R15, R26, R73 ;  /* 0x0000001a0f307223 */ /* 0x000fe20000000049 */
[-C--:B------:R-:W-:Y:S01]  /*84b0*/  FFMA R75, R72, R17.reuse, R78 ;  /* 0x00000011484b7223 */ /* 0x080fe2000000004e */
[C---:B------:R-:W-:Y:S01]  /*84c0*/  FFMA R73, R40.reuse, R17, R91 ;  /* 0x0000001128497223 */ /* 0x040fe2000000005b */
[CC--:B------:R-:W-:Y:S01]  /*84d0*/  FFMA R15, R17.reuse, R41.reuse, R76 ;  /* 0x00000029110f7223 */ /* 0x0c0fe2000000004c */
[C---:B------:R-:W-:Y:S01]  /*84e0*/  FFMA R50, R17.reuse, R42, R89 ;  /* 0x0000002a11327223 */ /* 0x040fe20000000059 */
[----:B------:R-:W-:Y:S01]  /*84f0*/  FFMA R92, R17, R26, R98 ;  /* 0x0000001a115c7223 */ /* 0x000fe20000000062 */
[----:B------:R-:W-:Y:S01]  /*8500*/  FFMA R80, R40, R46, R79 ;  /* 0x0000002e28507223 */ /* 0x000fe2000000004f */
[C---:B------:R-:W-:Y:S01]  /*8510*/  FFMA R17, R46.reuse, R41, R77 ;  /* 0x000000292e117223 */ /* 0x040fe2000000004d */
[----:B------:R-:W-:Y:S01]  /*8520*/  LDS.128 R88, [R2+0x850] ;  /* 0x0008500002587984 */ /* 0x000fe20000000c00 */
[C---:B------:R-:W-:Y:S01]  /*8530*/  FFMA R86, R46.reuse, R42, R117 ;  /* 0x0000002a2e567223 */ /* 0x040fe20000000075 */
[C---:B------:R-:W-:Y:S01]  /*8540*/  FFMA R119, R46.reuse, R25, R82 ;  /* 0x000000192e777223 */ /* 0x040fe20000000052 */
[----:B------:R-:W-:Y:S01]  /*8550*/  FFMA R117, R46, R43, R96 ;  /* 0x0000002b2e757223 */ /* 0x000fe20000000060 */
[----:B------:R-:W2:Y:S01]  /*8560*/  LDS.128 R76, [R2+0x840] ;  /* 0x00084000024c7984 */ /* 0x000ea20000000c00 */
[----:B------:R-:W-:Y:S01]  /*8570*/  FFMA R82, R40, R11, R113 ;  /* 0x0000000b28527223 */ /* 0x000fe20000000071 */
[-C--:B------:R-:W-:Y:S01]  /*8580*/  FFMA R101, R72, R46.reuse, R101 ;  /* 0x0000002e48657223 */ /* 0x080fe20000000065 */
[----:B------:R-:W-:Y:S01]  /*8590*/  FFMA R96, R24, R46, R121 ;  /* 0x0000002e18607223 */ /* 0x000fe20000000079 */
[C---:B------:R-:W-:Y:S01]  /*85a0*/  FFMA R113, R11.reuse, R43, R56 ;  /* 0x0000002b0b717223 */ /* 0x040fe20000000038 */
[----:B------:R-:W-:Y:S01]  /*85b0*/  FFMA R46, R46, R26, R29 ;  /* 0x0000001a2e2e7223 */ /* 0x000fe2000000001d */
[----:B------:R-:W-:Y:S01]  /*85c0*/  FFMA R56, R24, R11, R105 ;  /* 0x0000000b18387223 */ /* 0x000fe20000000069 */
[C---:B------:R-:W-:Y:S01]  /*85d0*/  FFMA R29, R11.reuse, R41, R74 ;  /* 0x000000290b1d7223 */ /* 0x040fe2000000004a */
[-C--:B------:R-:W-:Y:S01]  /*85e0*/  FFMA R105, R11, R25.reuse, R94 ;  /* 0x000000190b697223 */ /* 0x080fe2000000005e */
[CC--:B------:R-:W-:Y:S01]  /*85f0*/  FFMA R98, R21.reuse, R42.reuse, R81 ;  /* 0x0000002a15627223 */ /* 0x0c0fe20000000051 */
[----:B------:R-:W-:Y:S01]  /*8600*/  FFMA R121, R21, R25, R38 ;  /* 0x0000001915797223 */ /* 0x000fe20000000026 */
[----:B------:R-:W-:Y:S01]  /*8610*/  FFMA R107, R72, R11, R107 ;  /* 0x0000000b486b7223 */ /* 0x000fe2000000006b */
[C---:B------:R-:W-:Y:S01]  /*8620*/  FFMA R74, R11.reuse, R42, R45 ;  /* 0x0000002a0b4a7223 */ /* 0x040fe2000000002d */
[-C--:B------:R-:W-:Y:S01]  /*8630*/  FFMA R94, R11, R26.reuse, R7 ;  /* 0x0000001a0b5e7223 */ /* 0x080fe20000000007 */
[C---:B------:R-:W-:Y:S01]  /*8640*/  FFMA R81, R21.reuse, R43, R16 ;  /* 0x0000002b15517223 */ /* 0x040fe20000000010 */
[C---:B------:R-:W-:Y:S01]  /*8650*/  FFMA R38, R21.reuse, R26, R39 ;  /* 0x0000001a15267223 */ /* 0x040fe20000000027 */
[----:B------:R-:W-:Y:S01]  /*8660*/  FFMA R7, R40, R21, R13 ;  /* 0x0000001528077223 */ /* 0x000fe2000000000d */
[----:B------:R-:W-:Y:S01]  /*8670*/  FFMA R11, R21, R41, R12 ;  /* 0x00000029150b7223 */ /* 0x000fe2000000000c */
[----:B------:R-:W-:Y:S01]  /*8680*/  FFMA R16, R24, R21, R27 ;  /* 0x0000001518107223 */ /* 0x000fe2000000001b */
[----:B------:R-:W-:Y:S01]  /*8690*/  FFMA R39, R54, R25, R44 ;  /* 0x0000001936277223 */ /* 0x000fe2000000002c */
[----:B------:R-:W-:Y:S01]  /*86a0*/  FFMA R49, R72, R21, R49 ;  /* 0x0000001548317223 */ /* 0x000fe20000000031 */
        /* <DEDUP_REMOVED lines=9> */
[----:B-1----:R-:W-:Y:S01]  /*8740*/  FFMA R108, R64, R40, R109 ;  /* 0x00000028406c7223 */ /* 0x002fe2000000006d */
[----:B------:R-:W-:Y:S01]  /*8750*/  FFMA R68, R68, R26, R99 ;  /* 0x0000001a44447223 */ /* 0x000fe20000000063 */
[----:B------:R-:W-:Y:S01]  /*8760*/  FFMA R109, R64, R43, R100 ;  /* 0x0000002b406d7223 */ /* 0x000fe20000000064 */
[----:B------:R-:W-:Y:S01]  /*8770*/  FFMA R102, R40, R54, R123 ;  /* 0x0000003628667223 */ /* 0x000fe2000000007b */
[CC--:B------:R-:W-:Y:S01]  /*8780*/  FFMA R59, R54.reuse, R41.reuse, R59 ;  /* 0x00000029363b7223 */ /* 0x0c0fe2000000003b */
[----:B------:R-:W-:Y:S01]  /*8790*/  FFMA R104, R54, R42, R125 ;  /* 0x0000002a36687223 */ /* 0x000fe2000000007d */
[----:B------:R-:W-:Y:S01]  /*87a0*/  FFMA R52, R24, R54, R53 ;  /* 0x0000003618347223 */ /* 0x000fe20000000035 */
[----:B------:R-:W-:Y:S01]  /*87b0*/  FFMA R100, R64, R24, R111 ;  /* 0x0000001840647223 */ /* 0x000fe2000000006f */
[----:B------:R-:W-:Y:S01]  /*87c0*/  FFMA R54, R54, R26, R31 ;  /* 0x0000001a36367223 */ /* 0x000fe2000000001f */
[C---:B------:R-:W-:Y:S01]  /*87d0*/  FFMA R53, R64.reuse, R72, R9 ;  /* 0x0000004840357223 */ /* 0x040fe20000000009 */
[C---:B------:R-:W-:Y:S01]  /*87e0*/  FFMA R99, R64.reuse, R41, R62 ;  /* 0x0000002940637223 */ /* 0x040fe2000000003e */
[----:B------:R-:W-:Y:S01]  /*87f0*/  FFMA R111, R64, R25, R10 ;  /* 0x00000019406f7223 */ /* 0x000fe2000000000a */
[----:B--2---:R-:W-:Y:S01]  /*8800*/  FFMA R62, R76, R69, R83 ;  /* 0x000000454c3e7223 */ /* 0x004fe20000000053 */
[C---:B------:R-:W-:Y:S01]  /*8810*/  FFMA R51, R69.reuse, R77, R12 ;  /* 0x0000004d45337223 */ /* 0x040fe2000000000c */
[C---:B------:R-:W-:Y:S01]  /*8820*/  FFMA R58, R69.reuse, R78, R13 ;  /* 0x0000004e453a7223 */ /* 0x040fe2000000000d */
[C---:B------:R-:W-:Y:S01]  /*8830*/  FFMA R9, R69.reuse, R79, R44 ;  /* 0x0000004f45097223 */ /* 0x040fe2000000002c */
[----:B------:R-:W-:Y:S01]  /*8840*/  FFMA R34, R88, R69, R27 ;  /* 0x0000004558227223 */ /* 0x000fe2000000001b */
[C---:B------:R-:W-:Y:S01]  /*8850*/  FFMA R31, R69.reuse, R89, R106 ;  /* 0x00000059451f7223 */ /* 0x040fe2000000006a */
[C---:B------:R-:W-:Y:S01]  /*8860*/  FFMA R10, R69.reuse, R90, R45 ;  /* 0x0000005a450a7223 */ /* 0x040fe2000000002d */
[C---:B------:R-:W-:Y:S01]  /*8870*/  FFMA R110, R64.reuse, R42, R95 ;  /* 0x0000002a406e7223 */ /* 0x040fe2000000005f */
[----:B------:R-:W-:Y:S01]  /*8880*/  FFMA R112, R64, R26, R93 ;  /* 0x0000001a40707223 */ /* 0x000fe2000000005d */
[----:B------:R-:W-:Y:S01]  /*8890*/  FFMA R69, R69, R91, R68 ;  /* 0x0000005b45457223 */ /* 0x000fe20000000044 */
[----:B------:R-:W0:Y:S01]  /*88a0*/  LDS.128 R24, [R6+0x40] ;  /* 0x0000400006187984 */ /* 0x000e220000000c00 */
[----:B------:R-:W-:Y:S01]  /*88b0*/  FFMA R64, R76, R18, R75 ;  /* 0x000000124c407223 */ /* 0x000fe2000000004b */
[C---:B------:R-:W-:Y:S01]  /*88c0*/  FFMA R68, R18.reuse, R77, R73 ;  /* 0x0000004d12447223 */ /* 0x040fe20000000049 */
[C---:B------:R-:W-:Y:S01]  /*88d0*/  FFMA R73, R18.reuse, R79, R50 ;  /* 0x0000004f12497223 */ /* 0x040fe20000000032 */
[C---:B------:R-:W-:Y:S01]  /*88e0*/  FFMA R75, R18.reuse, R89, R84 ;  /* 0x00000059124b7223 */ /* 0x040fe20000000054 */
[----:B------:R-:W-:Y:S01]  /*88f0*/  FFMA R72, R18, R78, R15 ;  /* 0x0000004e12487223 */ /* 0x000fe2000000000f */
[----:B------:R-:W-:Y:S01]  /*8900*/  FFMA R50, R88, R18, R103 ;  /* 0x0000001258327223 */ /* 0x000fe20000000067 */
[C---:B------:R-:W-:Y:S01]  /*8910*/  FFMA R84, R18.reuse, R90, R87 ;  /* 0x0000005a12547223 */ /* 0x040fe20000000057 */
[----:B------:R-:W-:Y:S01]  /*8920*/  FFMA R92, R18, R91, R92 ;  /* 0x0000005b125c7223 */ /* 0x000fe2000000005c */
[C---:B------:R-:W-:Y:S01]  /*8930*/  FFMA R18, R47.reuse, R78, R17 ;  /* 0x0000004e2f127223 */ /* 0x040fe20000000011 */
[----:B------:R-:W1:Y:S01]  /*8940*/  LDS.128 R12, [R6+0x250] ;  /* 0x00025000060c7984 */ /* 0x000e620000000c00 */
[C---:B------:R-:W-:Y:S01]  /*8950*/  FFMA R83, R47.reuse, R77, R80 ;  /* 0x0000004d2f537223 */ /* 0x040fe20000000050 */
[-C--:B------:R-:W-:Y:S01]  /*8960*/  FFMA R17, R47, R79.reuse, R86 ;  /* 0x0000004f2f117223 */ /* 0x080fe20000000056 */
[----:B------:R-:W-:Y:S01]  /*8970*/  FFMA R95, R65, R79, R110 ;  /* 0x0000004f415f7223 */ /* 0x000fe2000000006e */
[-C--:B------:R-:W-:Y:S01]  /*8980*/  FFMA R101, R76, R47.reuse, R101 ;  /* 0x0000002f4c657223 */ /* 0x080fe20000000065 */
[----:B------:R-:W-:Y:S01]  /*8990*/  FFMA R80, R88, R47, R117 ;  /* 0x0000002f58507223 */ /* 0x000fe20000000075 */
[C---:B------:R-:W-:Y:S01]  /*89a0*/  FFMA R85, R47.reuse, R89, R96 ;  /* 0x000000592f557223 */ /* 0x040fe20000000060 */
[C---:B------:R-:W-:Y:S01]  /*89b0*/  FFMA R86, R47.reuse, R90, R119 ;  /* 0x0000005a2f567223 */ /* 0x040fe20000000077 */
[----:B------:R-:W-:Y:S01]  /*89c0*/  FFMA R87, R47, R91, R46 ;  /* 0x0000005b2f577223 */ /* 0x000fe2000000002e */
[----:B------:R-:W2:Y:S01]  /*89d0*/  LDS.128 R40, [R2+0x8c0] ;  /* 0x0008c00002287984 */ /* 0x000ea20000000c00 */
[C---:B------:R-:W-:Y:S01]  /*89e0*/  FFMA R97, R65.reuse, R77, R108 ;  /* 0x0000004d41617223 */ /* 0x040fe2000000006c */
[C---:B------:R-:W-:Y:S01]  /*89f0*/  FFMA R96, R65.reuse, R78, R99 ;  /* 0x0000004e41607223 */ /* 0x040fe20000000063 */
[C---:B------:R-:W-:Y:S01]  /*8a00*/  FFMA R93, R65.reuse, R89, R100 ;  /* 0x00000059415d7223 */ /* 0x040fe20000000064 */
[----:B------:R-:W3:Y:S01]  /*8a10*/  LDS R110, [R2+0x8e0] ;  /* 0x0008e000026e7984 */ /* 0x000ee20000000800 */
[-C--:B------:R-:W-:Y:S01]  /*8a20*/  FFMA R106, R76, R65.reuse, R53 ;  /* 0x000000414c6a7223 */ /* 0x080fe20000000035 */
[----:B------:R-:W-:Y:S01]  /*8a30*/  FFMA R108, R88, R65, R109 ;  /* 0x00000041586c7223 */ /* 0x000fe2000000006d */
[-C--:B------:R-:W-:Y:S01]  /*8a40*/  FFMA R100, R65, R90.reuse, R111 ;  /* 0x0000005a41647223 */ /* 0x080fe2000000006f */
[----:B------:R-:W4:Y:S01]  /*8a50*/  LDS.128 R44, [R2+0x8d0] ;  /* 0x0008d000022c7984 */ /* 0x000f220000000c00 */
        /* <DEDUP_REMOVED lines=15> */
[----:B------:R-:W-:Y:S01]  /*8b50*/  FFMA R53, R24, R91, R48 ;  /* 0x0000005b18357223 */ /* 0x000fe20000000030 */
[----:B------:R-:W-:Y:S01]  /*8b60*/  FFMA R81, R22, R89, R16 ;  /* 0x0000005916517223 */ /* 0x000fe20000000010 */
[CC--:B------:R-:W-:Y:S01]  /*8b70*/  FFMA R11, R24.reuse, R79.reuse, R30 ;  /* 0x0000004f180b7223 */ /* 0x0c0fe2000000001e */
[-C--:B------:R-:W-:Y:S01]  /*8b80*/  FFMA R8, R24, R90.reuse, R37 ;  /* 0x0000005a18087223 */ /* 0x080fe20000000025 */
[----:B------:R-:W-:Y:S01]  /*8b90*/  FFMA R16, R22, R90, R121 ;  /* 0x0000005a16107223 */ /* 0x000fe20000000079 */
[C---:B------:R-:W-:Y:S01]  /*8ba0*/  FFMA R22, R55.reuse, R78, R59 ;  /* 0x0000004e37167223 */ /* 0x040fe2000000003b */
[----:B------:R-:W-:Y:S01]  /*8bb0*/  FFMA R30, R24, R88, R57 ;  /* 0x00000058181e7223 */ /* 0x000fe20000000039 */
[-C--:B------:R-:W-:Y:S01]  /*8bc0*/  FFMA R59, R55, R79.reuse, R104 ;  /* 0x0000004f373b7223 */ /* 0x080fe20000000068 */
[C---:B-1----:R-:W-:Y:S01]  /*8bd0*/  FFMA R78, R12.reuse, R78, R29 ;  /* 0x0000004e0c4e7223 */ /* 0x042fe2000000001d */
[C---:B------:R-:W-:Y:S01]  /*8be0*/  FFMA R111, R12.reuse, R79, R74 ;  /* 0x0000004f0c6f7223 */ /* 0x040fe2000000004a */
[----:B------:R-:W-:Y:S01]  /*8bf0*/  FFMA R88, R12, R88, R113 ;  /* 0x000000580c587223 */ /* 0x000fe20000000071 */
[----:B------:R-:W-:Y:S01]  /*8c00*/  FFMA R115, R76, R55, R115 ;  /* 0x000000374c737223 */ /* 0x000fe20000000073 */
[-C--:B------:R-:W-:Y:S01]  /*8c10*/  FFMA R20, R24, R77.reuse, R20 ;  /* 0x0000004d18147223 */ /* 0x080fe20000000014 */
[C---:B------:R-:W-:Y:S01]  /*8c20*/  FFMA R104, R12.reuse, R76, R107 ;  /* 0x0000004c0c687223 */ /* 0x040fe2000000006b */
[C---:B------:R-:W-:Y:S01]  /*8c30*/  FFMA R82, R12.reuse, R77, R82 ;  /* 0x0000004d0c527223 */ /* 0x040fe20000000052 */
[C---:B------:R-:W-:Y:S01]  /*8c40*/  FFMA R113, R12.reuse, R89, R56 ;  /* 0x000000590c717223 */ /* 0x040fe20000000038 */
[C---:B------:R-:W-:Y:S01]  /*8c50*/  FFMA R90, R12.reuse, R90, R105 ;  /* 0x0000005a0c5a7223 */ /* 0x040fe20000000069 */
[----:B------:R-:W-:Y:S01]  /*8c60*/  FFMA R119, R12, R91, R94 ;  /* 0x0000005b0c777223 */ /* 0x000fe2000000005e */
[----:B--2---:R-:W-:Y:S01]  /*8c70*/  FFMA R29, R41, R25, R52 ;  /* 0x00000019291d7223 */ /* 0x004fe20000000034 */
[----:B------:R-:W-:Y:S01]  /*8c80*/  FFMA R57, R25, R43, R54 ;  /* 0x0000002b19397223 */ /* 0x000fe20000000036 */
[----:B---3--:R-:W-:Y:S01]  /*8c90*/  FFMA R40, R110, R25, R53 ;  /* 0x000000196e287223 */ /* 0x008fe20000000035 */
[----:B------:R-:W-:Y:S01]  /*8ca0*/  FFMA R79, R70, R43, R58 ;  /* 0x0000002b464f7223 */ /* 0x000fe2000000003a */
[----:B------:R-:W0:Y:S01]  /*8cb0*/  LDS.128 R52, [R6+0x1d0] ;  /* 0x0001d00006347984 */ /* 0x000e220000000c00 */
[-C--:B------:R-:W-:Y:S01]  /*8cc0*/  FFMA R77, R41, R70.reuse, R62 ;  /* 0x00000046294d7223 */ /* 0x080fe2000000003e */
[C---:B----4-:R-:W-:Y:S01]  /*8cd0*/  FFMA R12, R44.reuse, R25, R11 ;  /* 0x000000192c0c7223 */ /* 0x050fe2000000000b */
[CC--:B------:R-:W-:Y:S01]  /*8ce0*/  FFMA R63, R25.reuse, R47.reuse, R8 ;  /* 0x0000002f193f7223 */ /* 0x0c0fe20000000008 */
[----:B------:R-:W-:Y:S01]  /*8cf0*/  FFMA R58, R44, R70, R9 ;  /* 0x000000462c3a7223 */ /* 0x000fe20000000009 */
[----:B------:R-:W-:Y:S01]  /*8d00*/  FFMA R117, R70, R47, R10 ;  /* 0x0000002f46757223 */ /* 0x000fe2000000000a */
[C---:B------:R-:W-:Y:S01]  /*8d10*/  FFMA R35, R25.reuse, R42, R20 ;  /* 0x0000002a19237223 */ /* 0x040fe20000000014 */
[----:B------:R-:W1:Y:S01]  /*8d20*/  LDS.128 R8, [R6+0x3e0] ;  /* 0x0003e00006087984 */ /* 0x000e620000000c00 */
[----:B------:R-:W-:Y:S01]  /*8d30*/  FFMA R62, R44, R19, R73 ;  /* 0x000000132c3e7223 */ /* 0x000fe20000000049 */
[----:B------:R-:W-:Y:S01]  /*8d40*/  FFMA R20, R25, R46, R49 ;  /* 0x0000002e19147223 */ /* 0x000fe20000000031 */
[C---:B------:R-:W-:Y:S01]  /*8d50*/  FFMA R56, R70.reuse, R42, R51 ;  /* 0x0000002a46387223 */ /* 0x040fe20000000033 */
[-C--:B------:R-:W-:Y:S01]  /*8d60*/  FFMA R73, R19, R45.reuse, R50 ;  /* 0x0000002d13497223 */ /* 0x080fe20000000032 */
[-C--:B------:R-:W-:Y:S01]  /*8d70*/  FFMA R37, R25, R45.reuse, R30 ;  /* 0x0000002d19257223 */ /* 0x080fe2000000001e */
        /* <DEDUP_REMOVED lines=8> */
[----:B------:R-:W4:Y:S01]  /*8e00*/  LDS.64 R30, [R2+0x960] ;  /* 0x00096000021e7984 */ /* 0x000f220000000a00 */
[----:B------:R-:W-:Y:S01]  /*8e10*/  FFMA R70, R44, R13, R111 ;  /* 0x0000000d2c467223 */ /* 0x000fe2000000006f */
[----:B------:R-:W-:Y:S01]  /*8e20*/  FFMA R75, R19, R47, R84 ;  /* 0x0000002f134b7223 */ /* 0x000fe20000000054 */
[----:B------:R-:W-:Y:S01]  /*8e30*/  FFMA R111, R13, R45, R88 ;  /* 0x0000002d0d6f7223 */ /* 0x000fe20000000058 */
[C---:B------:R-:W-:Y:S01]  /*8e40*/  FFMA R78, R66.reuse, R42, R97 ;  /* 0x0000002a424e7223 */ /* 0x040fe20000000061 */
[C---:B------:R-:W-:Y:S01]  /*8e50*/  FFMA R97, R66.reuse, R43, R96 ;  /* 0x0000002b42617223 */ /* 0x040fe20000000060 */
[----:B------:R-:W-:Y:S01]  /*8e60*/  FFMA R84, R66, R46, R93 ;  /* 0x0000002e42547223 */ /* 0x000fe2000000005d */
[-C--:B------:R-:W-:Y:S01]  /*8e70*/  FFMA R88, R44, R23.reuse, R7 ;  /* 0x000000172c587223 */ /* 0x080fe20000000007 */
[----:B------:R-:W-:Y:S01]  /*8e80*/  FFMA R94, R110, R23, R99 ;  /* 0x000000176e5e7223 */ /* 0x000fe20000000063 */
        /* <DEDUP_REMOVED lines=8> */
[-C--:B------:R-:W-:Y:S01]  /*8f10*/  FFMA R82, R44, R66.reuse, R95 ;  /* 0x000000422c527223 */ /* 0x080fe2000000005f */
        /* <DEDUP_REMOVED lines=30> */
[-C--:B---3--:R-:W-:Y:S01]  /*9100*/  FFMA R102, R24, R26.reuse, R29 ;  /* 0x0000001a18667223 */ /* 0x088fe2000000001d */
[-C--:B----4-:R-:W-:Y:S01]  /*9110*/  FFMA R104, R30, R26.reuse, R63 ;  /* 0x0000001a1e687223 */ /* 0x090fe2000000003f */
[-C--:B------:R-:W-:Y:S01]  /*9120*/  FFMA R29, R26, R31.reuse, R40 ;  /* 0x0000001f1a1d7223 */ /* 0x080fe20000000028 */
[----:B------:R-:W1:Y:S01]  /*9130*/  LDS.128 R20, [R6+0x360] ;  /* 0x0003600006147984 */ /* 0x000e620000000c00 */
[C---:B------:R-:W-:Y:S01]  /*9140*/  FFMA R63, R71.reuse, R31, R76 ;  /* 0x0000001f473f7223 */ /* 0x040fe2000000004c */
[C---:B------:R-:W-:Y:S01]  /*9150*/  FFMA R106, R48.reuse, R26, R57 ;  /* 0x0000001a306a7223 */ /* 0x040fe20000000039 */
[C---:B------:R-:W-:Y:S01]  /*9160*/  FFMA R57, R71.reuse, R25, R56 ;  /* 0x0000001947397223 */ /* 0x040fe20000000038 */
[----:B------:R-:W2:Y:S01]  /*9170*/  LDS.128 R44, [R2+0x9d0] ;  /* 0x0009d000022c7984 */ /* 0x000ea20000000c00 */
[----:B------:R-:W-:Y:S01]  /*9180*/  FFMA R56, R48, R71, R79 ;  /* 0x0000004730387223 */ /* 0x000fe2000000004f */
[----:B------:R-:W-:Y:S01]  /*9190*/  FFMA R35, R26, R25, R35 ;  /* 0x000000191a237223 */ /* 0x000fe20000000023 */
[C---:B------:R-:W-:Y:S01]  /*91a0*/  FFMA R79, R71.reuse, R49, R58 ;  /* 0x00000031474f7223 */ /* 0x040fe2000000003a */
[----:B------:R-:W3:Y:S01]  /*91b0*/  LDS.128 R40, [R2+0x9e0] ;  /* 0x0009e00002287984 */ /* 0x000ee20000000c00 */
[-C--:B------:R-:W-:Y:S01]  /*91c0*/  FFMA R77, R24, R71.reuse, R77 ;  /* 0x00000047184d7223 */ /* 0x080fe2000000004d */
[C---:B------:R-:W-:Y:S01]  /*91d0*/  FFMA R26, R30.reuse, R71, R117 ;  /* 0x000000471e1a7223 */ /* 0x040fe20000000075 */
[CC--:B------:R-:W-:Y:S01]  /*91e0*/  FFMA R58, R71.reuse, R50.reuse, R89 ;  /* 0x00000032473a7223 */ /* 0x0c0fe20000000059 */
[----:B------:R-:W4:Y:S01]  /*91f0*/  LDS R76, [R2+0x9cc] ;  /* 0x0009cc00024c7984 */ /* 0x000f220000000800 */
[----:B------:R-:W-:Y:S01]  /*9200*/  FFMA R71, R71, R51, R34 ;  /* 0x0000003347477223 */ /* 0x000fe20000000022 */
[C---:B------:R-:W-:Y:S01]  /*9210*/  FFMA R103, R53.reuse, R31, R100 ;  /* 0x0000001f35677223 */ /* 0x040fe20000000064 */
[C---:B------:R-:W-:Y:S01]  /*9220*/  FFMA R89, R53.reuse, R25, R96 ;  /* 0x0000001935597223 */ /* 0x040fe20000000060 */
[----:B------:R-:W-:Y:S01]  /*9230*/  FFMA R34, R30, R53, R121 ;  /* 0x000000351e227223 */ /* 0x000fe20000000079 */
[C---:B------:R-:W-:Y:S01]  /*9240*/  FFMA R117, R53.reuse, R49, R98 ;  /* 0x0000003135757223 */ /* 0x040fe20000000062 */
[C---:B------:R-:W-:Y:S01]  /*9250*/  FFMA R100, R53.reuse, R50, R99 ;  /* 0x0000003235647223 */ /* 0x040fe20000000063 */
[-C--:B------:R-:W-:Y:S01]  /*9260*/  FFMA R101, R24, R53.reuse, R101 ;  /* 0x0000003518657223 */ /* 0x080fe20000000065 */
[----:B------:R-:W-:Y:S01]  /*9270*/  FFMA R83, R48, R53, R83 ;  /* 0x0000003530537223 */ /* 0x000fe20000000053 */
[----:B------:R-:W-:Y:S01]  /*9280*/  FFMA R121, R53, R51, R80 ;  /* 0x0000003335797223 */ /* 0x000fe20000000050 */
[-C--:B------:R-:W-:Y:S01]  /*9290*/  FFMA R96, R30, R14.reuse, R113 ;  /* 0x0000000e1e607223 */ /* 0x080fe20000000071 */
[-C--:B------:R-:W-:Y:S01]  /*92a0*/  FFMA R98, R48, R14.reuse, R109 ;  /* 0x0000000e30627223 */ /* 0x080fe2000000006d */
[----:B------:R-:W-:Y:S01]  /*92b0*/  FFMA R99, R14, R49, R70 ;  /* 0x000000310e637223 */ /* 0x000fe20000000046 */
[----:B------:R-:W-:Y:S01]  /*92c0*/  FFMA R105, R24, R14, R105 ;  /* 0x0000000e18697223 */ /* 0x000fe20000000069 */
[C---:B------:R-:W-:Y:S01]  /*92d0*/  FFMA R107, R14.reuse, R25, R107 ;  /* 0x000000190e6b7223 */ /* 0x040fe2000000006b */
[C---:B------:R-:W-:Y:S01]  /*92e0*/  FFMA R53, R14.reuse, R31, R74 ;  /* 0x0000001f0e357223 */ /* 0x040fe2000000004a */
[CC--:B------:R-:W-:Y:S01]  /*92f0*/  FFMA R70, R14.reuse, R50.reuse, R111 ;  /* 0x000000320e467223 */ /* 0x0c0fe2000000006f */
[----:B------:R-:W-:Y:S01]  /*9300*/  FFMA R109, R14, R51, R72 ;  /* 0x000000330e6d7223 */ /* 0x000fe20000000048 */
[-C--:B------:R-:W-:Y:S01]  /*9310*/  FFMA R113, R9, R25.reuse, R52 ;  /* 0x0000001909717223 */ /* 0x080fe20000000034 */
[C---:B------:R-:W-:Y:S01]  /*9320*/  FFMA R111, R67.reuse, R25, R78 ;  /* 0x00000019436f7223 */ /* 0x040fe2000000004e */
[C---:B------:R-:W-:Y:S01]  /*9330*/  FFMA R14, R30.reuse, R67, R93 ;  /* 0x000000431e0e7223 */ /* 0x040fe2000000005d */
        /* <DEDUP_REMOVED lines=8> */
[-C--:B------:R-:W-:Y:S01]  /*93c0*/  FFMA R115, R24, R9.reuse, R115 ;  /* 0x0000000918737223 */ /* 0x080fe20000000073 */
[----:B------:R-:W-:Y:S01]  /*93d0*/  FFMA R85, R48, R9, R85 ;  /* 0x0000000930557223 */ /* 0x000fe20000000055 */
[C---:B------:R-:W-:Y:S01]  /*93e0*/  FFMA R123, R9.reuse, R49, R86 ;  /* 0x00000031097b7223 */ /* 0x040fe20000000056 */
[CC--:B------:R-:W-:Y:S01]  /*93f0*/  FFMA R8, R9.reuse, R50.reuse, R59 ;  /* 0x0000003209087223 */ /* 0x0c0fe2000000003b */
[C---:B0-----:R-:W-:Y:S01]  /*9400*/  FFMA R66, R16.reuse, R50, R73 ;  /* 0x0000003210427223 */ /* 0x041fe20000000049 */
[----:B------:R-:W-:Y:S01]  /*9410*/  FFMA R9, R9, R51, R38 ;  /* 0x0000003309097223 */ /* 0x000fe20000000026 */
[CC--:B------:R-:W-:Y:S01]  /*9420*/  FFMA R125, R16.reuse, R24.reuse, R69 ;  /* 0x00000018107d7223 */ /* 0x0c0fe20000000045 */
[C---:B------:R-:W-:Y:S01]  /*9430*/  FFMA R72, R16.reuse, R25, R68 ;  /* 0x0000001910487223 */ /* 0x040fe20000000044 */
[C---:B------:R-:W-:Y:S01]  /*9440*/  FFMA R67, R16.reuse, R51, R64 ;  /* 0x0000003310437223 */ /* 0x040fe20000000040 */
[----:B------:R-:W-:Y:S01]  /*9450*/  FFMA R73, R16, R31, R92 ;  /* 0x0000001f10497223 */ /* 0x000fe2000000005c */
[----:B-1----:R-:W-:Y:S01]  /*9460*/  FFMA R59, R20, R24, R65 ;  /* 0x00000018143b7223 */ /* 0x002fe20000000041 */
[C---:B------:R-:W-:Y:S01]  /*9470*/  FFMA R68, R16.reuse, R48, R91 ;  /* 0x0000003010447223 */ /* 0x040fe2000000005b */
[C---:B------:R-:W-:Y:S01]  /*9480*/  FFMA R84, R16.reuse, R49, R62 ;  /* 0x0000003110547223 */ /* 0x040fe2000000003e */
[----:B------:R-:W-:Y:S01]  /*9490*/  FFMA R64, R16, R30, R75 ;  /* 0x0000001e10407223 */ /* 0x000fe2000000004b */
[C---:B------:R-:W-:Y:S01]  /*94a0*/  FFMA R24, R20.reuse, R50, R7 ;  /* 0x0000003214187223 */ /* 0x040fe20000000007 */
[C---:B--2---:R-:W-:Y:S01]  /*94b0*/  FFMA R38, R27.reuse, R46, R39 ;  /* 0x0000002e1b267223 */ /* 0x044fe20000000027 */
[C---:B------:R-:W-:Y:S01]  /*94c0*/  FFMA R25, R20.reuse, R25, R114 ;  /* 0x0000001914197223 */ /* 0x040fe20000000072 */
[C---:B------:R-:W-:Y:S01]  /*94d0*/  FFMA R16, R20.reuse, R48, R119 ;  /* 0x0000003014107223 */ /* 0x040fe20000000077 */
[C---:B------:R-:W-:Y:S01]  /*94e0*/  FFMA R69, R20.reuse, R49, R88 ;  /* 0x0000003114457223 */ /* 0x040fe20000000058 */
[C---:B------:R-:W-:Y:S01]  /*94f0*/  FFMA R7, R20.reuse, R51, R90 ;  /* 0x0000003314077223 */ /* 0x040fe2000000005a */
[C---:B------:R-:W-:Y:S01]  /*9500*/  FFMA R30, R20.reuse, R30, R81 ;  /* 0x0000001e141e7223 */ /* 0x040fe20000000051 */
[----:B------:R-:W-:Y:S01]  /*9510*/  FFMA R31, R20, R31, R94 ;  /* 0x0000001f141f7223 */ /* 0x000fe2000000005e */
[C---:B------:R-:W-:Y:S01]  /*9520*/  FFMA R39, R27.reuse, R47, R12 ;  /* 0x0000002f1b277223 */ /* 0x040fe2000000000c */
[-C--:B------:R-:W-:Y:S01]  /*9530*/  FFMA R20, R44, R27.reuse, R35 ;  /* 0x0000001b2c147223 */ /* 0x080fe20000000023 */
[-C--:B---3--:R-:W-:Y:S01]  /*9540*/  FFMA R12, R40, R27.reuse, R37 ;  /* 0x0000001b280c7223 */ /* 0x088fe20000000025 */
[----:B------:R-:W0:Y:S01]  /*9550*/  LDS.128 R48, [R6+0xd0] ;  /* 0x0000d00006307984 */ /* 0x000e220000000c00 */
[C---:B----4-:R-:W-:Y:S01]  /*9560*/  FFMA R43, R76.reuse, R27, R102 ;  /* 0x0000001b4c2b7223 */ /* 0x050fe20000000066 */
[C---:B------:R-:W-:Y:S01]  /*9570*/  FFMA R35, R27.reuse, R45, R106 ;  /* 0x0000002d1b237223 */ /* 0x040fe2000000006a */
[C---:B------:R-:W-:Y:S01]  /*9580*/  FFMA R37, R27.reuse, R41, R104 ;  /* 0x000000291b257223 */ /* 0x040fe20000000068 */
[----:B------:R-:W-:Y:S01]  /*9590*/  FFMA R62, R27, R42, R29 ;  /* 0x0000002a1b3e7223 */ /* 0x000fe2000000001d */
[-C--:B------:R-:W-:Y:S01]  /*95a0*/  FFMA R125, R76, R17.reuse, R125 ;  /* 0x000000114c7d7223 */ /* 0x080fe2000000007d */
[----:B------:R-:W-:Y:S01]  /*95b0*/  FFMA R27, R44, R17, R72 ;  /* 0x000000112c1b7223 */ /* 0x000fe20000000048 */
[C---:B------:R-:W-:Y:S01]  /*95c0*/  FFMA R91, R17.reuse, R45, R68 ;  /* 0x0000002d115b7223 */ /* 0x040fe20000000044 */
[C---:B------:R-:W-:Y:S01]  /*95d0*/  FFMA R84, R17.reuse, R46, R84 ;  /* 0x0000002e11547223 */ /* 0x040fe20000000054 */
[C---:B------:R-:W-:Y:S01]  /*95e0*/  FFMA R29, R17.reuse, R47, R66 ;  /* 0x0000002f111d7223 */ /* 0x040fe20000000042 */
[----:B------:R-:W-:Y:S01]  /*95f0*/  FFMA R86, R40, R17, R67 ;  /* 0x0000001128567223 */ /* 0x000fe20000000043 */
[C---:B------:R-:W-:Y:S01]  /*9600*/  FFMA R119, R17.reuse, R41, R64 ;  /* 0x0000002911777223 */ /* 0x040fe20000000040 */
[----:B------:R-:W-:Y:S01]  /*9610*/  FFMA R90, R17, R42, R73 ;  /* 0x0000002a115a7223 */ /* 0x000fe20000000049 */
[C---:B------:R-:W-:Y:S01]  /*9620*/  FFMA R17, R54.reuse, R45, R83 ;  /* 0x0000002d36117223 */ /* 0x040fe20000000053 */
[----:B------:R-:W1:Y:S01]  /*9630*/  LDS.128 R72, [R2+0xa50] ;  /* 0x000a500002487984 */ /* 0x000e620000000c00 */
[----:B------:R-:W-:Y:S01]  /*9640*/  FFMA R88, R54, R46, R117 ;  /* 0x0000002e36587223 */ /* 0x000fe20000000075 */
[----:B------:R-:W-:Y:S01]  /*9650*/  FFMA R94, R40, R54, R121 ;  /* 0x00000036285e7223 */ /* 0x000fe20000000079 */
[C---:B------:R-:W-:Y:S01]  /*9660*/  FFMA R92, R15.reuse, R46, R99 ;  /* 0x0000002e0f5c7223 */ /* 0x040fe20000000063 */
[----:B------:R-:W2:Y:S01]  /*9670*/  LDS.128 R64, [R6+0x2e0] ;  /* 0x0002e00006407984 */ /* 0x000ea20000000c00 */
[-C--:B------:R-:W-:Y:S01]  /*9680*/  FFMA R101, R76, R54.reuse, R101 ;  /* 0x000000364c657223 */ /* 0x080fe20000000065 */
[----:B------:R-:W-:Y:S01]  /*9690*/  FFMA R68, R44, R54, R89 ;  /* 0x000000362c447223 */ /* 0x000fe20000000059 */
[C---:B------:R-:W-:Y:S01]  /*96a0*/  FFMA R117, R54.reuse, R47, R100 ;  /* 0x0000002f36757223 */ /* 0x040fe20000000064 */
[----:B------:R-:W3:Y:S01]  /*96b0*/  LDS.128 R80, [R2+0xa60] ;  /* 0x000a600002507984 */ /* 0x000ee20000000c00 */
[C---:B------:R-:W-:Y:S01]  /*96c0*/  FFMA R121, R54.reuse, R41, R34 ;  /* 0x0000002936797223 */ /* 0x040fe20000000022 */
[C---:B------:R-:W-:Y:S01]  /*96d0*/  FFMA R99, R15.reuse, R47, R70 ;  /* 0x0000002f0f637223 */ /* 0x040fe20000000046 */
[-C--:B------:R-:W-:Y:S01]  /*96e0*/  FFMA R54, R54, R42.reuse, R103 ;  /* 0x0000002a36367223 */ /* 0x080fe20000000067 */
[C---:B------:R-:W-:Y:S01]  /*96f0*/  FFMA R89, R15.reuse, R45, R98 ;  /* 0x0000002d0f597223 */ /* 0x040fe20000000062 */
[C---:B------:R-:W-:Y:S01]  /*9700*/  FFMA R70, R40.reuse, R15, R109 ;  /* 0x0000000f28467223 */ /* 0x040fe2000000006d */
[----:B------:R-:W-:Y:S01]  /*9710*/  FFMA R103, R15, R41, R96 ;  /* 0x000000290f677223 */ /* 0x000fe20000000060 */
[----:B------:R-:W-:Y:S01]  /*9720*/  FFMA R109, R21, R45, R16 ;  /* 0x0000002d156d7223 */ /* 0x000fe20000000010 */
[----:B------:R-:W-:Y:S01]  /*9730*/  FFMA R98, R40, R21, R7 ;  /* 0x0000001528627223 */ /* 0x000fe20000000007 */
[-C--:B------:R-:W-:Y:S01]  /*9740*/  FFMA R105, R76, R15.reuse, R105 ;  /* 0x0000000f4c697223 */ /* 0x080fe20000000069 */
[----:B------:R-:W-:Y:S01]  /*9750*/  FFMA R34, R44, R15, R107 ;  /* 0x0000000f2c227223 */ /* 0x000fe2000000006b */
[----:B------:R-:W-:Y:S01]  /*9760*/  FFMA R96, R15, R42, R53 ;  /* 0x0000002a0f607223 */ /* 0x000fe20000000035 */
[C---:B------:R-:W-:Y:S01]  /*9770*/  FFMA R16, R21.reuse, R46, R69 ;  /* 0x0000002e15107223 */ /* 0x040fe20000000045 */
[C---:B------:R-:W-:Y:S01]  /*9780*/  FFMA R7, R21.reuse, R41, R30 ;  /* 0x0000002915077223 */ /* 0x040fe2000000001e */
[-C--:B------:R-:W-:Y:S01]  /*9790*/  FFMA R15, R76, R21.reuse, R59 ;  /* 0x000000154c0f7223 */ /* 0x080fe2000000003b */
[----:B------:R-:W-:Y:S01]  /*97a0*/  FFMA R107, R44, R21, R25 ;  /* 0x000000152c6b7223 */ /* 0x000fe20000000019 */
[CC--:B------:R-:W-:Y:S01]  /*97b0*/  FFMA R69, R21.reuse, R47.reuse, R24 ;  /* 0x0000002f15457223 */ /* 0x0c0fe20000000018 */
[----:B------:R-:W-:Y:S01]  /*97c0*/  FFMA R30, R21, R42, R31 ;  /* 0x0000002a151e7223 */ /* 0x000fe2000000001f */
[----:B------:R-:W-:Y:S01]  /*97d0*/  FFMA R21, R10, R47, R8 ;  /* 0x0000002f0a157223 */ /* 0x000fe20000000008 */
[----:B0-----:R-:W-:Y:S01]  /*97e0*/  FFMA R24, R48, R44, R57 ;  /* 0x0000002c30187223 */ /* 0x001fe20000000039 */
[----:B------:R-:W-:Y:S01]  /*97f0*/  FFMA R8, R40, R10, R9 ;  /* 0x0000000a28087223 */ /* 0x000fe20000000009 */
[-C--:B------:R-:W-:Y:S01]  /*9800*/  FFMA R57, R48, R41.reuse, R26 ;  /* 0x0000002930397223 */ /* 0x080fe2000000001a */
[----:B------:R-:W-:Y:S01]  /*9810*/  FFMA R9, R10, R41, R52 ;  /* 0x000000290a097223 */ /* 0x000fe20000000034 */
[CC--:B------:R-:W-:Y:S01]  /*9820*/  FFMA R25, R48.reuse, R45.reuse, R56 ;  /* 0x0000002d30197223 */ /* 0x0c0fe20000000038 */
[----:B------:R-:W-:Y:S01]  /*9830*/  FFMA R26, R48, R42, R63 ;  /* 0x0000002a301a7223 */ /* 0x000fe2000000003f */
[-C--:B------:R-:W-:Y:S01]  /*9840*/  FFMA R115, R76, R10.reuse, R115 ;  /* 0x0000000a4c737223 */ /* 0x080fe20000000073 */
[----:B------:R-:W-:Y:S01]  /*9850*/  FFMA R100, R44, R10, R113 ;  /* 0x0000000a2c647223 */ /* 0x000fe20000000071 */
[C---:B------:R-:W-:Y:S01]  /*9860*/  FFMA R85, R10.reuse, R45, R85 ;  /* 0x0000002d0a557223 */ /* 0x040fe20000000055 */
[----:B------:R-:W-:Y:S01]  /*9870*/  FFMA R102, R10, R46, R123 ;  /* 0x0000002e0a667223 */ /* 0x000fe2000000007b */
[C---:B------:R-:W-:Y:S01]  /*9880*/  FFMA R77, R48.reuse, R76, R77 ;  /* 0x0000004c304d7223 */ /* 0x040fe2000000004d */
[C---:B------:R-:W-:Y:S01]  /*9890*/  FFMA R52, R48.reuse, R46, R79 ;  /* 0x0000002e30347223 */ /* 0x040fe2000000004f */
[C---:B------:R-:W-:Y:S01]  /*98a0*/  FFMA R53, R48.reuse, R47, R58 ;  /* 0x0000002f30357223 */ /* 0x040fe2000000003a */
[----:B------:R-:W-:Y:S01]  /*98b0*/  FFMA R56, R48, R40, R71 ;  /* 0x0000002830387223 */ /* 0x000fe20000000047 */
[----:B-1----:R-:W-:Y:S01]  /*98c0*/  FFMA R63, R18, R75, R84 ;  /* 0x0000004b123f7223 */ /* 0x002fe20000000054 */
[----:B------:R-:W-:Y:S01]  /*98d0*/  FFMA R10, R10, R42, R87 ;  /* 0x0000002a0a0a7223 */ /* 0x000fe20000000057 */
[C---:B------:R-:W-:Y:S01]  /*98e0*/  FFMA R31, R49.reuse, R73, R24 ;  /* 0x00000049311f7223 */ /* 0x040fe20000000018 */
[C---:B--2---:R-:W-:Y:S01]  /*98f0*/  FFMA R104, R64.reuse, R44, R111 ;  /* 0x0000002c40687223 */ /* 0x044fe2000000006f */
[C---:B------:R-:W-:Y:S01]  /*9900*/  FFMA R110, R64.reuse, R46, R97 ;  /* 0x0000002e406e7223 */ /* 0x040fe20000000061 */
[C---:B------:R-:W-:Y:S01]  /*9910*/  FFMA R112, R64.reuse, R40, R95 ;  /* 0x0000002840707223 */ /* 0x040fe2000000005f */
[----:B------:R-:W-:Y:S01]  /*9920*/  FFMA R87, R64, R76, R13 ;  /* 0x0000004c40577223 */ /* 0x000fe2000000000d */
[----:B---3--:R-:W-:Y:S01]  /*9930*/  FFMA R84, R80, R18, R29 ;  /* 0x0000001250547223 */ /* 0x008fe2000000001d */
        /* <DEDUP_REMOVED lines=18> */
[----:B------:R-:W-:Y:S01]  /*9a60*/  FFMA R49, R49, R83, R26 ;  /* 0x0000005331317223 */ /* 0x000fe2000000001a */
[C---:B------:R-:W-:Y:S01]  /*9a70*/  FFMA R71, R55.reuse, R73, R68 ;  /* 0x0000004937477223 */ /* 0x040fe20000000044 */
[C---:B------:R-:W-:Y:S01]  /*9a80*/  FFMA R17, R55.reuse, R75, R88 ;  /* 0x0000004b37117223 */ /* 0x040fe20000000058 */
[----:B------:R-:W1:Y:S01]  /*9a90*/  LDS.128 R24, [R6+0x260] ;  /* 0x0002600006187984 */ /* 0x000e620000000c00 */
[-C--:B------:R-:W-:Y:S01]  /*9aa0*/  FFMA R101, R72, R55.reuse, R101 ;  /* 0x0000003748657223 */ /* 0x080fe20000000065 */
[----:B------:R-:W-:Y:S01]  /*9ab0*/  FFMA R68, R80, R55, R117 ;  /* 0x0000003750447223 */ /* 0x000fe20000000075 */
[C---:B------:R-:W-:Y:S01]  /*9ac0*/  FFMA R77, R55.reuse, R81, R94 ;  /* 0x00000051374d7223 */ /* 0x040fe2000000005e */
[CC--:B------:R-:W-:Y:S01]  /*9ad0*/  FFMA R88, R55.reuse, R82.reuse, R121 ;  /* 0x0000005237587223 */ /* 0x0c0fe20000000079 */
        /* <DEDUP_REMOVED lines=9> */
[C---:B------:R-:W-:Y:S01]  /*9b70*/  FFMA R106, R65.reuse, R74, R111 ;  /* 0x0000004a416a7223 */ /* 0x040fe2000000006f */
[----:B------:R-:W4:Y:S01]  /*9b80*/  LDS R110, [R2+0xaf0] ;  /* 0x000af000026e7984 */ /* 0x000f220000000800 */
[----:B------:R-:W-:Y:S01]  /*9b90*/  FFMA R94, R80, R65, R97 ;  /* 0x00000041505e7223 */ /* 0x000fe20000000061 */
[CC--:B------:R-:W-:Y:S01]  /*9ba0*/  FFMA R93, R65.reuse, R81.reuse, R112 ;  /* 0x00000051415d7223 */ /* 0x0c0fe20000000070 */
[C---:B------:R-:W-:Y:S01]  /*9bb0*/  FFMA R69, R22.reuse, R81, R98 ;  /* 0x0000005116457223 */ /* 0x040fe20000000062 */
[----:B------:R-:W-:Y:S01]  /*9bc0*/  FFMA R65, R65, R83, R114 ;  /* 0x0000005341417223 */ /* 0x000fe20000000072 */
[----:B------:R-:W-:Y:S01]  /*9bd0*/  FFMA R98, R22, R82, R7 ;  /* 0x0000005216627223 */ /* 0x000fe20000000007 */
[----:B------:R-:W-:Y:S01]  /*9be0*/  FFMA R112, R72, R22, R15 ;  /* 0x0000001648707223 */ /* 0x000fe2000000000f */
[C---:B------:R-:W-:Y:S01]  /*9bf0*/  FFMA R114, R22.reuse, R73, R107 ;  /* 0x0000004916727223 */ /* 0x040fe2000000006b */
[CC--:B------:R-:W-:Y:S01]  /*9c00*/  FFMA R116, R22.reuse, R74.reuse, R109 ;  /* 0x0000004a16747223 */ /* 0x0c0fe2000000006d */
        /* <DEDUP_REMOVED lines=27> */
[C---:B------:R-:W-:Y:S01]  /*9dc0*/  FFMA R35, R45.reuse, R55, R10 ;  /* 0x000000372d237223 */ /* 0x040fe2000000000a */
[----:B---3--:R-:W-:Y:S01]  /*9dd0*/  FFMA R24, R56, R45, R9 ;  /* 0x0000002d38187223 */ /* 0x008fe20000000009 */
[C---:B------:R-:W-:Y:S01]  /*9de0*/  FFMA R81, R45.reuse, R57, R38 ;  /* 0x000000392d517223 */ /* 0x040fe20000000026 */
[C---:B------:R-:W-:Y:S01]  /*9df0*/  FFMA R20, R45.reuse, R58, R11 ;  /* 0x0000003a2d147223 */ /* 0x040fe2000000000b */
[----:B------:R-:W-:Y:S01]  /*9e00*/  FFMA R37, R45, R59, R12 ;  /* 0x0000003b2d257223 */ /* 0x000fe2000000000c */
[----:B----4-:R-:W-:Y:S01]  /*9e10*/  FFMA R34, R110, R45, R15 ;  /* 0x0000002d6e227223 */ /* 0x010fe2000000000f */
[C---:B------:R-:W-:Y:S01]  /*9e20*/  FFMA R52, R50.reuse, R54, R31 ;  /* 0x0000003632347223 */ /* 0x040fe2000000001f */
[----:B------:R-:W0:Y:S01]  /*9e30*/  LDS.64 R44, [R2+0xb70] ;  /* 0x000b7000022c7984 */ /* 0x000e220000000a00 */
[-C--:B------:R-:W-:Y:S01]  /*9e40*/  FFMA R83, R53, R50.reuse, R40 ;  /* 0x0000003235537223 */ /* 0x080fe20000000028 */
[----:B------:R-:W-:Y:S01]  /*9e50*/  FFMA R31, R50, R55, R14 ;  /* 0x00000037321f7223 */ /* 0x000fe2000000000e */
[----:B------:R-:W-:Y:S01]  /*9e60*/  FFMA R62, R56, R50, R41 ;  /* 0x00000032383e7223 */ /* 0x000fe20000000029 */
[----:B------:R-:W1:Y:S01]  /*9e70*/  LDS.128 R8, [R6+0x1e0] ;  /* 0x0001e00006087984 */ /* 0x000e620000000c00 */
[C---:B------:R-:W-:Y:S01]  /*9e80*/  FFMA R89, R50.reuse, R57, R42 ;  /* 0x0000003932597223 */ /* 0x040fe2000000002a */
[C---:B------:R-:W-:Y:S01]  /*9e90*/  FFMA R70, R50.reuse, R58, R13 ;  /* 0x0000003a32467223 */ /* 0x040fe2000000000d */
[----:B------:R-:W-:Y:S01]  /*9ea0*/  FFMA R117, R50, R59, R48 ;  /* 0x0000003b32757223 */ /* 0x000fe20000000030 */
[----:B------:R-:W2:Y:S01]  /*9eb0*/  LDS.128 R12, [R6+0x3f0] ;  /* 0x0003f000060c7984 */ /* 0x000ea20000000c00 */
[----:B------:R-:W-:Y:S01]  /*9ec0*/  FFMA R48, R56, R19, R63 ;  /* 0x0000001338307223 */ /* 0x000fe2000000003f */
[----:B------:R-:W-:Y:S01]  /*9ed0*/  FFMA R80, R110, R50, R49 ;  /* 0x000000326e507223 */ /* 0x000fe20000000031 */
[----:B------:R-:W-:Y:S01]  /*9ee0*/  FFMA R63, R19, R57, R84 ;  /* 0x00000039133f7223 */ /* 0x000fe20000000054 */
[----:B------:R-:W3:Y:S01]  /*9ef0*/  LDS.128 R40, [R2+0xb60] ;  /* 0x000b600002287984 */ /* 0x000ee20000000c00 */
[----:B------:R-:W-:Y:S01]  /*9f00*/  FFMA R49, R53, R19, R64 ;  /* 0x0000001335317223 */ /* 0x000fe20000000040 */
[-C--:B------:R-:W-:Y:S01]  /*9f10*/  FFMA R84, R66, R58.reuse, R93 ;  /* 0x0000003a42547223 */ /* 0x080fe2000000005d */
[----:B------:R-:W-:Y:S01]  /*9f20*/  FFMA R64, R56, R25, R113 ;  /* 0x0000001938407223 */ /* 0x000fe20000000071 */
[----:B------:R-:W4:Y:S01]  /*9f30*/  LDS.64 R38, [R2+0xb58] ;  /* 0x000b580002267984 */ /* 0x000f220000000a00 */
[-C--:B------:R-:W-:Y:S01]  /*9f40*/  FFMA R103, R25, R59.reuse, R82 ;  /* 0x0000003b19677223 */ /* 0x080fe20000000052 */
[----:B------:R-:W-:Y:S01]  /*9f50*/  FFMA R93, R66, R59, R104 ;  /* 0x0000003b425d7223 */ /* 0x000fe20000000068 */
[----:B------:R-:W-:Y:S01]  /*9f60*/  FFMA R50, R19, R58, R29 ;  /* 0x0000003a13327223 */ /* 0x000fe2000000001d */
[C---:B------:R-:W-:Y:S01]  /*9f70*/  FFMA R105, R25.reuse, R55, R74 ;  /* 0x0000003719697223 */ /* 0x040fe2000000004a */
[----:B------:R-:W-:Y:S01]  /*9f80*/  FFMA R113, R25, R57, R92 ;  /* 0x0000003919717223 */ /* 0x000fe2000000005c */
[----:B------:R-:W-:Y:S01]  /*9f90*/  FFMA R82, R56, R66, R91 ;  /* 0x0000004238527223 */ /* 0x000fe2000000005b */
[C---:B------:R-:W-:Y:S01]  /*9fa0*/  FFMA R99, R19.reuse, R55, R78 ;  /* 0x0000003713637223 */ /* 0x040fe2000000004e */
[----:B------:R-:W-:Y:S01]  /*9fb0*/  FFMA R29, R19, R59, R86 ;  /* 0x0000003b131d7223 */ /* 0x000fe20000000056 */
[-C--:B------:R-:W-:Y:S01]  /*9fc0*/  FFMA R111, R53, R25.reuse, R72 ;  /* 0x00000019356f7223 */ /* 0x080fe20000000048 */
[----:B------:R-:W-:Y:S01]  /*9fd0*/  FFMA R109, R25, R54, R102 ;  /* 0x00000036196d7223 */ /* 0x000fe20000000066 */
[----:B------:R-:W-:Y:S01]  /*9fe0*/  FFMA R74, R110, R25, R121 ;  /* 0x000000196e4a7223 */ /* 0x000fe20000000079 */
[C---:B------:R-:W-:Y:S01]  /*9ff0*/  FFMA R91, R66.reuse, R57, R94 ;  /* 0x00000039425b7223 */ /* 0x040fe2000000005e */
[-C--:B------:R-:W-:Y:S01]  /*a000*/  FFMA R92, R23, R58.reuse, R69 ;  /* 0x0000003a175c7223 */ /* 0x080fe20000000045 */
[----:B------:R-:W-:Y:S01]  /*a010*/  FFMA R72, R25, R58, R119 ;  /* 0x0000003a19487223 */ /* 0x000fe20000000077 */
[-C--:B------:R-:W-:Y:S01]  /*a020*/  FFMA R78, R66, R54.reuse, R87 ;  /* 0x00000036424e7223 */ /* 0x080fe20000000057 */
[----:B------:R-:W-:Y:S01]  /*a030*/  FFMA R86, R56, R23, R95 ;  /* 0x0000001738567223 */ /* 0x000fe2000000005f */
[----:B------:R-:W-:Y:S01]  /*a040*/  FFMA R69, R23, R59, R98 ;  /* 0x0000003b17457223 */ /* 0x000fe20000000062 */
[C---:B------:R-:W-:Y:S01]  /*a050*/  FFMA R94, R110.reuse, R23, R7 ;  /* 0x000000176e5e7223 */ /* 0x040fe20000000007 */
[----:B------:R-:W-:Y:S01]  /*a060*/  FFMA R76, R19, R54, R76 ;  /* 0x00000036134c7223 */ /* 0x000fe2000000004c */
[----:B------:R-:W-:Y:S01]  /*a070*/  FFMA R90, R110, R19, R90 ;  /* 0x000000136e5a7223 */ /* 0x000fe2000000005a */
[----:B------:R-:W-:Y:S01]  /*a080*/  FFMA R25, R53, R66, R108 ;  /* 0x0000004235197223 */ /* 0x000fe2000000006c */
[----:B------:R-:W-:Y:S01]  /*a090*/  FFMA R87, R66, R55, R106 ;  /* 0x0000003742577223 */ /* 0x000fe2000000006a */
[----:B------:R-:W-:Y:S01]  /*a0a0*/  FFMA R95, R23, R57, R16 ;  /* 0x00000039175f7223 */ /* 0x000fe20000000010 */
[----:B0-----:R-:W-:Y:S01]  /*a0b0*/  FFMA R104, R44, R46, R37 ;  /* 0x0000002e2c687223 */ /* 0x001fe20000000025 */
[----:B------:R-:W-:Y:S01]  /*a0c0*/  FFMA R37, R46, R45, R34 ;  /* 0x0000002d2e257223 */ /* 0x000fe20000000022 */
[----:B------:R-:W-:Y:S01]  /*a0d0*/  FFMA R66, R110, R66, R65 ;  /* 0x000000426e427223 */ /* 0x000fe20000000041 */
[----:B------:R-:W-:Y:S01]  /*a0e0*/  FFMA R65, R53, R23, R112 ;  /* 0x0000001735417223 */ /* 0x000fe20000000070 */
[C---:B-1----:R-:W-:Y:S01]  /*a0f0*/  FFMA R96, R8.reuse, R54, R71 ;  /* 0x0000003608607223 */ /* 0x042fe20000000047 */
[C---:B------:R-:W-:Y:S01]  /*a100*/  FFMA R71, R8.reuse, R57, R68 ;  /* 0x0000003908477223 */ /* 0x040fe20000000044 */
[C---:B------:R-:W-:Y:S01]  /*a110*/  FFMA R121, R8.reuse, R59, R88 ;  /* 0x0000003b08797223 */ /* 0x040fe20000000058 */
[----:B------:R-:W-:Y:S01]  /*a120*/  FFMA R101, R8, R53, R101 ;  /* 0x0000003508657223 */ /* 0x000fe20000000065 */
[-C--:B--2---:R-:W-:Y:S01]  /*a130*/  FFMA R102, R12, R56.reuse, R85 ;  /* 0x000000380c667223 */ /* 0x084fe20000000055 */
        /* <DEDUP_REMOVED lines=9> */
[----:B----4-:R-:W-:Y:S01]  /*a1d0*/  FFMA R100, R38, R46, R75 ;  /* 0x0000002e26647223 */ /* 0x010fe2000000004b */
[----:B------:R-:W-:Y:S01]  /*a1e0*/  FFMA R24, R46, R42, R81 ;  /* 0x0000002a2e187223 */ /* 0x000fe20000000051 */
[----:B------:R-:W0:Y:S01]  /*a1f0*/  LDS.128 R16, [R6+0x160] ;  /* 0x0001600006107984 */ /* 0x000e220000000c00 */
[C---:B------:R-:W-:Y:S01]  /*a200*/  FFMA R114, R23.reuse, R54, R114 ;  /* 0x0000003617727223 */ /* 0x040fe20000000072 */
[----:B------:R-:W-:Y:S01]  /*a210*/  FFMA R119, R23, R55, R116 ;  /* 0x0000003717777223 */ /* 0x000fe20000000074 */
[C---:B------:R-:W-:Y:S01]  /*a220*/  FFMA R115, R12.reuse, R53, R115 ;  /* 0x000000350c737223 */ /* 0x040fe20000000073 */
[C---:B------:R-:W-:Y:S01]  /*a230*/  FFMA R77, R12.reuse, R55, R22 ;  /* 0x000000370c4d7223 */ /* 0x040fe20000000016 */
[----:B------:R-:W-:Y:S01]  /*a240*/  FFMA R30, R12, R58, R21 ;  /* 0x0000003a0c1e7223 */ /* 0x000fe20000000015 */
[----:B------:R-:W-:Y:S01]  /*a250*/  FFMA R75, R46, R43, R20 ;  /* 0x0000002b2e4b7223 */ /* 0x000fe20000000014 */
[C---:B------:R-:W-:Y:S01]  /*a260*/  FFMA R81, R51.reuse, R39, R52 ;  /* 0x0000002733517223 */ /* 0x040fe20000000034 */
[C---:B------:R-:W-:Y:S01]  /*a270*/  FFMA R97, R51.reuse, R45, R80 ;  /* 0x0000002d33617223 */ /* 0x040fe20000000050 */
[----:B------:R-:W-:Y:S01]  /*a280*/  FFMA R80, R40, R51, R31 ;  /* 0x0000003328507223 */ /* 0x000fe2000000001f */
[----:B------:R-:W1:Y:S01]  /*a290*/  LDS.128 R20, [R6+0x370] ;  /* 0x0003700006147984 */ /* 0x000e620000000c00 */
[----:B------:R-:W-:Y:S01]  /*a2a0*/  FFMA R73, R46, R39, R73 ;  /* 0x000000272e497223 */ /* 0x000fe20000000049 */
[C---:B------:R-:W-:Y:S01]  /*a2b0*/  FFMA R31, R51.reuse, R41, R62 ;  /* 0x00000029331f7223 */ /* 0x040fe2000000003e */
[-C--:B------:R-:W-:Y:S01]  /*a2c0*/  FFMA R83, R38, R51.reuse, R83 ;  /* 0x0000003326537223 */ /* 0x080fe20000000053 */
[----:B------:R-:W2:Y:S01]  /*a2d0*/  LDS.128 R52, [R2+0xbf0] ;  /* 0x000bf00002347984 */ /* 0x000ea20000000c00 */
[C---:B------:R-:W-:Y:S01]  /*a2e0*/  FFMA R46, R44.reuse, R51, R117 ;  /* 0x000000332c2e7223 */ /* 0x040fe20000000075 */
[C---:B------:R-:W-:Y:S01]  /*a2f0*/  FFMA R62, R51.reuse, R42, R89 ;  /* 0x0000002a333e7223 */ /* 0x040fe20000000059 */
[----:B------:R-:W-:Y:S01]  /*a300*/  FFMA R51, R51, R43, R70 ;  /* 0x0000002b33337223 */ /* 0x000fe20000000046 */
[----:B------:R-:W3:Y:S01]  /*a310*/  LDS.128 R56, [R2+0xbe0] ;  /* 0x000be00002387984 */ /* 0x000ee20000000c00 */
[----:B------:R-:W-:Y:S01]  /*a320*/  FFMA R70, R44, R9, R121 ;  /* 0x000000092c467223 */ /* 0x000fe20000000079 */
[C---:B------:R-:W-:Y:S01]  /*a330*/  FFMA R121, R9.reuse, R43, R68 ;  /* 0x0000002b09797223 */ /* 0x040fe20000000044 */
[----:B------:R-:W-:Y:S01]  /*a340*/  FFMA R12, R12, R110, R107 ;  /* 0x0000006e0c0c7223 */ /* 0x000fe2000000006b */
[----:B------:R-:W4:Y:S01]  /*a350*/  LDS R68, [R2+0xbdc] ;  /* 0x000bdc0002447984 */ /* 0x000f220000000800 */
[C---:B------:R-:W-:Y:S01]  /*a360*/  FFMA R89, R9.reuse, R39, R96 ;  /* 0x0000002709597223 */ /* 0x040fe20000000060 */
[C---:B------:R-:W-:Y:S01]  /*a370*/  FFMA R107, R9.reuse, R45, R88 ;  /* 0x0000002d096b7223 */ /* 0x040fe20000000058 */
[-C--:B------:R-:W-:Y:S01]  /*a380*/  FFMA R101, R38, R9.reuse, R101 ;  /* 0x0000000926657223 */ /* 0x080fe20000000065 */
[----:B------:R-:W-:Y:S01]  /*a390*/  FFMA R7, R40, R9, R7 ;  /* 0x0000000928077223 */ /* 0x000fe20000000007 */
[C---:B------:R-:W-:Y:S01]  /*a3a0*/  FFMA R117, R9.reuse, R41, R98 ;  /* 0x0000002909757223 */ /* 0x040fe20000000062 */
[----:B------:R-:W-:Y:S01]  /*a3b0*/  FFMA R96, R9, R42, R71 ;  /* 0x0000002a09607223 */ /* 0x000fe20000000047 */
[----:B------:R-:W-:Y:S01]  /*a3c0*/  FFMA R88, R44, R26, R103 ;  /* 0x0000001a2c587223 */ /* 0x000fe20000000067 */
[----:B------:R-:W-:Y:S01]  /*a3d0*/  FFMA R106, R26, R42, R113 ;  /* 0x0000002a1a6a7223 */ /* 0x000fe20000000071 */
[----:B------:R-:W-:Y:S01]  /*a3e0*/  FFMA R108, R40, R67, R87 ;  /* 0x00000043286c7223 */ /* 0x000fe20000000057 */
[-C--:B------:R-:W-:Y:S01]  /*a3f0*/  FFMA R111, R38, R26.reuse, R111 ;  /* 0x0000001a266f7223 */ /* 0x080fe2000000006f */
[C---:B------:R-:W-:Y:S01]  /*a400*/  FFMA R109, R26.reuse, R39, R109 ;  /* 0x000000271a6d7223 */ /* 0x040fe2000000006d */
[----:B------:R-:W-:Y:S01]  /*a410*/  FFMA R9, R26, R45, R74 ;  /* 0x0000002d1a097223 */ /* 0x000fe2000000004a */
[----:B------:R-:W-:Y:S01]  /*a420*/  FFMA R98, R40, R26, R105 ;  /* 0x0000001a28627223 */ /* 0x000fe20000000069 */
[C---:B------:R-:W-:Y:S01]  /*a430*/  FFMA R71, R26.reuse, R41, R64 ;  /* 0x000000291a477223 */ /* 0x040fe20000000040 */
[----:B------:R-:W-:Y:S01]  /*a440*/  FFMA R103, R26, R43, R72 ;  /* 0x0000002b1a677223 */ /* 0x000fe20000000048 */
[----:B------:R-:W-:Y:S01]  /*a450*/  FFMA R87, R67, R41, R82 ;  /* 0x0000002943577223 */ /* 0x000fe20000000052 */
[----:B------:R-:W-:Y:S01]  /*a460*/  FFMA R113, R13, R39, R8 ;  /* 0x000000270d717223 */ /* 0x000fe20000000008 */
[C---:B------:R-:W-:Y:S01]  /*a470*/  FFMA R26, R44.reuse, R67, R93 ;  /* 0x000000432c1a7223 */ /* 0x040fe2000000005d */
[CC--:B------:R-:W-:Y:S01]  /*a480*/  FFMA R82, R67.reuse, R42.reuse, R91 ;  /* 0x0000002a43527223 */ /* 0x0c0fe2000000005b */
[----:B------:R-:W-:Y:S01]  /*a490*/  FFMA R8, R44, R13, R85 ;  /* 0x0000000d2c087223 */ /* 0x000fe20000000055 */
[----:B------:R-:W-:Y:S01]  /*a4a0*/  FFMA R25, R38, R67, R25 ;  /* 0x0000004326197223 */ /* 0x000fe20000000019 */
[C---:B------:R-:W-:Y:S01]  /*a4b0*/  FFMA R105, R67.reuse, R39, R78 ;  /* 0x0000002743697223 */ /* 0x040fe2000000004e */
[C---:B------:R-:W-:Y:S01]  /*a4c0*/  FFMA R93, R67.reuse, R45, R66 ;  /* 0x0000002d435d7223 */ /* 0x040fe20000000042 */
[----:B------:R-:W-:Y:S01]  /*a4d0*/  FFMA R91, R67, R43, R84 ;  /* 0x0000002b435b7223 */ /* 0x000fe20000000054 */
[C---:B------:R-:W-:Y:S01]  /*a4e0*/  FFMA R85, R13.reuse, R45, R12 ;  /* 0x0000002d0d557223 */ /* 0x040fe2000000000c */
[-C--:B------:R-:W-:Y:S01]  /*a4f0*/  FFMA R123, R40, R13.reuse, R77 ;  /* 0x0000000d287b7223 */ /* 0x080fe2000000004d */
[----:B------:R-:W-:Y:S01]  /*a500*/  FFMA R115, R38, R13, R115 ;  /* 0x0000000d26737223 */ /* 0x000fe20000000073 */
[CC--:B------:R-:W-:Y:S01]  /*a510*/  FFMA R125, R13.reuse, R41.reuse, R102 ;  /* 0x000000290d7d7223 */ /* 0x0c0fe20000000066 */
[C---:B------:R-:W-:Y:S01]  /*a520*/  FFMA R12, R13.reuse, R42, R79 ;  /* 0x0000002a0d0c7223 */ /* 0x040fe2000000004f */
[C---:B0-----:R-:W-:Y:S01]  /*a530*/  FFMA R66, R16.reuse, R40, R99 ;  /* 0x0000002810427223 */ /* 0x041fe20000000063 */
[C---:B------:R-:W-:Y:S01]  /*a540*/  FFMA R77, R16.reuse, R41, R48 ;  /* 0x00000029104d7223 */ /* 0x040fe20000000030 */
[C---:B------:R-:W-:Y:S01]  /*a550*/  FFMA R64, R16.reuse, R42, R63 ;  /* 0x0000002a10407223 */ /* 0x040fe2000000003f */
[CC--:B------:R-:W-:Y:S01]  /*a560*/  FFMA R67, R16.reuse, R43.reuse, R50 ;  /* 0x0000002b10437223 */ /* 0x0c0fe20000000032 */
[----:B------:R-:W-:Y:S01]  /*a570*/  FFMA R13, R13, R43, R30 ;  /* 0x0000002b0d0d7223 */ /* 0x000fe2000000001e */
[C---:B------:R-:W-:Y:S01]  /*a580*/  FFMA R72, R16.reuse, R38, R49 ;  /* 0x0000002610487223 */ /* 0x040fe20000000031 */
[C---:B------:R-:W-:Y:S01]  /*a590*/  FFMA R79, R16.reuse, R39, R76 ;  /* 0x00000027104f7223 */ /* 0x040fe2000000004c */
[C---:B------:R-:W-:Y:S01]  /*a5a0*/  FFMA R48, R16.reuse, R44, R29 ;  /* 0x0000002c10307223 */ /* 0x040fe2000000001d */
[----:B------:R-:W-:Y:S01]  /*a5b0*/  FFMA R50, R16, R45, R90 ;  /* 0x0000002d10327223 */ /* 0x000fe2000000005a */
[C---:B-1----:R-:W-:Y:S01]  /*a5c0*/  FFMA R16, R20.reuse, R40, R119 ;  /* 0x0000002814107223 */ /* 0x042fe20000000077 */
[C---:B------:R-:W-:Y:S01]  /*a5d0*/  FFMA R49, R20.reuse, R41, R86 ;  /* 0x0000002914317223 */ /* 0x040fe20000000056 */
[C---:B------:R-:W-:Y:S01]  /*a5e0*/  FFMA R30, R20.reuse, R42, R95 ;  /* 0x0000002a141e7223 */ /* 0x040fe2000000005f */
[C---:B--2---:R-:W-:Y:S01]  /*a5f0*/  FFMA R55, R20.reuse, R43, R92 ;  /* 0x0000002b14377223 */ /* 0x044fe2000000005c */
[C---:B------:R-:W-:Y:S01]  /*a600*/  FFMA R29, R20.reuse, R38, R65 ;  /* 0x00000026141d7223 */ /* 0x040fe20000000041 */
[----:B------:R-:W0:Y:S01]  /*a610*/  LDS.128 R40, [R6+0xe0] ;  /* 0x0000e00006287984 */ /* 0x000e220000000c00 */
[----:B------:R-:W-:Y:S01]  /*a620*/  FFMA R44, R20, R44, R69 ;  /* 0x0000002c142c7223 */ /* 0x000fe20000000045 */
[C---:B------:R-:W-:Y:S01]  /*a630*/  FFMA R38, R47.reuse, R54, R37 ;  /* 0x000000362f267223 */ /* 0x040fe20000000025 */
[-C--:B---3--:R-:W-:Y:S01]  /*a640*/  FFMA R69, R47, R57.reuse, R34 ;  /* 0x000000392f457223 */ /* 0x088fe20000000022 */
[C---:B------:R-:W-:Y:S01]  /*a650*/  FFMA R119, R17.reuse, R57, R66 ;  /* 0x0000003911777223 */ /* 0x040fe20000000042 */
[----:B------:R-:W-:Y:S01]  /*a660*/  FFMA R37, R17, R59, R64 ;  /* 0x0000003b11257223 */ /* 0x000fe20000000040 */
[----:B------:R-:W-:Y:S01]  /*a670*/  FFMA R86, R52, R17, R67 ;  /* 0x0000001134567223 */ /* 0x000fe20000000043 */
[CC--:B------:R-:W-:Y:S01]  /*a680*/  FFMA R34, R47.reuse, R58.reuse, R35 ;  /* 0x0000003a2f227223 */ /* 0x0c0fe20000000023 */
[----:B------:R-:W1:Y:S01]  /*a690*/  LDS.128 R64, [R6+0x2f0] ;  /* 0x0002f00006407984 */ /* 0x000e620000000c00 */
[C---:B------:R-:W-:Y:S01]  /*a6a0*/  FFMA R39, R20.reuse, R39, R114 ;  /* 0x0000002714277223 */ /* 0x040fe20000000072 */
[----:B------:R-:W-:Y:S01]  /*a6b0*/  FFMA R45, R20, R45, R94 ;  /* 0x0000002d142d7223 */ /* 0x000fe2000000005e */
[----:B------:R-:W-:Y:S01]  /*a6c0*/  FFMA R35, R47, R59, R24 ;  /* 0x0000003b2f237223 */ /* 0x000fe20000000018 */
[----:B------:R-:W-:Y:S01]  /*a6d0*/  FFMA R90, R56, R17, R79 ;  /* 0x00000011385a7223 */ /* 0x000fe2000000004f */
[----:B------:R-:W-:Y:S01]  /*a6e0*/  FFMA R92, R17, R58, R77 ;  /* 0x0000003a115c7223 */ /* 0x000fe2000000004d */
[-C--:B----4-:R-:W-:Y:S01]  /*a6f0*/  FFMA R63, R68, R47.reuse, R100 ;  /* 0x0000002f443f7223 */ /* 0x090fe20000000064 */
[-C--:B------:R-:W-:Y:S01]  /*a700*/  FFMA R20, R56, R47.reuse, R73 ;  /* 0x0000002f38147223 */ /* 0x080fe20000000049 */
[----:B------:R-:W-:Y:S01]  /*a710*/  FFMA R24, R52, R47, R75 ;  /* 0x0000002f34187223 */ /* 0x000fe2000000004b */
[----:B------:R-:W-:Y:S01]  /*a720*/  FFMA R95, R47, R53, R104 ;  /* 0x000000352f5f7223 */ /* 0x000fe20000000068 */
[----:B------:R-:W2:Y:S01]  /*a730*/  LDS.128 R76, [R2+0xc70] ;  /* 0x000c7000024c7984 */ /* 0x000ea20000000c00 */
[----:B------:R-:W-:Y:S01]  /*a740*/  FFMA R47, R68, R17, R72 ;  /* 0x00000011442f7223 */ /* 0x000fe20000000048 */
[C---:B------:R-:W-:Y:S01]  /*a750*/  FFMA R99, R17.reuse, R53, R48 ;  /* 0x0000003511637223 */ /* 0x040fe20000000030 */
[----:B------:R-:W-:Y:S01]  /*a760*/  FFMA R94, R17, R54, R50 ;  /* 0x00000036115e7223 */ /* 0x000fe20000000032 */
[----:B------:R-:W3:Y:S01]  /*a770*/  LDS.128 R72, [R2+0xc60] ;  /* 0x000c600002487984 */ /* 0x000ee20000000c00 */
[----:B------:R-:W-:Y:S01]  /*a780*/  FFMA R84, R56, R10, R89 ;  /* 0x0000000a38547223 */ /* 0x000fe20000000059 */
[C---:B------:R-:W-:Y:S01]  /*a790*/  FFMA R17, R27.reuse, R57, R98 ;  /* 0x000000391b117223 */ /* 0x040fe20000000062 */
[C---:B------:R-:W-:Y:S01]  /*a7a0*/  FFMA R100, R10.reuse, R58, R117 ;  /* 0x0000003a0a647223 */ /* 0x040fe20000000075 */
[----:B------:R-:W-:Y:S01]  /*a7b0*/  FFMA R89, R10, R59, R96 ;  /* 0x0000003b0a597223 */ /* 0x000fe20000000060 */
[----:B------:R-:W-:Y:S01]  /*a7c0*/  FFMA R98, R52, R27, R103 ;  /* 0x0000001b34627223 */ /* 0x000fe20000000067 */
[-C--:B------:R-:W-:Y:S01]  /*a7d0*/  FFMA R101, R68, R10.reuse, R101 ;  /* 0x0000000a44657223 */ /* 0x080fe20000000065 */
[----:B------:R-:W-:Y:S01]  /*a7e0*/  FFMA R7, R10, R57, R7 ;  /* 0x000000390a077223 */ /* 0x000fe20000000007 */
[----:B------:R-:W-:Y:S01]  /*a7f0*/  FFMA R102, R52, R10, R121 ;  /* 0x0000000a34667223 */ /* 0x000fe20000000079 */
[CC--:B------:R-:W-:Y:S01]  /*a800*/  FFMA R117, R10.reuse, R53.reuse, R70 ;  /* 0x000000350a757223 */ /* 0x0c0fe20000000046 */
[C---:B------:R-:W-:Y:S01]  /*a810*/  FFMA R96, R27.reuse, R58, R71 ;  /* 0x0000003a1b607223 */ /* 0x040fe20000000047 */
[C---:B------:R-:W-:Y:S01]  /*a820*/  FFMA R103, R27.reuse, R53, R88 ;  /* 0x000000351b677223 */ /* 0x040fe20000000058 */
[-C--:B------:R-:W-:Y:S01]  /*a830*/  FFMA R10, R10, R54.reuse, R107 ;  /* 0x000000360a0a7223 */ /* 0x080fe2000000006b */
[-C--:B------:R-:W-:Y:S01]  /*a840*/  FFMA R111, R68, R27.reuse, R111 ;  /* 0x0000001b446f7223 */ /* 0x080fe2000000006f */
[----:B------:R-:W-:Y:S01]  /*a850*/  FFMA R70, R56, R27, R109 ;  /* 0x0000001b38467223 */ /* 0x000fe2000000006d */
[C---:B------:R-:W-:Y:S01]  /*a860*/  FFMA R71, R27.reuse, R59, R106 ;  /* 0x0000003b1b477223 */ /* 0x040fe2000000006a */
[----:B------:R-:W-:Y:S01]  /*a870*/  FFMA R88, R27, R54, R9 ;  /* 0x000000361b587223 */ /* 0x000fe20000000009 */
[C---:B------:R-:W-:Y:S01]  /*a880*/  FFMA R27, R21.reuse, R57, R16 ;  /* 0x00000039151b7223 */ /* 0x040fe20000000010 */
[C---:B------:R-:W-:Y:S01]  /*a890*/  FFMA R107, R21.reuse, R59, R30 ;  /* 0x0000003b156b7223 */ /* 0x040fe2000000001e */
[-C--:B------:R-:W-:Y:S01]  /*a8a0*/  FFMA R29, R68, R21.reuse, R29 ;  /* 0x00000015441d7223 */ /* 0x080fe2000000001d */
[-C--:B------:R-:W-:Y:S01]  /*a8b0*/  FFMA R39, R56, R21.reuse, R39 ;  /* 0x0000001538277223 */ /* 0x080fe20000000027 */
[C---:B------:R-:W-:Y:S01]  /*a8c0*/  FFMA R16, R21.reuse, R58, R49 ;  /* 0x0000003a15107223 */ /* 0x040fe20000000031 */
[----:B------:R-:W-:Y:S01]  /*a8d0*/  FFMA R30, R52, R21, R55 ;  /* 0x00000015341e7223 */ /* 0x000fe20000000037 */
[C---:B------:R-:W-:Y:S01]  /*a8e0*/  FFMA R109, R21.reuse, R53, R44 ;  /* 0x00000035156d7223 */ /* 0x040fe2000000002c */
[----:B------:R-:W-:Y:S01]  /*a8f0*/  FFMA R104, R21, R54, R45 ;  /* 0x0000003615687223 */ /* 0x000fe2000000002d */
[----:B------:R-:W-:Y:S01]  /*a900*/  FFMA R21, R14, R59, R12 ;  /* 0x0000003b0e157223 */ /* 0x000fe2000000000c */
[C---:B0-----:R-:W-:Y:S01]  /*a910*/  FFMA R48, R40.reuse, R52, R51 ;  /* 0x0000003428307223 */ /* 0x041fe20000000033 */
[-C--:B------:R-:W-:Y:S01]  /*a920*/  FFMA R49, R40, R53.reuse, R46 ;  /* 0x0000003528317223 */ /* 0x080fe2000000002e */
[----:B------:R-:W-:Y:S01]  /*a930*/  FFMA R12, R52, R14, R13 ;  /* 0x0000000e340c7223 */ /* 0x000fe2000000000d */
[----:B------:R-:W-:Y:S01]  /*a940*/  FFMA R13, R14, R53, R8 ;  /* 0x000000350e0d7223 */ /* 0x000fe20000000008 */
[C---:B------:R-:W-:Y:S01]  /*a950*/  FFMA R83, R40.reuse, R68, R83 ;  /* 0x0000004428537223 */ /* 0x040fe20000000053 */
[C---:B------:R-:W-:Y:S01]  /*a960*/  FFMA R8, R40.reuse, R56, R81 ;  /* 0x0000003828087223 */ /* 0x040fe20000000051 */
[C---:B------:R-:W-:Y:S01]  /*a970*/  FFMA R9, R40.reuse, R57, R80 ;  /* 0x0000003928097223 */ /* 0x040fe20000000050 */
[C---:B------:R-:W-:Y:S01]  /*a980*/  FFMA R44, R40.reuse, R58, R31 ;  /* 0x0000003a282c7223 */ /* 0x040fe2000000001f */
[C---:B------:R-:W-:Y:S01]  /*a990*/  FFMA R45, R40.reuse, R59, R62 ;  /* 0x0000003b282d7223 */ /* 0x040fe2000000003e */
[----:B------:R-:W-:Y:S01]  /*a9a0*/  FFMA R46, R40, R54, R97 ;  /* 0x00000036282e7223 */ /* 0x000fe20000000061 */
[----:B-1----:R-:W-:Y:S01]  /*a9b0*/  FFMA R112, R64, R56, R105 ;  /* 0x0000003840707223 */ /* 0x002fe20000000069 */
[-C--:B------:R-:W-:Y:S01]  /*a9c0*/  FFMA R106, R56, R14.reuse, R113 ;  /* 0x0000000e386a7223 */ /* 0x080fe20000000071 */
[-C--:B------:R-:W-:Y:S01]  /*a9d0*/  FFMA R123, R14, R57.reuse, R123 ;  /* 0x000000390e7b7223 */ /* 0x080fe2000000007b */
[----:B------:R-:W-:Y:S01]  /*a9e0*/  FFMA R105, R64, R57, R108 ;  /* 0x0000003940697223 */ /* 0x000fe2000000006c */
[----:B------:R-:W-:Y:S01]  /*a9f0*/  FFMA R115, R68, R14, R115 ;  /* 0x0000000e44737223 */ /* 0x000fe20000000073 */
[----:B------:R-:W-:Y:S01]  /*aa00*/  FFMA R97, R64, R68, R25 ;  /* 0x0000004440617223 */ /* 0x000fe20000000019 */
[C---:B--2---:R-:W-:Y:S01]  /*aa10*/  FFMA R57, R41.reuse, R77, R48 ;  /* 0x0000004d29397223 */ /* 0x044fe20000000030 */
[C---:B------:R-:W-:Y:S01]  /*aa20*/  FFMA R56, R41.reuse, R78, R49 ;  /* 0x0000004e29387223 */ /* 0x040fe20000000031 */
[-C--:B------:R-:W-:Y:S01]  /*aa30*/  FFMA R110, R14, R58.reuse, R125 ;  /* 0x0000003a0e6e7223 */ /* 0x080fe2000000007d */
[C---:B------:R-:W-:Y:S01]  /*aa40*/  FFMA R108, R64.reuse, R58, R87 ;  /* 0x0000003a406c7223 */ /* 0x040fe20000000057 */
[C---:B------:R-:W-:Y:S01]  /*aa50*/  FFMA R113, R64.reuse, R59, R82 ;  /* 0x0000003b40717223 */ /* 0x040fe20000000052 */
[C---:B------:R-:W-:Y:S01]  /*aa60*/  FFMA R114, R64.reuse, R52, R91 ;  /* 0x0000003440727223 */ /* 0x040fe2000000005b */
[C---:B------:R-:W-:Y:S01]  /*aa70*/  FFMA R121, R64.reuse, R53, R26 ;  /* 0x0000003540797223 */ /* 0x040fe2000000001a */
[----:B------:R-:W-:Y:S01]  /*aa80*/  FFMA R116, R64, R54, R93 ;  /* 0x0000003640747223 */ /* 0x000fe2000000005d */
[----:B------:R-:W0:Y:S01]  /*aa90*/  LDS.128 R48, [R6+0x60] ;  /* 0x0000600006307984 */ /* 0x000e220000000c00 */
[----:B------:R-:W-:Y:S01]  /*aaa0*/  FFMA R68, R76, R18, R37 ;  /* 0x000000124c447223 */ /* 0x000fe20000000025 */
[----:B---3--:R-:W-:Y:S01]  /*aab0*/  FFMA R26, R72, R41, R83 ;  /* 0x00000029481a7223 */ /* 0x008fe20000000053 */
[C---:B------:R-:W-:Y:S01]  /*aac0*/  FFMA R25, R41.reuse, R73, R8 ;  /* 0x0000004929197223 */ /* 0x040fe20000000008 */
[C---:B------:R-:W-:Y:S01]  /*aad0*/  FFMA R40, R41.reuse, R74, R9 ;  /* 0x0000004a29287223 */ /* 0x040fe20000000009 */
[C---:B------:R-:W-:Y:S01]  /*aae0*/  FFMA R31, R41.reuse, R75, R44 ;  /* 0x0000004b291f7223 */ /* 0x040fe2000000002c */
[----:B------:R-:W-:Y:S01]  /*aaf0*/  FFMA R58, R76, R41, R45 ;  /* 0x000000294c3a7223 */ /* 0x000fe2000000002d */
[----:B------:R-:W-:Y:S01]  /*ab00*/  FFMA R62, R72, R18, R47 ;  /* 0x00000012483e7223 */ /* 0x000fe2000000002f */
[C---:B------:R-:W-:Y:S01]  /*ab10*/  FFMA R90, R18.reuse, R73, R90 ;  /* 0x00000049125a7223 */ /* 0x040fe2000000005a */
[C---:B------:R-:W-:Y:S01]  /*ab20*/  FFMA R64, R18.reuse, R74, R119 ;  /* 0x0000004a12407223 */ /* 0x040fe20000000077 */
[C---:B------:R-:W-:Y:S01]  /*ab30*/  FFMA R59, R18.reuse, R75, R92 ;  /* 0x0000004b123b7223 */ /* 0x040fe2000000005c */
[C---:B------:R-:W-:Y:S01]  /*ab40*/  FFMA R37, R18.reuse, R77, R86 ;  /* 0x0000004d12257223 */ /* 0x040fe20000000056 */
[C---:B------:R-:W-:Y:S01]  /*ab50*/  FFMA R80, R18.reuse, R78, R99 ;  /* 0x0000004e12507223 */ /* 0x040fe20000000063 */
[-C--:B------:R-:W-:Y:S01]  /*ab60*/  FFMA R94, R18, R79.reuse, R94 ;  /* 0x0000004f125e7223 */ /* 0x080fe2000000005e */
[----:B------:R-:W-:Y:S01]  /*ab70*/  FFMA R14, R14, R54, R85 ;  /* 0x000000360e0e7223 */ /* 0x000fe20000000055 */
[----:B------:R-:W-:Y:S01]  /*ab80*/  FFMA R41, R41, R79, R46 ;  /* 0x0000004f29297223 */ /* 0x000fe2000000002e */
[C---:B------:R-:W-:Y:S01]  /*ab90*/  FFMA R81, R11.reuse, R73, R84 ;  /* 0x000000490b517223 */ /* 0x040fe20000000054 */
[C---:B------:R-:W-:Y:S01]  /*aba0*/  FFMA R18, R11.reuse, R74, R7 ;  /* 0x0000004a0b127223 */ /* 0x040fe20000000007 */
[----:B------:R-:W1:Y:S01]  /*abb0*/  LDS.128 R44, [R6+0x270] ;  /* 0x00027000062c7984 */ /* 0x000e620000000c00 */
[----:B------:R-:W-:Y:S01]  /*abc0*/  FFMA R101, R72, R11, R101 ;  /* 0x0000000b48657223 */ /* 0x000fe20000000065 */
[C---:B------:R-:W-:Y:S01]  /*abd0*/  FFMA R7, R11.reuse, R75, R100 ;  /* 0x0000004b0b077223 */ /* 0x040fe20000000064 */
        /* <DEDUP_REMOVED lines=8> */
[----:B------:R-:W3:Y:S01]  /*ac60*/  LDS.128 R8, [R2+0xce0] ;  /* 0x000ce00002087984 */ /* 0x000ee20000000c00 */
[-C--:B------:R-:W-:Y:S01]  /*ac70*/  FFMA R86, R72, R65.reuse, R97 ;  /* 0x0000004148567223 */ /* 0x080fe20000000061 */
[C---:B------:R-:W-:Y:S01]  /*ac80*/  FFMA R102, R65.reuse, R74, R105 ;  /* 0x0000004a41667223 */ /* 0x040fe20000000069 */
[----:B------:R-:W-:Y:S01]  /*ac90*/  FFMA R100, R76, R65, R113 ;  /* 0x000000414c647223 */ /* 0x000fe20000000071 */
[----:B------:R-:W4:Y:S01]  /*aca0*/  LDS R108, [R2+0xd00] ;  /* 0x000d0000026c7984 */ /* 0x000f220000000800 */
[C---:B------:R-:W-:Y:S01]  /*acb0*/  FFMA R92, R65.reuse, R78, R121 ;  /* 0x0000004e415c7223 */ /* 0x040fe20000000079 */
        /* <DEDUP_REMOVED lines=34> */
[----:B---3--:R-:W-:Y:S01]  /*aee0*/  FFMA R71, R49, R10, R20 ;  /* 0x0000000a31477223 */ /* 0x008fe20000000014 */
[----:B------:R-:W-:Y:S01]  /*aef0*/  FFMA R77, R9, R49, R12 ;  /* 0x00000031094d7223 */ /* 0x000fe2000000000c */
[C---:B------:R-:W-:Y:S01]  /*af00*/  FFMA R69, R49.reuse, R11, R14 ;  /* 0x0000000b31457223 */ /* 0x040fe2000000000e */
[----:B------:R-:W-:Y:S01]  /*af10*/  FFMA R8, R52, R49, R13 ;  /* 0x0000003134087223 */ /* 0x000fe2000000000d */
[C---:B------:R-:W-:Y:S01]  /*af20*/  FFMA R20, R49.reuse, R54, R15 ;  /* 0x0000003631147223 */ /* 0x040fe2000000000f */
[----:B------:R-:W-:Y:S01]  /*af30*/  FFMA R63, R49, R55, R24 ;  /* 0x00000037313f7223 */ /* 0x000fe20000000018 */
[----:B------:R-:W0:Y:S01]  /*af40*/  LDS.128 R12, [R6+0x1f0] ;  /* 0x0001f000060c7984 */ /* 0x000e220000000c00 */
[----:B----4-:R-:W-:Y:S01]  /*af50*/  FFMA R38, R108, R49, R27 ;  /* 0x000000316c267223 */ /* 0x010fe2000000001b */
[C---:B------:R-:W-:Y:S01]  /*af60*/  FFMA R49, R9.reuse, R42, R26 ;  /* 0x0000002a09317223 */ /* 0x040fe2000000001a */
[C---:B------:R-:W-:Y:S01]  /*af70*/  FFMA R44, R42.reuse, R10, R25 ;  /* 0x0000000a2a2c7223 */ /* 0x040fe20000000019 */
[----:B------:R-:W1:Y:S01]  /*af80*/  LDS.128 R72, [R6+0x400] ;  /* 0x0004000006487984 */ /* 0x000e620000000c00 */
[----:B------:R-:W-:Y:S01]  /*af90*/  FFMA R79, R42, R11, R40 ;  /* 0x0000000b2a4f7223 */ /* 0x000fe20000000028 */
[-C--:B------:R-:W-:Y:S01]  /*afa0*/  FFMA R78, R108, R42.reuse, R41 ;  /* 0x0000002a6c4e7223 */ /* 0x080fe20000000029 */
[----:B------:R-:W-:Y:S01]  /*afb0*/  FFMA R48, R52, R42, R31 ;  /* 0x0000002a34307223 */ /* 0x000fe2000000001f */
[----:B------:R-:W2:Y:S01]  /*afc0*/  LDS.128 R24, [R2+0xd70] ;  /* 0x000d700002187984 */ /* 0x000ea20000000c00 */
[C---:B------:R-:W-:Y:S01]  /*afd0*/  FFMA R31, R42.reuse, R53, R58 ;  /* 0x000000352a1f7223 */ /* 0x040fe2000000003a */
[CC--:B------:R-:W-:Y:S01]  /*afe0*/  FFMA R70, R42.reuse, R54.reuse, R57 ;  /* 0x000000362a467223 */ /* 0x0c0fe20000000039 */
[----:B------:R-:W-:Y:S01]  /*aff0*/  FFMA R113, R42, R55, R56 ;  /* 0x000000372a717223 */ /* 0x000fe20000000038 */
[----:B------:R-:W3:Y:S01]  /*b000*/  LDS.64 R34, [R2+0xd68] ;  /* 0x000d680002227984 */ /* 0x000ee20000000a00 */
[-C--:B------:R-:W-:Y:S01]  /*b010*/  FFMA R57, R9, R19.reuse, R62 ;  /* 0x0000001309397223 */ /* 0x080fe2000000003e */
[----:B------:R-:W-:Y:S01]  /*b020*/  FFMA R42, R52, R19, R59 ;  /* 0x00000013342a7223 */ /* 0x000fe2000000003b */
[C---:B------:R-:W-:Y:S01]  /*b030*/  FFMA R56, R19.reuse, R54, R37 ;  /* 0x0000003613387223 */ /* 0x040fe20000000025 */
[----:B------:R-:W4:Y:S01]  /*b040*/  LDS.64 R40, [R2+0xd80] ;  /* 0x000d800002287984 */ /* 0x000f220000000a00 */
[CC--:B------:R-:W-:Y:S01]  /*b050*/  FFMA R90, R19.reuse, R10.reuse, R90 ;  /* 0x0000000a135a7223 */ /* 0x0c0fe2000000005a */
[C---:B------:R-:W-:Y:S01]  /*b060*/  FFMA R95, R19.reuse, R11, R64 ;  /* 0x0000000b135f7223 */ /* 0x040fe20000000040 */
[C---:B------:R-:W-:Y:S01]  /*b070*/  FFMA R59, R19.reuse, R53, R68 ;  /* 0x00000035133b7223 */ /* 0x040fe20000000044 */
[----:B------:R-:W-:Y:S01]  /*b080*/  FFMA R37, R19, R55, R80 ;  /* 0x0000003713257223 */ /* 0x000fe20000000050 */
[----:B------:R-:W-:Y:S01]  /*b090*/  FFMA R94, R108, R19, R94 ;  /* 0x000000136c5e7223 */ /* 0x000fe2000000005e */
[-C--:B------:R-:W-:Y:S01]  /*b0a0*/  FFMA R62, R52, R45.reuse, R107 ;  /* 0x0000002d343e7223 */ /* 0x080fe2000000006b */
[----:B------:R-:W-:Y:S01]  /*b0b0*/  FFMA R109, R9, R45, R110 ;  /* 0x0000002d096d7223 */ /* 0x000fe2000000006e */
        /* <DEDUP_REMOVED lines=10> */
[CC--:B------:R-:W-:Y:S01]  /*b160*/  FFMA R86, R66.reuse, R54.reuse, R89 ;  /* 0x0000003642567223 */ /* 0x0c0fe20000000059 */
[C---:B------:R-:W-:Y:S01]  /*b170*/  FFMA R29, R23.reuse, R53, R16 ;  /* 0x00000035171d7223 */ /* 0x040fe20000000010 */
[C---:B------:R-:W-:Y:S01]  /*b180*/  FFMA R91, R66.reuse, R11, R102 ;  /* 0x0000000b425b7223 */ /* 0x040fe20000000066 */
[C---:B------:R-:W-:Y:S01]  /*b190*/  FFMA R87, R66.reuse, R53, R100 ;  /* 0x0000003542577223 */ /* 0x040fe20000000064 */
[-C--:B------:R-:W-:Y:S01]  /*b1a0*/  FFMA R89, R66, R55.reuse, R92 ;  /* 0x0000003742597223 */ /* 0x080fe2000000005c */
[C---:B------:R-:W-:Y:S01]  /*b1b0*/  FFMA R16, R23.reuse, R54, R39 ;  /* 0x0000003617107223 */ /* 0x040fe20000000027 */
[C---:B------:R-:W-:Y:S01]  /*b1c0*/  FFMA R66, R108.reuse, R66, R65 ;  /* 0x000000426c427223 */ /* 0x040fe20000000041 */
[----:B------:R-:W-:Y:S01]  /*b1d0*/  FFMA R39, R23, R55, R30 ;  /* 0x0000003717277223 */ /* 0x000fe2000000001e */
[----:B------:R-:W-:Y:S01]  /*b1e0*/  FFMA R65, R9, R23, R112 ;  /* 0x0000001709417223 */ /* 0x000fe20000000070 */
[C---:B------:R-:W-:Y:S01]  /*b1f0*/  FFMA R114, R23.reuse, R10, R114 ;  /* 0x0000000a17727223 */ /* 0x040fe20000000072 */
[----:B------:R-:W-:Y:S01]  /*b200*/  FFMA R117, R23, R11, R116 ;  /* 0x0000000b17757223 */ /* 0x000fe20000000074 */
[----:B------:R-:W-:Y:S01]  /*b210*/  FFMA R30, R108, R23, R93 ;  /* 0x000000176c1e7223 */ /* 0x000fe2000000005d */
[C---:B0-----:R-:W-:Y:S01]  /*b220*/  FFMA R23, R12.reuse, R11, R18 ;  /* 0x0000000b0c177223 */ /* 0x041fe20000000012 */
[C---:B------:R-:W-:Y:S01]  /*b230*/  FFMA R18, R12.reuse, R52, R7 ;  /* 0x000000340c127223 */ /* 0x040fe20000000007 */
[----:B------:R-:W-:Y:S01]  /*b240*/  FFMA R7, R12, R53, R82 ;  /* 0x000000350c077223 */ /* 0x000fe20000000052 */
[-C--:B-1----:R-:W-:Y:S01]  /*b250*/  FFMA R93, R72, R55.reuse, R106 ;  /* 0x00000037485d7223 */ /* 0x082fe2000000006a */
[----:B------:R-:W-:Y:S01]  /*b260*/  FFMA R82, R12, R54, R83 ;  /* 0x000000360c527223 */ /* 0x000fe20000000053 */
[----:B--2---:R-:W-:Y:S01]  /*b270*/  FFMA R106, R50, R26, R17 ;  /* 0x0000001a326a7223 */ /* 0x004fe20000000011 */
[C---:B------:R-:W-:Y:S01]  /*b280*/  FFMA R83, R12.reuse, R55, R84 ;  /* 0x000000370c537223 */ /* 0x040fe20000000054 */
[C---:B---3--:R-:W-:Y:S01]  /*b290*/  FFMA R17, R43.reuse, R35, R44 ;  /* 0x000000232b117223 */ /* 0x048fe2000000002c */
[----:B------:R-:W-:Y:S01]  /*b2a0*/  FFMA R84, R12, R108, R85 ;  /* 0x0000006c0c547223 */ /* 0x000fe20000000055 */
[----:B------:R-:W-:Y:S01]  /*b2b0*/  FFMA R44, R24, R43, R79 ;  /* 0x0000002b182c7223 */ /* 0x000fe2000000004f */
[C---:B------:R-:W-:Y:S01]  /*b2c0*/  FFMA R101, R12.reuse, R9, R101 ;  /* 0x000000090c657223 */ /* 0x040fe20000000065 */
[----:B------:R-:W-:Y:S01]  /*b2d0*/  FFMA R92, R12, R10, R81 ;  /* 0x0000000a0c5c7223 */ /* 0x000fe20000000051 */
[C---:B------:R-:W-:Y:S01]  /*b2e0*/  FFMA R96, R72.reuse, R52, R99 ;  /* 0x0000003448607223 */ /* 0x040fe20000000063 */
[C---:B------:R-:W-:Y:S01]  /*b2f0*/  FFMA R85, R72.reuse, R53, R104 ;  /* 0x0000003548557223 */ /* 0x040fe20000000068 */
[C---:B------:R-:W-:Y:S01]  /*b300*/  FFMA R98, R72.reuse, R54, R21 ;  /* 0x0000003648627223 */ /* 0x040fe20000000015 */
[C---:B------:R-:W-:Y:S01]  /*b310*/  FFMA R79, R43.reuse, R25, R48 ;  /* 0x000000192b4f7223 */ /* 0x040fe20000000030 */
[----:B------:R-:W-:Y:S01]  /*b320*/  FFMA R12, R72, R10, R97 ;  /* 0x0000000a480c7223 */ /* 0x000fe20000000061 */
[----:B------:R-:W-:Y:S01]  /*b330*/  FFMA R100, R34, R50, R77 ;  /* 0x0000003222647223 */ /* 0x000fe2000000004d */
[----:B------:R-:W0:Y:S01]  /*b340*/  LDS.128 R52, [R6+0x170] ;  /* 0x0001700006347984 */ /* 0x000e220000000c00 */
[C---:B------:R-:W-:Y:S01]  /*b350*/  FFMA R48, R43.reuse, R26, R31 ;  /* 0x0000001a2b307223 */ /* 0x040fe2000000001f */
[C---:B------:R-:W-:Y:S01]  /*b360*/  FFMA R115, R72.reuse, R9, R115 ;  /* 0x0000000948737223 */ /* 0x040fe20000000073 */
[----:B------:R-:W-:Y:S01]  /*b370*/  FFMA R81, R72, R11, R22 ;  /* 0x0000000b48517223 */ /* 0x000fe20000000016 */
[C---:B------:R-:W-:Y:S01]  /*b380*/  FFMA R77, R50.reuse, R35, R71 ;  /* 0x00000023324d7223 */ /* 0x040fe20000000047 */
[----:B----4-:R-:W-:Y:S01]  /*b390*/  FFMA R97, R50, R41, R38 ;  /* 0x0000002932617223 */ /* 0x010fe20000000026 */
[----:B------:R-:W-:Y:S01]  /*b3a0*/  FFMA R104, R24, R50, R69 ;  /* 0x0000003218687223 */ /* 0x000fe20000000045 */
[----:B------:R-:W-:Y:S01]  /*b3b0*/  FFMA R31, R43, R27, R70 ;  /* 0x0000001b2b1f7223 */ /* 0x000fe20000000046 */
[----:B------:R-:W-:Y:S01]  /*b3c0*/  FFMA R72, R72, R108, R105 ;  /* 0x0000006c48487223 */ /* 0x000fe20000000069 */
[----:B------:R-:W-:Y:S01]  /*b3d0*/  FFMA R38, R40, R43, R113 ;  /* 0x0000002b28267223 */ /* 0x000fe20000000071 */
[----:B------:R-:W1:Y:S01]  /*b3e0*/  LDS.128 R68, [R6+0x380] ;  /* 0x0003800006447984 */ /* 0x000e620000000c00 */
[C---:B------:R-:W-:Y:S01]  /*b3f0*/  FFMA R99, R50.reuse, R25, R8 ;  /* 0x0000001932637223 */ /* 0x040fe20000000008 */
[----:B------:R-:W-:Y:S01]  /*b400*/  FFMA R105, R50, R27, R20 ;  /* 0x0000001b32697223 */ /* 0x000fe20000000014 */
[----:B------:R-:W-:Y:S01]  /*b410*/  FFMA R113, R24, R13, R23 ;  /* 0x0000000d18717223 */ /* 0x000fe20000000017 */
[----:B------:R-:W-:Y:S01]  /*b420*/  LDS.128 R8, [R2+0xe00] ;  /* 0x000e000002087984 */ /* 0x000fe20000000c00 */
[----:B------:R-:W-:Y:S01]  /*b430*/  FFMA R119, R13, R25, R18 ;  /* 0x000000190d777223 */ /* 0x000fe20000000012 */
[C---:B------:R-:W-:Y:S01]  /*b440*/  FFMA R102, R40.reuse, R50, R63 ;  /* 0x0000003228667223 */ /* 0x040fe2000000003f */
[----:B------:R-:W-:Y:S01]  /*b450*/  FFMA R50, R40, R13, R83 ;  /* 0x0000000d28327223 */ /* 0x000fe20000000053 */
[----:B------:R-:W2:Y:S01]  /*b460*/  LDS.128 R20, [R2+0xdf0] ;  /* 0x000df00002147984 */ /* 0x000ea20000000c00 */
[C---:B------:R-:W-:Y:S01]  /*b470*/  FFMA R49, R34.reuse, R43, R49 ;  /* 0x0000002b22317223 */ /* 0x040fe20000000031 */
[-C--:B------:R-:W-:Y:S01]  /*b480*/  FFMA R63, R43, R41.reuse, R78 ;  /* 0x000000292b3f7223 */ /* 0x080fe2000000004e */
[C---:B------:R-:W-:Y:S01]  /*b490*/  FFMA R83, R13.reuse, R41, R84 ;  /* 0x000000290d537223 */ /* 0x040fe20000000054 */
[----:B------:R-:W3:Y:S01]  /*b4a0*/  LDS R18, [R2+0xdec] ;  /* 0x000dec0002127984 */ /* 0x000ee20000000800 */
        /* <DEDUP_REMOVED lines=16> */
[CC--:B------:R-:W-:Y:S01]  /*b5b0*/  FFMA R108, R67.reuse, R26.reuse, R87 ;  /* 0x0000001a436c7223 */ /* 0x0c0fe20000000057 */
[----:B------:R-:W-:Y:S01]  /*b5c0*/  FFMA R12, R40, R73, R93 ;  /* 0x00000049280c7223 */ /* 0x000fe2000000005d */
[C---:B------:R-:W-:Y:S01]  /*b5d0*/  FFMA R45, R34.reuse, R67, R45 ;  /* 0x00000043222d7223 */ /* 0x040fe2000000002d */
        /* <DEDUP_REMOVED lines=8> */
[C---:B0-----:R-:W-:Y:S01]  /*b660*/  FFMA R66, R52.reuse, R24, R95 ;  /* 0x0000001834427223 */ /* 0x041fe2000000005f */
        /* <DEDUP_REMOVED lines=14> */
[-C--:B------:R-:W-:Y:S01]  /*b750*/  FFMA R85, R68, R41.reuse, R30 ;  /* 0x0000002944557223 */ /* 0x080fe2000000001e */
[----:B------:R-:W0:Y:S01]  /*b760*/  LDS.128 R56, [R6+0xf0] ;  /* 0x0000f00006387984 */ /* 0x000e220000000c00 */
[----:B------:R-:W-:Y:S01]  /*b770*/  FFMA R94, R52, R41, R94 ;  /* 0x00000029345e7223 */ /* 0x000fe2000000005e */
[C---:B--2---:R-:W-:Y:S01]  /*b780*/  FFMA R34, R51.reuse, R22, R99 ;  /* 0x0000001633227223 */ /* 0x044fe20000000063 */
[----:B------:R-:W-:Y:S01]  /*b790*/  FFMA R68, R51, R10, R97 ;  /* 0x0000000a33447223 */ /* 0x000fe20000000061 */
[-C--:B------:R-:W-:Y:S01]  /*b7a0*/  FFMA R30, R20, R51.reuse, R77 ;  /* 0x00000033141e7223 */ /* 0x080fe2000000004d */
[C---:B------:R-:W-:Y:S01]  /*b7b0*/  FFMA R52, R8.reuse, R51, R105 ;  /* 0x0000003308347223 */ /* 0x040fe20000000069 */
[C---:B------:R-:W-:Y:S01]  /*b7c0*/  FFMA R99, R53.reuse, R21, R66 ;  /* 0x0000001535637223 */ /* 0x040fe20000000042 */
[----:B------:R-:W-:Y:S01]  /*b7d0*/  FFMA R97, R53, R23, R64 ;  /* 0x0000001735617223 */ /* 0x000fe20000000040 */
[----:B------:R-:W-:Y:S01]  /*b7e0*/  FFMA R88, R8, R53, R67 ;  /* 0x0000003508587223 */ /* 0x000fe20000000043 */
[----:B------:R-:W-:Y:S01]  /*b7f0*/  FFMA R96, R14, R22, R119 ;  /* 0x000000160e607223 */ /* 0x000fe20000000077 */
[----:B---3--:R-:W-:Y:S01]  /*b800*/  FFMA R11, R18, R51, R100 ;  /* 0x00000033120b7223 */ /* 0x008fe20000000064 */
[C---:B------:R-:W-:Y:S01]  /*b810*/  FFMA R29, R51.reuse, R21, R104 ;  /* 0x00000015331d7223 */ /* 0x040fe20000000068 */
[C---:B------:R-:W-:Y:S01]  /*b820*/  FFMA R39, R51.reuse, R23, R106 ;  /* 0x0000001733277223 */ /* 0x040fe2000000006a */
[----:B------:R-:W-:Y:S01]  /*b830*/  FFMA R77, R51, R9, R102 ;  /* 0x00000009334d7223 */ /* 0x000fe20000000066 */
[----:B------:R-:W-:Y:S01]  /*b840*/  FFMA R105, R20, R53, R90 ;  /* 0x0000003514697223 */ /* 0x000fe2000000005a */
[----:B------:R-:W1:Y:S01]  /*b850*/  LDS.128 R64, [R6+0x300] ;  /* 0x0003000006407984 */ /* 0x000e620000000c00 */
[-C--:B------:R-:W-:Y:S01]  /*b860*/  FFMA R101, R18, R14.reuse, R101 ;  /* 0x0000000e12657223 */ /* 0x080fe20000000065 */
[-C--:B------:R-:W-:Y:S01]  /*b870*/  FFMA R86, R20, R14.reuse, R43 ;  /* 0x0000000e14567223 */ /* 0x080fe2000000002b */
[C---:B------:R-:W-:Y:S01]  /*b880*/  FFMA R113, R14.reuse, R21, R113 ;  /* 0x000000150e717223 */ /* 0x040fe20000000071 */
[----:B------:R-:W-:Y:S01]  /*b890*/  FFMA R117, R14, R23, R84 ;  /* 0x000000170e757223 */ /* 0x000fe20000000054 */
[----:B------:R-:W-:Y:S01]  /*b8a0*/  FFMA R98, R8, R14, R121 ;  /* 0x0000000e08627223 */ /* 0x000fe20000000079 */
[----:B------:R-:W-:Y:S01]  /*b8b0*/  FFMA R119, R14, R9, R50 ;  /* 0x000000090e777223 */ /* 0x000fe20000000032 */
[----:B------:R-:W-:Y:S01]  /*b8c0*/  FFMA R51, R18, R53, R80 ;  /* 0x0000003512337223 */ /* 0x000fe20000000050 */
[C---:B------:R-:W-:Y:S01]  /*b8d0*/  FFMA R90, R53.reuse, R22, R81 ;  /* 0x00000016355a7223 */ /* 0x040fe20000000051 */
[-C--:B------:R-:W-:Y:S01]  /*b8e0*/  FFMA R14, R14, R10.reuse, R83 ;  /* 0x0000000a0e0e7223 */ /* 0x080fe20000000053 */
[CC--:B------:R-:W-:Y:S01]  /*b8f0*/  FFMA R95, R53.reuse, R9.reuse, R42 ;  /* 0x00000009355f7223 */ /* 0x0c0fe2000000002a */
[----:B------:R-:W2:Y:S01]  /*b900*/  LDS.128 R80, [R2+0xe80] ;  /* 0x000e800002507984 */ /* 0x000ea20000000c00 */
[-C--:B------:R-:W-:Y:S01]  /*b910*/  FFMA R94, R53, R10.reuse, R94 ;  /* 0x0000000a355e7223 */ /* 0x080fe2000000005e */
[C---:B------:R-:W-:Y:S01]  /*b920*/  FFMA R121, R47.reuse, R9, R78 ;  /* 0x000000092f797223 */ /* 0x040fe2000000004e */
[C---:B------:R-:W-:Y:S01]  /*b930*/  FFMA R53, R47.reuse, R21, R92 ;  /* 0x000000152f357223 */ /* 0x040fe2000000005c */
[----:B------:R-:W3:Y:S01]  /*b940*/  LDS.128 R40, [R2+0xe70] ;  /* 0x000e700002287984 */ /* 0x000ee20000000c00 */
        /* <DEDUP_REMOVED lines=27> */
[----:B------:R-:W-:Y:S01]  /*bb00*/  FFMA R112, R74, R22, R125 ;  /* 0x000000164a707223 */ /* 0x000fe2000000007d */
[-C--:B------:R-:W-:Y:S01]  /*bb10*/  FFMA R56, R56, R10.reuse, R63 ;  /* 0x0000000a38387223 */ /* 0x080fe2000000003f */
[----:B------:R-:W-:Y:S01]  /*bb20*/  FFMA R103, R64, R9, R46 ;  /* 0x0000000940677223 */ /* 0x000fe2000000002e */
[----:B------:R-:W-:Y:S01]  /*bb30*/  FFMA R74, R74, R10, R93 ;  /* 0x0000000a4a4a7223 */ /* 0x000fe2000000005d */
[C---:B------:R-:W-:Y:S01]  /*bb40*/  FFMA R21, R64.reuse, R21, R76 ;  /* 0x0000001540157223 */ /* 0x040fe2000000004c */
[C---:B------:R-:W-:Y:S01]  /*bb50*/  FFMA R118, R64.reuse, R8, R87 ;  /* 0x0000000840767223 */ /* 0x040fe20000000057 */
[C---:B------:R-:W-:Y:S01]  /*bb60*/  FFMA R93, R64.reuse, R18, R45 ;  /* 0x00000012405d7223 */ /* 0x040fe2000000002d */
[C---:B------:R-:W-:Y:S01]  /*bb70*/  FFMA R22, R64.reuse, R22, R91 ;  /* 0x0000001640167223 */ /* 0x040fe2000000005b */
[C---:B--2---:R-:W-:Y:S01]  /*bb80*/  FFMA R9, R57.reuse, R81, R24 ;  /* 0x0000005139097223 */ /* 0x044fe20000000018 */
[C---:B------:R-:W-:Y:S01]  /*bb90*/  FFMA R23, R64.reuse, R23, R108 ;  /* 0x0000001740177223 */ /* 0x040fe2000000006c */
[----:B------:R-:W-:Y:S01]  /*bba0*/  FFMA R120, R64, R10, R89 ;  /* 0x0000000a40787223 */ /* 0x000fe20000000059 */
[----:B------:R-:W0:Y:S01]  /*bbb0*/  LDS.128 R24, [R6+0x70] ;  /* 0x0000700006187984 */ /* 0x000e220000000c00 */
[----:B---3--:R-:W-:Y:S01]  /*bbc0*/  FFMA R76, R40, R57, R49 ;  /* 0x00000039284c7223 */ /* 0x008fe20000000031 */
        /* <DEDUP_REMOVED lines=15> */
[----:B------:R-:W1:Y:S01]  /*bcc0*/  LDS.128 R16, [R6+0x280] ;  /* 0x0002800006107984 */ /* 0x000e620000000c00 */
        /* <DEDUP_REMOVED lines=8> */
[C---:B------:R-:W-:Y:S01]  /*bd50*/  FFMA R91, R65.reuse, R81, R118 ;  /* 0x00000051415b7223 */ /* 0x040fe20000000076 */
[----:B------:R-:W2:Y:S01]  /*bd60*/  LDS.128 R12, [R2+0xef0] ;  /* 0x000ef000020c7984 */ /* 0x000ea20000000c00 */
[----:B------:R-:W-:Y:S01]  /*bd70*/  FFMA R116, R40, R65, R93 ;  /* 0x0000004128747223 */ /* 0x000fe2000000005d */
[C---:B------:R-:W-:Y:S01]  /*bd80*/  FFMA R95, R65.reuse, R41, R20 ;  /* 0x00000029415f7223 */ /* 0x040fe20000000014 */
[C---:B------:R-:W-:Y:S01]  /*bd90*/  FFMA R114, R65.reuse, R42, R21 ;  /* 0x0000002a41727223 */ /* 0x040fe20000000015 */
[----:B------:R-:W3:Y:S01]  /*bda0*/  LDS.128 R44, [R2+0xf00] ;  /* 0x000f0000022c7984 */ /* 0x000ee20000000c00 */
[C---:B------:R-:W-:Y:S01]  /*bdb0*/  FFMA R93, R65.reuse, R43, R22 ;  /* 0x0000002b415d7223 */ /* 0x040fe20000000016 */
[----:B------:R-:W-:Y:S01]  /*bdc0*/  FFMA R108, R80, R65, R23 ;  /* 0x00000041506c7223 */ /* 0x000fe20000000017 */
[C---:B------:R-:W-:Y:S01]  /*bdd0*/  FFMA R98, R65.reuse, R82, R103 ;  /* 0x0000005241627223 */ /* 0x040fe20000000067 */
[----:B------:R-:W4:Y:S01]  /*bde0*/  LDS R118, [R2+0xf10] ;  /* 0x000f100002767984 */ /* 0x000f220000000800 */
[C---:B------:R-:W-:Y:S01]  /*bdf0*/  FFMA R124, R70.reuse, R42, R7 ;  /* 0x0000002a467c7223 */ /* 0x040fe20000000007 */
        /* <DEDUP_REMOVED lines=22> */
[C---:B-1----:R-:W-:Y:S01]  /*bf60*/  FFMA R52, R16.reuse, R40, R109 ;  /* 0x0000002810347223 */ /* 0x042fe2000000006d */
[C---:B------:R-:W-:Y:S01]  /*bf70*/  FFMA R74, R16.reuse, R42, R53 ;  /* 0x0000002a104a7223 */ /* 0x040fe20000000035 */
[----:B------:R-:W-:Y:S01]  /*bf80*/  FFMA R109, R16, R43, R84 ;  /* 0x0000002b106d7223 */ /* 0x000fe20000000054 */
[C---:B------:R-:W-:Y:S01]  /*bf90*/  FFMA R34, R24.reuse, R80, R39 ;  /* 0x0000005018227223 */ /* 0x040fe20000000027 */
[----:B------:R-:W-:Y:S01]  /*bfa0*/  FFMA R102, R24, R82, R77 ;  /* 0x0000005218667223 */ /* 0x000fe2000000004d */
[C---:B------:R-:W-:Y:S01]  /*bfb0*/  FFMA R50, R16.reuse, R41, R50 ;  /* 0x0000002910327223 */ /* 0x040fe20000000032 */
[C---:B------:R-:W-:Y:S01]  /*bfc0*/  FFMA R113, R16.reuse, R81, R62 ;  /* 0x0000005110717223 */ /* 0x040fe2000000003e */
[----:B------:R-:W-:Y:S01]  /*bfd0*/  FFMA R80, R16, R80, R111 ;  /* 0x0000005010507223 */ /* 0x000fe2000000006f */
[----:B--2---:R-:W-:Y:S01]  /*bfe0*/  FFMA R107, R13, R25, R20 ;  /* 0x000000190d6b7223 */ /* 0x004fe20000000014 */
[C---:B------:R-:W-:Y:S01]  /*bff0*/  FFMA R105, R25.reuse, R14, R30 ;  /* 0x0000000e19697223 */ /* 0x040fe2000000001e */
[-C--:B------:R-:W-:Y:S01]  /*c000*/  FFMA R53, R25, R15.reuse, R22 ;  /* 0x0000000f19357223 */ /* 0x080fe20000000016 */
[----:B------:R-:W-:Y:S01]  /*c010*/  FFMA R77, R55, R15, R56 ;  /* 0x0000000f374d7223 */ /* 0x000fe20000000038 */
[CC--:B---3--:R-:W-:Y:S01]  /*c020*/  FFMA R12, R25.reuse, R46.reuse, R21 ;  /* 0x0000002e190c7223 */ /* 0x0c8fe20000000015 */
        /* <DEDUP_REMOVED lines=8> */
[----:B------:R-:W-:Y:S01]  /*c0b0*/  FFMA R40, R118, R58, R57 ;  /* 0x0000003a76287223 */ /* 0x000fe20000000039 */
[----:B------:R1:W2:Y:S01]  /*c0c0*/  LDS.128 R8, [R6+0x410] ;  /* 0x0004100006087984 */ /* 0x0002a20000000c00 */
[----:B------:R-:W-:Y:S01]  /*c0d0*/  FFMA R62, R58, R14, R31 ;  /* 0x0000000e3a3e7223 */ /* 0x000fe2000000001f */
[C---:B------:R-:W-:Y:S01]  /*c0e0*/  FFMA R82, R16.reuse, R82, R121 ;  /* 0x0000005210527223 */ /* 0x040fe20000000079 */
[----:B------:R-:W-:Y:S01]  /*c0f0*/  FFMA R117, R16, R83, R78 ;  /* 0x0000005310757223 */ /* 0x000fe2000000004e */
[----:B------:R-:W3:Y:S01]  /*c100*/  LDS.64 R24, [R2+0xf78] ;  /* 0x000f780002187984 */ /* 0x000ee20000000a00 */
[----:B------:R-:W-:Y:S01]  /*c110*/  FFMA R31, R58, R15, R64 ;  /* 0x0000000f3a1f7223 */ /* 0x000fe20000000040 */
[C---:B------:R-:W-:Y:S01]  /*c120*/  FFMA R16, R44.reuse, R58, R49 ;  /* 0x0000003a2c107223 */ /* 0x040fe20000000031 */
[-C--:B------:R-:W-:Y:S01]  /*c130*/  FFMA R64, R55, R14.reuse, R48 ;  /* 0x0000000e37407223 */ /* 0x080fe20000000030 */
[----:B------:R-:W4:Y:S01]  /*c140*/  LDS.64 R56, [R2+0xf90] ;  /* 0x000f900002387984 */ /* 0x000f220000000a00 */
[C---:B------:R-:W-:Y:S01]  /*c150*/  FFMA R81, R44.reuse, R55, R51 ;  /* 0x000000372c517223 */ /* 0x040fe20000000033 */
[----:B------:R-:W-:Y:S01]  /*c160*/  FFMA R68, R17, R14, R50 ;  /* 0x0000000e11447223 */ /* 0x000fe20000000032 */
[----:B------:R-:W-:Y:S01]  /*c170*/  FFMA R34, R55, R46, R63 ;  /* 0x0000002e37227223 */ /* 0x000fe2000000003f */
[----:B------:R-:W5:Y:S01]  /*c180*/  LDS.128 R48, [R2+0xf80] ;  /* 0x000f800002307984 */ /* 0x000f620000000c00 */
[-C--:B------:R-:W-:Y:S01]  /*c190*/  FFMA R63, R44, R17.reuse, R109 ;  /* 0x000000112c3f7223 */ /* 0x080fe2000000006d */
        /* <DEDUP_REMOVED lines=8> */
[----:B------:R-:W-:Y:S01]  /*c220*/  FFMA R78, R66, R14, R95 ;  /* 0x0000000e424e7223 */ /* 0x000fe2000000005f */
[----:B------:R-:W-:Y:S01]  /*c230*/  FFMA R38, R44, R66, R93 ;  /* 0x000000422c267223 */ /* 0x000fe2000000005d */
[CC--:B------:R-:W-:Y:S01]  /*c240*/  FFMA R103, R17.reuse, R15.reuse, R74 ;  /* 0x0000000f11677223 */ /* 0x0c0fe2000000004a */
[----:B-1----:R-:W-:Y:S01]  /*c250*/  FFMA R6, R17, R46, R113 ;  /* 0x0000002e11067223 */ /* 0x002fe20000000071 */
[C---:B------:R-:W-:Y:S01]  /*c260*/  FFMA R116, R13.reuse, R66, R116 ;  /* 0x000000420d747223 */ /* 0x040fe20000000074 */
        /* <DEDUP_REMOVED lines=9> */
[C---:B0-----:R-:W-:Y:S01]  /*c300*/  FFMA R117, R20.reuse, R45, R86 ;  /* 0x0000002d14757223 */ /* 0x041fe20000000056 */
        /* <DEDUP_REMOVED lines=10> */
[----:B------:R-:W-:Y:S01]  /*c3b0*/  FFMA R35, R8, R15, R70 ;  /* 0x0000000f08237223 */ /* 0x000fe20000000046 */
[----:B---3--:R-:W-:Y:S01]  /*c3c0*/  FFMA R115, R24, R9, R86 ;  /* 0x0000000918737223 */ /* 0x008fe20000000056 */
[----:B------:R-:W-:Y:S01]  /*c3d0*/  FFMA R7, R44, R71, R7 ;  /* 0x000000472c077223 */ /* 0x000fe20000000007 */
[CC--:B------:R-:W-:Y:S01]  /*c3e0*/  FFMA R91, R71.reuse, R45.reuse, R100 ;  /* 0x0000002d475b7223 */ /* 0x0c0fe20000000064 */
[C---:B------:R-:W-:Y:S01]  /*c3f0*/  FFMA R54, R8.reuse, R44, R99 ;  /* 0x0000002c08367223 */ /* 0x040fe20000000063 */
[C---:B------:R-:W-:Y:S01]  /*c400*/  FFMA R113, R8.reuse, R45, R92 ;  /* 0x0000002d08717223 */ /* 0x040fe2000000005c */
[----:B------:R-:W-:Y:S01]  /*c410*/  FFMA R70, R8, R46, R69 ;  /* 0x0000002e08467223 */ /* 0x000fe20000000045 */
[----:B----4-:R-:W-:Y:S01]  /*c420*/  FFMA R86, R56, R18, R121 ;  /* 0x0000001238567223 */ /* 0x010fe20000000079 */
[-C--:B------:R-:W-:Y:S01]  /*c430*/  FFMA R104, R71, R47.reuse, R104 ;  /* 0x0000002f47687223 */ /* 0x080fe20000000068 */
[----:B------:R-:W-:Y:S01]  /*c440*/  FFMA R44, R8, R47, R72 ;  /* 0x0000002f082c7223 */ /* 0x000fe20000000048 */
[CC--:B------:R-:W-:Y:S01]  /*c450*/  FFMA R94, R24.reuse, R26.reuse, R107 ;  /* 0x0000001a185e7223 */ /* 0x0c0fe2000000006b */
[----:B------:R-:W-:Y:S01]  /*c460*/  FFMA R125, R24, R59, R76 ;  /* 0x0000003b187d7223 */ /* 0x000fe2000000004c */
[-C--:B------:R-:W-:Y:S01]  /*c470*/  FFMA R69, R26, R25.reuse, R105 ;  /* 0x000000191a457223 */ /* 0x080fe20000000069 */
[-C--:B------:R-:W-:Y:S01]  /*c480*/  FFMA R11, R32, R25.reuse, R64 ;  /* 0x00000019200b7223 */ /* 0x080fe20000000040 */
[-C--:B------:R-:W-:Y:S01]  /*c490*/  FFMA R45, R21, R25.reuse, R82 ;  /* 0x00000019152d7223 */ /* 0x080fe20000000052 */
[----:B------:R-:W0:Y:S01]  /*c4a0*/  LDS R121, [R2+0xffc] ;  /* 0x000ffc0002797984 */ /* 0x000e220000000800 */
[-C--:B------:R-:W-:Y:S01]  /*c4b0*/  FFMA R47, R59, R25.reuse, R62 ;  /* 0x000000193b2f7223 */ /* 0x080fe2000000003e */
[-C--:B------:R-:W-:Y:S01]  /*c4c0*/  FFMA R37, R18, R25.reuse, R68 ;  /* 0x0000001912257223 */ /* 0x080fe20000000044 */
[-C--:B------:R-:W-:Y:S01]  /*c4d0*/  FFMA R23, R67, R25.reuse, R78 ;  /* 0x0000001943177223 */ /* 0x080fe2000000004e */
[----:B------:R-:W-:Y:S01]  /*c4e0*/  FFMA R17, R60, R25, R17 ;  /* 0x000000193c117223 */ /* 0x000fe20000000011 */
[C---:B------:R-:W-:Y:S01]  /*c4f0*/  FFMA R92, R56.reuse, R26, R41 ;  /* 0x0000001a385c7223 */ /* 0x040fe20000000029 */
[----:B------:R-:W-:Y:S01]  /*c500*/  FFMA R107, R56, R59, R42 ;  /* 0x0000003b386b7223 */ /* 0x000fe2000000002a */
[-C--:B------:R-:W-:Y:S01]  /*c510*/  FFMA R82, R26, R57.reuse, R43 ;  /* 0x000000391a527223 */ /* 0x080fe2000000002b */
[-C--:B------:R-:W-:Y:S01]  /*c520*/  FFMA R105, R59, R57.reuse, R40 ;  /* 0x000000393b697223 */ /* 0x080fe20000000028 */
[-C--:B------:R-:W-:Y:S01]  /*c530*/  FFMA R76, R32, R57.reuse, R111 ;  /* 0x00000039204c7223 */ /* 0x080fe2000000006f */
[-C--:B------:R-:W-:Y:S01]  /*c540*/  FFMA R97, R21, R57.reuse, R20 ;  /* 0x0000003915617223 */ /* 0x080fe20000000014 */
[-C--:B------:R-:W-:Y:S01]  /*c550*/  FFMA R64, R18, R57.reuse, R109 ;  /* 0x0000003912407223 */ /* 0x080fe2000000006d */
[-C--:B------:R-:W-:Y:S01]  /*c560*/  FFMA R85, R67, R57.reuse, R66 ;  /* 0x0000003943557223 */ /* 0x080fe20000000042 */
[-C--:B------:R-:W-:Y:S01]  /*c570*/  FFMA R74, R60, R57.reuse, R74 ;  /* 0x000000393c4a7223 */ /* 0x080fe2000000004a */
[----:B------:R-:W-:Y:S01]  /*c580*/  FFMA R79, R9, R57, R118 ;  /* 0x00000039094f7223 */ /* 0x000fe20000000076 */
[----:B------:R-:W-:Y:S01]  /*c590*/  FFMA R120, R13, R71, R120 ;  /* 0x000000470d787223 */ /* 0x000fe20000000078 */
[----:B------:R-:W-:Y:S01]  /*c5a0*/  FFMA R65, R71, R15, R124 ;  /* 0x0000000f47417223 */ /* 0x000fe2000000007c */
[----:B------:R-:W-:Y:S01]  /*c5b0*/  FFMA R25, R9, R25, R14 ;  /* 0x0000001909197223 */ /* 0x000fe2000000000e */
[----:B------:R-:W1:Y:S01]  /*c5c0*/  LDS.128 R40, [R2+0x1010] ;  /* 0x0010100002287984 */ /* 0x000e620000000c00 */
[----:B-----5:R-:W-:Y:S01]  /*c5d0*/  FFMA R57, R26, R51, R12 ;  /* 0x000000331a397223 */ /* 0x020fe2000000000c */
[CC--:B------:R-:W-:Y:S01]  /*c5e0*/  FFMA R72, R24.reuse, R32.reuse, R119 ;  /* 0x0000002018487223 */ /* 0x0c0fe20000000077 */
[----:B------:R-:W-:Y:S01]  /*c5f0*/  FFMA R119, R24, R21, R88 ;  /* 0x0000001518777223 */ /* 0x000fe20000000058 */
[----:B------:R-:W2:Y:S01]  /*c600*/  LDS.128 R12, [R2+0x1000] ;  /* 0x00100000020c7984 */ /* 0x000ea20000000c00 */
[----:B------:R-:W-:Y:S01]  /*c610*/  FFMA R87, R56, R9, R44 ;  /* 0x0000000938577223 */ /* 0x000fe2000000002c */
[-C--:B------:R-:W-:Y:S01]  /*c620*/  FFMA R66, R48, R32.reuse, R77 ;  /* 0x0000002030427223 */ /* 0x080fe2000000004d */
[----:B------:R-:W-:Y:S01]  /*c630*/  FFMA R88, R56, R32, R123 ;  /* 0x0000002038587223 */ /* 0x000fe2000000007b */
[----:B------:R-:W-:Y:S01]  /*c640*/  FFMA R46, R48, R26, R53 ;  /* 0x0000001a302e7223 */ /* 0x000fe20000000035 */
[CC--:B------:R-:W-:Y:S01]  /*c650*/  FFMA R39, R26.reuse, R49.reuse, R39 ;  /* 0x000000311a277223 */ /* 0x0c0fe20000000027 */
[-C--:B------:R-:W-:Y:S01]  /*c660*/  FFMA R44, R26, R50.reuse, R29 ;  /* 0x000000321a2c7223 */ /* 0x080fe2000000001d */
[C---:B------:R-:W-:Y:S01]  /*c670*/  FFMA R77, R32.reuse, R49, R81 ;  /* 0x00000031204d7223 */ /* 0x040fe20000000051 */
[C---:B------:R-:W-:Y:S01]  /*c680*/  FFMA R68, R32.reuse, R50, R83 ;  /* 0x0000003220447223 */ /* 0x040fe20000000053 */
[----:B------:R-:W-:Y:S01]  /*c690*/  FFMA R34, R32, R51, R34 ;  /* 0x0000003320227223 */ /* 0x000fe20000000022 */
[C---:B------:R-:W-:Y:S01]  /*c6a0*/  FFMA R90, R24.reuse, R18, R90 ;  /* 0x00000012185a7223 */ /* 0x040fe2000000005a */
[C---:B------:R-:W-:Y:S01]  /*c6b0*/  FFMA R75, R24.reuse, R67, R116 ;  /* 0x00000043184b7223 */ /* 0x040fe20000000074 */
[----:B------:R-:W-:Y:S01]  /*c6c0*/  FFMA R8, R24, R60, R120 ;  /* 0x0000003c18087223 */ /* 0x000fe20000000078 */
[----:B------:R-:W-:Y:S01]  /*c6d0*/  FFMA R29, R48, R59, R31 ;  /* 0x0000003b301d7223 */ /* 0x000fe2000000001f */
[CC--:B------:R-:W-:Y:S01]  /*c6e0*/  FFMA R26, R59.reuse, R50.reuse, R73 ;  /* 0x000000323b1a7223 */ /* 0x0c0fe20000000049 */
[----:B------:R-:W-:Y:S01]  /*c6f0*/  FFMA R32, R18, R51, R6 ;  /* 0x0000003312207223 */ /* 0x000fe20000000006 */
[----:B------:R-:W-:Y:S01]  /*c700*/  FFMA R89, R56, R21, R96 ;  /* 0x0000001538597223 */ /* 0x000fe20000000060 */
[----:B------:R-:W-:Y:S01]  /*c710*/  FFMA R53, R59, R49, R16 ;  /* 0x000000313b357223 */ /* 0x000fe20000000010 */
[C---:B------:R-:W-:Y:S01]  /*c720*/  FFMA R101, R48.reuse, R21, R101 ;  /* 0x0000001530657223 */ /* 0x040fe20000000065 */
[C---:B------:R-:W-:Y:S01]  /*c730*/  FFMA R73, R21.reuse, R49, R84 ;  /* 0x0000003115497223 */ /* 0x040fe20000000054 */
[CC--:B------:R-:W-:Y:S01]  /*c740*/  FFMA R24, R21.reuse, R50.reuse, R117 ;  /* 0x0000003215187223 */ /* 0x0c0fe20000000075 */
[----:B------:R-:W-:Y:S01]  /*c750*/  FFMA R31, R21, R51, R80 ;  /* 0x00000033151f7223 */ /* 0x000fe20000000050 */
[CC--:B------:R-:W-:Y:S01]  /*c760*/  FFMA R99, R67.reuse, R49.reuse, R38 ;  /* 0x0000003143637223 */ /* 0x0c0fe20000000026 */
[----:B------:R-:W-:Y:S01]  /*c770*/  FFMA R6, R67, R50, R93 ;  /* 0x0000003243067223 */ /* 0x000fe2000000005d */
[----:B------:R-:W-:Y:S01]  /*c780*/  FFMA R20, R48, R18, R103 ;  /* 0x0000001230147223 */ /* 0x000fe20000000067 */
[CC--:B------:R-:W-:Y:S01]  /*c790*/  FFMA R21, R18.reuse, R49.reuse, R63 ;  /* 0x0000003112157223 */ /* 0x0c0fe2000000003f */
[-C--:B------:R-:W-:Y:S01]  /*c7a0*/  FFMA R16, R18, R50.reuse, R55 ;  /* 0x0000003212107223 */ /* 0x080fe20000000037 */
[C---:B------:R-:W-:Y:S01]  /*c7b0*/  FFMA R93, R60.reuse, R49, R7 ;  /* 0x000000313c5d7223 */ /* 0x040fe20000000007 */
[-C--:B------:R-:W-:Y:S01]  /*c7c0*/  FFMA R38, R60, R50.reuse, R91 ;  /* 0x000000323c267223 */ /* 0x080fe2000000005b */
[----:B------:R-:W-:Y:S01]  /*c7d0*/  FFMA R71, R56, R67, R98 ;  /* 0x0000004338477223 */ /* 0x000fe20000000062 */
[----:B------:R-:W-:Y:S01]  /*c7e0*/  FFMA R58, R60, R51, R58 ;  /* 0x000000333c3a7223 */ /* 0x000fe2000000003a */
[----:B------:R-:W-:Y:S01]  /*c7f0*/  FFMA R103, R48, R9, R35 ;  /* 0x0000000930677223 */ /* 0x000fe20000000023 */
[C---:B------:R-:W-:Y:S01]  /*c800*/  FFMA R49, R9.reuse, R49, R54 ;  /* 0x0000003109317223 */ /* 0x040fe20000000036 */
[C---:B------:R-:W-:Y:S01]  /*c810*/  FFMA R50, R9.reuse, R50, R113 ;  /* 0x0000003209327223 */ /* 0x040fe20000000071 */
[----:B------:R-:W-:Y:S01]  /*c820*/  FFMA R78, R56, R60, R104 ;  /* 0x0000003c384e7223 */ /* 0x000fe20000000068 */
[C---:B------:R-:W-:Y:S01]  /*c830*/  FFMA R83, R48.reuse, R67, R95 ;  /* 0x0000004330537223 */ /* 0x040fe2000000005f */
[-C--:B------:R-:W-:Y:S01]  /*c840*/  FFMA R9, R9, R51.reuse, R70 ;  /* 0x0000003309097223 */ /* 0x080fe20000000046 */
[-C--:B------:R-:W-:Y:S01]  /*c850*/  FFMA R59, R59, R51.reuse, R30 ;  /* 0x000000333b3b7223 */ /* 0x080fe2000000001e */
[----:B------:R-:W-:Y:S01]  /*c860*/  FFMA R67, R67, R51, R52 ;  /* 0x0000003343437223 */ /* 0x000fe20000000034 */
[C---:B0-----:R-:W-:Y:S01]  /*c870*/  FFMA R62, R121.reuse, R28, R75 ;  /* 0x0000001c793e7223 */ /* 0x041fe2000000004b */
[----:B------:R-:W-:Y:S01]  /*c880*/  FFMA R18, R48, R60, R65 ;  /* 0x0000003c30127223 */ /* 0x000fe20000000041 */
[C---:B------:R-:W-:Y:S01]  /*c890*/  FFMA R75, R121.reuse, R61, R8 ;  /* 0x0000003d794b7223 */ /* 0x040fe20000000008 */
[----:B------:R-:W-:Y:S01]  /*c8a0*/  FFMA R35, R121, R19, R90 ;  /* 0x0000001379237223 */ /* 0x000fe2000000005a */
[C---:B-1----:R-:W-:Y:S01]  /*c8b0*/  FFMA R56, R40.reuse, R27, R57 ;  /* 0x0000001b28387223 */ /* 0x042fe20000000039 */
[C---:B------:R-:W-:Y:S01]  /*c8c0*/  FFMA R8, R40.reuse, R33, R34 ;  /* 0x0000002128087223 */ /* 0x040fe20000000022 */
[----:B------:R-:W-:Y:S01]  /*c8d0*/  FFMA R70, R40, R61, R58 ;  /* 0x0000003d28467223 */ /* 0x000fe2000000003a */
[-C--:B------:R-:W-:Y:S01]  /*c8e0*/  FFMA R63, R28, R41.reuse, R71 ;  /* 0x000000291c3f7223 */ /* 0x080fe20000000047 */
[----:B------:R-:W-:Y:S01]  /*c8f0*/  FFMA R90, R40, R10, R9 ;  /* 0x0000000a285a7223 */ /* 0x000fe20000000009 */
[-C--:B------:R-:W-:Y:S01]  /*c900*/  FFMA R57, R27, R41.reuse, R92 ;  /* 0x000000291b397223 */ /* 0x080fe2000000005c */
[-C--:B------:R-:W-:Y:S01]  /*c910*/  FFMA R81, R22, R41.reuse, R89 ;  /* 0x0000002916517223 */ /* 0x080fe20000000059 */
[----:B------:R-:W-:Y:S01]  /*c920*/  FFMA R71, R61, R41, R78 ;  /* 0x000000293d477223 */ /* 0x000fe2000000004e */
[-C--:B------:R-:W-:Y:S01]  /*c930*/  FFMA R58, R27, R42.reuse, R82 ;  /* 0x0000002a1b3a7223 */ /* 0x080fe20000000052 */
[----:B------:R-:W-:Y:S01]  /*c940*/  FFMA R34, R19, R42, R64 ;  /* 0x0000002a13227223 */ /* 0x000fe20000000040 */
[----:B--2---:R-:W-:Y:S01]  /*c950*/  FFMA R55, R36, R13, R29 ;  /* 0x0000000d24377223 */ /* 0x004fe2000000001d */
[----:B------:R-:W-:Y:S01]  /*c960*/  FFMA R114, R12, R33, R11 ;  /* 0x000000210c727223 */ /* 0x000fe2000000000b */
[C---:B------:R-:W-:Y:S01]  /*c970*/  FFMA R95, R121.reuse, R27, R94 ;  /* 0x0000001b795f7223 */ /* 0x040fe2000000005e */
[----:B------:R-:W-:Y:S01]  /*c980*/  FFMA R7, R121, R33, R72 ;  /* 0x0000002179077223 */ /* 0x000fe20000000048 */
[C---:B------:R-:W-:Y:S01]  /*c990*/  FFMA R52, R40.reuse, R36, R59 ;  /* 0x0000002428347223 */ /* 0x040fe2000000003b */
[C---:B------:R-:W-:Y:S01]  /*c9a0*/  FFMA R80, R40.reuse, R22, R31 ;  /* 0x0000001628507223 */ /* 0x040fe2000000001f */
[----:B------:R-:W-:Y:S01]  /*c9b0*/  FFMA R60, R40, R28, R67 ;  /* 0x0000001c283c7223 */ /* 0x000fe20000000043 */
[-C--:B------:R-:W-:Y:S01]  /*c9c0*/  FFMA R9, R33, R41.reuse, R88 ;  /* 0x0000002921097223 */ /* 0x080fe20000000058 */
[----:B------:R-:W-:Y:S01]  /*c9d0*/  FFMA R89, R19, R41, R86 ;  /* 0x0000002913597223 */ /* 0x000fe20000000056 */
[CC--:B------:R-:W-:Y:S01]  /*c9e0*/  FFMA R30, R33.reuse, R42.reuse, R76 ;  /* 0x0000002a211e7223 */ /* 0x0c0fe2000000004c */
[-C--:B------:R-:W-:Y:S01]  /*c9f0*/  FFMA R82, R22, R42.reuse, R97 ;  /* 0x0000002a16527223 */ /* 0x080fe20000000061 */
[-C--:B------:R-:W-:Y:S01]  /*ca00*/  FFMA R64, R28, R42.reuse, R85 ;  /* 0x0000002a1c407223 */ /* 0x080fe20000000055 */
[----:B------:R-:W-:Y:S01]  /*ca10*/  FFMA R92, R10, R42, R79 ;  /* 0x0000002a0a5c7223 */ /* 0x000fe2000000004f */
[----:B------:R-:W-:Y:S01]  /*ca20*/  FFMA R110, R12, R27, R69 ;  /* 0x0000001b0c6e7223 */ /* 0x000fe20000000045 */
[-C--:B------:R-:W-:Y:S01]  /*ca30*/  FFMA R102, R36, R14.reuse, R53 ;  /* 0x0000000e24667223 */ /* 0x080fe20000000035 */
[C---:B------:R-:W-:Y:S01]  /*ca40*/  FFMA R11, R33.reuse, R13, R66 ;  /* 0x0000000d210b7223 */ /* 0x040fe20000000042 */
[CC--:B------:R-:W-:Y:S01]  /*ca50*/  FFMA R116, R33.reuse, R14.reuse, R77 ;  /* 0x0000000e21747223 */ /* 0x0c0fe2000000004d */
[----:B------:R-:W-:Y:S01]  /*ca60*/  FFMA R29, R33, R15, R68 ;  /* 0x0000000f211d7223 */ /* 0x000fe20000000044 */
[----:B------:R-:W-:Y:S01]  /*ca70*/  FFMA R78, R22, R14, R73 ;  /* 0x0000000e164e7223 */ /* 0x000fe20000000049 */
[----:B------:R-:W-:Y:S01]  /*ca80*/  FFMA R65, R28, R13, R83 ;  /* 0x0000000d1c417223 */ /* 0x000fe20000000053 */
[C---:B------:R-:W-:Y:S01]  /*ca90*/  FFMA R54, R121.reuse, R36, R125 ;  /* 0x0000002479367223 */ /* 0x040fe2000000007d */
[C---:B------:R-:W-:Y:S01]  /*caa0*/  FFMA R72, R121.reuse, R22, R119 ;  /* 0x0000001679487223 */ /* 0x040fe20000000077 */
[----:B------:R-:W-:Y:S01]  /*cab0*/  FFMA R84, R121, R10, R115 ;  /* 0x0000000a79547223 */ /* 0x000fe20000000073 */
[----:B------:R-:W-:Y:S01]  /*cac0*/  FFMA R32, R40, R19, R32 ;  /* 0x0000001328207223 */ /* 0x000fe20000000020 */
[-C--:B------:R-:W-:Y:S01]  /*cad0*/  FFMA R31, R36, R41.reuse, R107 ;  /* 0x00000029241f7223 */ /* 0x080fe2000000006b */
[----:B------:R-:W-:Y:S01]  /*cae0*/  FFMA R87, R10, R41, R87 ;  /* 0x000000290a577223 */ /* 0x000fe20000000057 */
[-C--:B------:R-:W-:Y:S01]  /*caf0*/  FFMA R100, R36, R42.reuse, R105 ;  /* 0x0000002a24647223 */ /* 0x080fe20000000069 */
[----:B------:R-:W-:Y:S01]  /*cb00*/  FFMA R74, R61, R42, R74 ;  /* 0x0000002a3d4a7223 */ /* 0x000fe2000000004a */
[C---:B------:R-:W-:Y:S01]  /*cb10*/  FFMA R59, R27.reuse, R13, R46 ;  /* 0x0000000d1b3b7223 */ /* 0x040fe2000000002e */
[C---:B------:R-:W-:Y:S01]  /*cb20*/  FFMA R108, R27.reuse, R14, R39 ;  /* 0x0000000e1b6c7223 */ /* 0x040fe20000000027 */
[-C--:B------:R-:W-:Y:S01]  /*cb30*/  FFMA R97, R27, R15.reuse, R44 ;  /* 0x0000000f1b617223 */ /* 0x080fe2000000002c */
        /* <DEDUP_REMOVED lines=20> */
[----:B------:R-:W-:Y:S01]  /*cc80*/  MOV R2, R5 ;  /* 0x0000000500027202 */ /* 0x000fe20000000f00 */
[----:B------:R-:W-:Y:S06]  /*cc90*/  BAR.SYNC.DEFER_BLOCKING 0x0 ;  /* 0x0000000000007b1d */ /* 0x000fec0000010000 */
[----:B------:R-:W-:Y:S05]  /*cca0*/  @P0 BRA `(.L_x_4) ;  /* 0xffffff6400640947 */ /* 0x000fea000383ffff */
.L_x_0:
[----:B------:R-:W0:Y:S01]  /*ccb0*/  S2R R6, SR_CTAID.X ;  /* 0x0000000000067919 */ /* 0x000e220000002500 */
[----:B------:R-:W2:Y:S01]  /*ccc0*/  LDC.64 R4, c[0x0][0x380] ;  /* 0x0000e000ff047b82 */ /* 0x000ea20000000a00 */
[----:B------:R-:W3:Y:S01]  /*ccd0*/  LDCU.64 UR4, c[0x0][0x3a8] ;  /* 0x00007500ff0477ac */ /* 0x000ee20008000a00 */
[----:B------:R-:W1:Y:S01]  /*cce0*/  S2R R13, SR_CTAID.Y ;  /* 0x00000000000d7919 */ /* 0x000e620000002600 */
[----:B0-----:R-:W-:-:S04]  /*ccf0*/  LEA R6, R6, R3, 0x2 ;  /* 0x0000000306067211 */ /* 0x001fc800078e10ff */
[----:B------:R-:W-:Y:S02]  /*cd00*/  SHF.L.U32 R6, R6, 0x3, RZ ;  /* 0x0000000306067819 */ /* 0x000fe400000006ff */
[----:B-1----:R-:W-:Y:S02]  /*cd10*/  LEA R10, R13, R0, 0x2 ;  /* 0x000000000d0a7211 */ /* 0x002fe400078e10ff */
[----:B------:R-:W-:Y:S02]  /*cd20*/  IADD3 R0, PT, PT, R6, 0x1, RZ ;  /* 0x0000000106007810 */ /* 0x000fe40007ffe0ff */
[----:B------:R-:W-:Y:S02]  /*cd30*/  SHF.L.U32 R10, R10, 0x3, RZ ;  /* 0x000000030a0a7819 */ /* 0x000fe400000006ff */
[-C--:B--2---:R-:W-:Y:S02]  /*cd40*/  ISETP.GE.AND P0, PT, R0, R5.reuse, PT ;  /* 0x000000050000720c */ /* 0x084fe40003f06270 */
[----:B------:R-:W-:Y:S01]  /*cd50*/  IADD3 R2, PT, PT, R6, 0x2, RZ ;  /* 0x0000000206027810 */ /* 0x000fe20007ffe0ff */
[C---:B------:R-:W-:Y:S01]  /*cd60*/  IMAD R61, R10.reuse, R5, R5 ;  /* 0x000000050a3d7224 */ /* 0x040fe200078e0205 */
[----:B------:R-:W-:-:S02]  /*cd70*/  ISETP.GE.OR P6, PT, R10, R4, P0 ;  /* 0x000000040a00720c */ /* 0x000fc400007c6670 */
[-C--:B------:R-:W-:Y:S02]  /*cd80*/  ISETP.GE.AND P1, PT, R2, R5.reuse, PT ;  /* 0x000000050200720c */ /* 0x080fe40003f26270 */
[----:B------:R-:W-:Y:S02]  /*cd90*/  IADD3 R12, PT, PT, R6, 0x3, RZ ;  /* 0x00000003060c7810 */ /* 0x000fe40007ffe0ff */
[----:B------:R-:W-:Y:S02]  /*cda0*/  P2R R0, PR, RZ, 0x1 ;  /* 0x00000001ff007803 */ /* 0x000fe40000000000 */
[-C--:B------:R-:W-:Y:S02]  /*cdb0*/  ISETP.GE.OR P5, PT, R10, R4.reuse, P1 ;  /* 0x000000040a00720c */ /* 0x080fe40000fa6670 */
[-C--:B------:R-:W-:Y:S02]  /*cdc0*/  ISETP.GE.AND P0, PT, R12, R5.reuse, PT ;  /* 0x000000050c00720c */ /* 0x080fe40003f06270 */
[----:B------:R-:W-:Y:S01]  /*cdd0*/  SHF.R.S32.HI R2, RZ, 0x1f, R6 ;  /* 0x0000001fff027819 */ /* 0x000fe20000011406 */
[C---:B------:R-:W-:Y:S01]  /*cde0*/  @!P6 IMAD R3, R10.reuse, R5, RZ ;  /* 0x000000050a03e224 */ /* 0x040fe200078e02ff */
[----:B------:R-:W-:-:S02]  /*cdf0*/  ISETP.GE.OR P4, PT, R10, R4, P0 ;  /* 0x000000040a00720c */ /* 0x000fc40000786670 */
[----:B------:R-:W-:Y:S02]  /*ce00*/  P2R R46, PR, RZ, 0x1 ;  /* 0x00000001ff2e7803 */ /* 0x000fe40000000000 */
[----:B------:R-:W-:Y:S02]  /*ce10*/  @!P6 IADD3 R12, P0, PT, R6, R3, RZ ;  /* 0x00000003060ce210 */ /* 0x000fe40007f1e0ff */
[-C--:B------:R-:W-:Y:S01]  /*ce20*/  IADD3 R51, PT, PT, R61, R5.reuse, RZ ;  /* 0x000000053d337210 */ /* 0x080fe20007ffe0ff */
[-C--:B------:R-:W-:Y:S01]  /*ce30*/  @!P5 IMAD R13, R10, R5.reuse, RZ ;  /* 0x000000050a0dd224 */ /* 0x080fe200078e02ff */
[----:B------:R-:W-:Y:S02]  /*ce40*/  @!P6 LEA.HI.X.SX32 R3, R3, R2, 0x1, P0 ;  /* 0x000000020303e211 */ /* 0x000fe400000f0eff */
[----:B---3--:R-:W-:Y:S02]  /*ce50*/  @!P6 LEA R26, P0, R12, UR4, 0x2 ;  /* 0x000000040c1aec11 */ /* 0x008fe4000f8010ff */
[-C--:B------:R-:W-:Y:S01]  /*ce60*/  IADD3 R49, PT, PT, R51, R5.reuse, RZ ;  /* 0x0000000533317210 */ /* 0x080fe20007ffe0ff */
[----:B------:R-:W-:Y:S01]  /*ce70*/  @!P4 IMAD R15, R10, R5, RZ ;  /* 0x000000050a0fc224 */ /* 0x000fe200078e02ff */
[----:B------:R-:W-:-:S02]  /*ce80*/  @!P6 LEA.HI.X R27, R12, UR5, R3, 0x2, P0 ;  /* 0x000000050c1bec11 */ /* 0x000fc400080f1403 */
[C---:B------:R-:W-:Y:S02]  /*ce90*/  @!P5 IADD3 R39, P0, PT, R6.reuse, R13, RZ ;  /* 0x0000000d0627d210 */ /* 0x040fe40007f1e0ff */
[----:B------:R-:W-:Y:S02]  /*cea0*/  IADD3 R47, PT, PT, R49, R5, RZ ;  /* 0x00000005312f7210 */ /* 0x000fe40007ffe0ff */
[-C--:B------:R-:W-:Y:S02]  /*ceb0*/  @!P5 LEA.HI.X.SX32 R122, R13, R2.reuse, 0x1, P0 ;  /* 0x000000020d7ad211 */ /* 0x080fe400000f0eff */
[----:B------:R-:W-:Y:S02]  /*cec0*/  @!P4 IADD3 R105, P0, PT, R6, R15, RZ ;  /* 0x0000000f0669c210 */ /* 0x000fe40007f1e0ff */
[----:B------:R-:W-:Y:S02]  /*ced0*/  IADD3 R45, PT, PT, R47, R5, RZ ;  /* 0x000000052f2d7210 */ /* 0x000fe40007ffe0ff */
[----:B------:R-:W-:-:S02]  /*cee0*/  @!P4 LEA.HI.X.SX32 R120, R15, R2, 0x1, P0 ;  /* 0x000000020f78c211 */ /* 0x000fc400000f0eff */
[----:B------:R-:W-:Y:S02]  /*cef0*/  IADD3 R3, P0, PT, R6, R61, RZ ;  /* 0x0000003d06037210 */ /* 0x000fe40007f1e0ff */
[----:B------:R-:W-:Y:S02]  /*cf00*/  P2R R44, PR, RZ, 0x2 ;  /* 0x00000002ff2c7803 */ /* 0x000fe40000000000 */
[----:B------:R-:W-:Y:S02]  /*cf10*/  LEA.HI.X.SX32 R12, R61, R2, 0x1, P0 ;  /* 0x000000023d0c7211 */ /* 0x000fe400000f0eff */
[----:B------:R-:W-:Y:S02]  /*cf20*/  LEA R24, P0, R3, UR4, 0x2 ;  /* 0x0000000403187c11 */ /* 0x000fe4000f8010ff */
[----:B------:R-:W-:Y:S02]  /*cf30*/  IADD3 R43, PT, PT, R45, R5, RZ ;  /* 0x000000052d2b7210 */ /* 0x000fe40007ffe0ff */
[----:B------:R-:W-:-:S02]  /*cf40*/  LEA.HI.X R25, R3, UR5, R12, 0x2, P0 ;  /* 0x0000000503197c11 */ /* 0x000fc400080f140c */
[----:B------:R-:W-:Y:S02]  /*cf50*/  IADD3 R3, P0, PT, R6, R51, RZ ;  /* 0x0000003306037210 */ /* 0x000fe40007f1e0ff */
[----:B------:R-:W-:Y:S02]  /*cf60*/  P2R R38, PR, RZ, 0x40 ;  /* 0x00000040ff267803 */ /* 0x000fe40000000000 */
[----:B------:R-:W-:Y:S02]  /*cf70*/  LEA.HI.X.SX32 R12, R51, R2, 0x1, P0 ;  /* 0x00000002330c7211 */ /* 0x000fe400000f0eff */
[----:B------:R-:W-:Y:S02]  /*cf80*/  LEA R22, P0, R3, UR4, 0x2 ;  /* 0x0000000403167c11 */ /* 0x000fe4000f8010ff */
[----:B------:R-:W-:Y:S02]  /*cf90*/  IADD3 R41, PT, PT, R43, R5, RZ ;  /* 0x000000052b297210 */ /* 0x000fe40007ffe0ff */
[----:B------:R-:W-:-:S02]  /*cfa0*/  LEA.HI.X R23, R3, UR5, R12, 0x2, P0 ;  /* 0x0000000503177c11 */ /* 0x000fc400080f140c */
        /* <DEDUP_REMOVED lines=12> */
[C---:B------:R-:W-:Y:S02]  /*d070*/  IADD3 R12, PT, PT, R6.reuse, 0x4, RZ ;  /* 0x00000004060c7810 */ /* 0x040fe40007ffe0ff */
[----:B------:R-:W-:Y:S02]  /*d080*/  IADD3 R3, P0, PT, R6, R43, RZ ;  /* 0x0000002b06037210 */ /* 0x000fe40007f1e0ff */
[----:B------:R-:W-:Y:S02]  /*d090*/  ISETP.GE.AND P1, PT, R12, R5, PT ;  /* 0x000000050c00720c */ /* 0x000fe40003f26270 */
[----:B------:R-:W-:Y:S02]  /*d0a0*/  IADD3 R12, PT, PT, R6, 0x5, RZ ;  /* 0x00000005060c7810 */ /* 0x000fe40007ffe0ff */
[----:B------:R-:W-:-:S02]  /*d0b0*/  ISETP.GE.OR P3, PT, R10, R4, P1 ;  /* 0x000000040a00720c */ /* 0x000fc40000f66670 */
[----:B------:R-:W-:Y:S02]  /*d0c0*/  P2R R101, PR, RZ, 0x2 ;  /* 0x00000002ff657803 */ /* 0x000fe40000000000 */
[----:B------:R-:W-:Y:S02]  /*d0d0*/  ISETP.GE.AND P1, PT, R12, R5, PT ;  /* 0x000000050c00720c */ /* 0x000fe40003f26270 */
[----:B------:R-:W-:Y:S02]  /*d0e0*/  LEA.HI.X.SX32 R28, R43, R2, 0x1, P0 ;  /* 0x000000022b1c7211 */ /* 0x000fe400000f0eff */
[----:B------:R-:W-:Y:S02]  /*d0f0*/  LEA R14, P0, R3, UR4, 0x2 ;  /* 0x00000004030e7c11 */ /* 0x000fe4000f8010ff */
[----:B------:R-:W-:Y:S02]  /*d100*/  ISETP.GE.OR P2, PT, R10, R4, P1 ;  /* 0x000000040a00720c */ /* 0x000fe40000f46670 */
[----:B------:R-:W-:-:S02]  /*d110*/  IADD3 R12, PT, PT, R6, 0x6, RZ ;  /* 0x00000006060c7810 */ /* 0x000fc40007ffe0ff */
[----:B------:R-:W-:Y:S01]  /*d120*/  LEA.HI.X R15, R3, UR5, R28, 0x2, P0 ;  /* 0x00000005030f7c11 */ /* 0x000fe200080f141c */
[-C--:B------:R-:W-:Y:S01]  /*d130*/  @!P3 IMAD R3, R10, R5.reuse, RZ ;  /* 0x000000050a03b224 */ /* 0x080fe200078e02ff */
[----:B------:R-:W-:Y:S02]  /*d140*/  P2R R103, PR, RZ, 0x2 ;  /* 0x00000002ff677803 */ /* 0x000fe40000000000 */
[----:B------:R-:W-:Y:S02]  /*d150*/  ISETP.GE.AND P1, PT, R12, R5, PT ;  /* 0x000000050c00720c */ /* 0x000fe40003f26270 */
[----:B------:R-:W-:Y:S02]  /*d160*/  @!P3 IADD3 R99, P0, PT, R6, R3, RZ ;  /* 0x000000030663b210 */ /* 0x000fe40007f1e0ff */
[----:B------:R-:W-:Y:S02]  /*d170*/  P2R R107, PR, RZ, 0x2 ;  /* 0x00000002ff6b7803 */ /* 0x000fe40000000000 */
[----:B------:R-:W-:-:S02]  /*d180*/  ISETP.GE.OR P1, PT, R10, R4, P1 ;  /* 0x000000040a00720c */ /* 0x000fc40000f26670 */
[----:B------:R-:W-:Y:S01]  /*d190*/  @!P3 LEA.HI.X.SX32 R118, R3, R2, 0x1, P0 ;  /* 0x000000020376b211 */ /* 0x000fe200000f0eff */
[----:B------:R-:W-:Y:S01]  /*d1a0*/  @!P2 IMAD R3, R10, R5, RZ ;  /* 0x000000050a03a224 */ /* 0x000fe200078e02ff */
[----:B------:R-:W-:-:S04]  /*d1b0*/  IADD3 R12, PT, PT, R6, 0x7, RZ ;  /* 0x00000007060c7810 */ /* 0x000fc80007ffe0ff */
[----:B------:R-:W-:Y:S02]  /*d1c0*/  @!P2 IADD3 R93, P0, PT, R6, R3, RZ ;  /* 0x00000003065da210 */ /* 0x000fe40007f1e0ff */
[-C--:B------:R-:W-:Y:S02]  /*d1d0*/  ISETP.GE.AND P6, PT, R12, R5.reuse, PT ;  /* 0x000000050c00720c */ /* 0x080fe40003fc6270 */
[----:B------:R-:W-:Y:S01]  /*d1e0*/  @!P2 LEA.HI.X.SX32 R112, R3, R2, 0x1, P0 ;  /* 0x000000020370a211 */ /* 0x000fe200000f0eff */
[----:B------:R-:W-:Y:S01]  /*d1f0*/  @!P1 IMAD R3, R10, R5, RZ ;  /* 0x000000050a039224 */ /* 0x000fe200078e02ff */
[----:B------:R-:W-:-:S04]  /*d200*/  P2R R109, PR, RZ, 0x40 ;  /* 0x00000040ff6d7803 */ /* 0x000fc80000000000 */
[----:B------:R-:W-:-:S04]  /*d210*/  @!P1 IADD3 R48, P0, PT, R6, R3, RZ ;  /* 0x0000000306309210 */ /* 0x000fc80007f1e0ff */
[----:B------:R-:W-:Y:S02]  /*d220*/  @!P1 LEA.HI.X.SX32 R50, R3, R2, 0x1, P0 ;  /* 0x0000000203329211 */ /* 0x000fe400000f0eff */
[----:B------:R-:W-:-:S13]  /*d230*/  ISETP.GE.OR P0, PT, R10, R4, P6 ;  /* 0x000000040a00720c */ /* 0x000fda0003706670 */
[----:B------:R-:W-:-:S05]  /*d240*/  @!P0 IMAD R3, R10, R5, RZ ;  /* 0x000000050a038224 */ /* 0x000fca00078e02ff */
[----:B------:R-:W-:-:S04]  /*d250*/  @!P0 IADD3 R40, P6, PT, R6, R3, RZ ;  /* 0x0000000306288210 */ /* 0x000fc80007fde0ff */
[----:B------:R-:W-:Y:S02]  /*d260*/  @!P0 LEA.HI.X.SX32 R42, R3, R2, 0x1, P6 ;  /* 0x00000002032a8211 */ /* 0x000fe400030f0eff */
[----:B------:R-:W-:-:S04]  /*d270*/  IADD3 R3, P6, PT, R6, R41, RZ ;  /* 0x0000002906037210 */ /* 0x000fc80007fde0ff */
[----:B------:R-:W-:Y:S02]  /*d280*/  LEA.HI.X.SX32 R2, R41, R2, 0x1, P6 ;  /* 0x0000000229027211 */ /* 0x000fe400030f0eff */
[----:B------:R-:W-:-:S04]  /*d290*/  LEA R12, P6, R3, UR4, 0x2 ;  /* 0x00000004030c7c11 */ /* 0x000fc8000f8c10ff */
[----:B------:R-:W-:Y:S02]  /*d2a0*/  LEA.HI.X R13, R3, UR5, R2, 0x2, P6 ;  /* 0x00000005030d7c11 */ /* 0x000fe4000b0f1402 */
[----:B------:R-:W-:-:S04]  /*d2b0*/  ISETP.GE.AND P6, PT, R6, R5, PT ;  /* 0x000000050600720c */ /* 0x000fc80003fc6270 */
[----:B------:R-:W-:Y:S02]  /*d2c0*/  P2R R28, PR, RZ, 0x40 ;  /* 0x00000040ff1c7803 */ /* 0x000fe40000000000 */
[----:B------:R-:W-:-:S13]  /*d2d0*/  ISETP.GE.OR P6, PT, R10, R4, P6 ;  /* 0x000000040a00720c */ /* 0x000fda00037c6670 */
[----:B------:R-:W0:Y:S01]  /*d2e0*/  @!P6 LDC.64 R2, c[0x0][0x3a8] ;  /* 0x0000ea00ff02eb82 */ /* 0x000e220000000a00 */
[----:B------:R-:W-:-:S07]  /*d2f0*/  @!P6 IMAD R37, R10, R5, R6 ;  /* 0x000000050a25e224 */ /* 0x000fce00078e0206 */
[----:B------:R-:W1:Y:S01]  /*d300*/  @!P6 LDC R5, c[0x0][0x38c] ;  /* 0x0000e300ff05eb82 */ /* 0x000e620000000800 */
[----:B0-----:R-:W-:-:S07]  /*d310*/  @!P6 IMAD.WIDE R36, R37, 0x4, R2 ;  /* 0x000000042524e825 */ /* 0x001fce00078e0202 */
[----:B------:R-:W0:Y:S01]  /*d320*/  @!P6 LDC R3, c[0x0][0x3a0] ;  /* 0x0000e800ff03eb82 */ /* 0x000e220000000800 */
[----:B------:R-:W0:Y:S02]  /*d330*/  @!P6 LDG.E R2, desc[UR8][R36.64] ;  /* 0x000000082402e981 */ /* 0x000e24000c1e1900 */
[----:B0-----:R-:W-:-:S04]  /*d340*/  @!P6 FMUL R2, R2, R3 ;  /* 0x000000030202e220 */ /* 0x001fc80000400000 */
[----:B-1----:R-:W-:-:S05]  /*d350*/  @!P6 FFMA R95, R95, R5, R2 ;  /* 0x000000055f5fe223 */ /* 0x002fca0000000002 */
[----:B------:R0:W-:Y:S01]  /*d360*/  @!P6 STG.E desc[UR8][R36.64], R95 ;  /* 0x0000005f2400e986 */ /* 0x0001e2000c101908 */
[----:B------:R-:W-:Y:S01]  /*d370*/  ISETP.NE.AND P6, PT, R38, RZ, PT ;  /* 0x000000ff2600720c */ /* 0x000fe20003fc5270 */
[----:B0-----:R-:W0:-:S12]  /*d380*/  @!P5 LDC R95, c[0x0][0x38c] ;  /* 0x0000e300ff5fdb82 */ /* 0x001e180000000800 */
[----:B------:R-:W2:Y:S01]  /*d390*/  @!P6 LDG.E R2, desc[UR8][R26.64+0x4] ;  /* 0x000004081a02e981 */ /* 0x000ea2000c1e1900 */
[----:B------:R-:W2:Y:S08]  /*d3a0*/  @!P6 LDC R3, c[0x0][0x3a0] ;  /* 0x0000e800ff03eb82 */ /* 0x000eb00000000800 */
[----:B------:R-:W1:Y:S01]  /*d3b0*/  @!P6 LDC R5, c[0x0][0x38c] ;  /* 0x0000e300ff05eb82 */ /* 0x000e620000000800 */
[----:B--2---:R-:W-:-:S04]  /*d3c0*/  @!P6 FMUL R3, R2, R3 ;  /* 0x000000030203e220 */ /* 0x004fc80000400000 */
[----:B-1----:R-:W-:-:S03]  /*d3d0*/  @!P6 FFMA R5, R110, R5, R3 ;  /* 0x000000056e05e223 */ /* 0x002fc60000000003 */
[----:B------:R-:W1:Y:S02]  /*d3e0*/  @!P5 LDC.64 R2, c[0x0][0x3a8] ;  /* 0x0000ea00ff02db82 */ /* 0x000e640000000a00 */
[----:B------:R2:W-:Y:S06]  /*d3f0*/  @!P6 STG.E desc[UR8][R26.64+0x4], R5 ;  /* 0x000004051a00e986 */ /* 0x0005ec000c101908 */
[----:B--2---:R-:W2:Y:S01]  /*d400*/  @!P4 LDC R5, c[0x0][0x38c] ;  /* 0x0000e300ff05cb82 */ /* 0x004ea20000000800 */
[----:B-1----:R-:W-:-:S04]  /*d410*/  @!P5 LEA R38, P6, R39, R2, 0x2 ;  /* 0x000000022726d211 */ /* 0x002fc800078c10ff */
[----:B------:R-:W-:-:S03]  /*d420*/  @!P5 LEA.HI.X R39, R39, R3, R122, 0x2, P6 ;  /* 0x000000032727d211 */ /* 0x000fc600030f147a */
[----:B------:R-:W1:Y:S02]  /*d430*/  @!P4 LDC.64 R2, c[0x0][0x3a8] ;  /* 0x0000ea00ff02cb82 */ /* 0x000e640000000a00 */
[C---:B-1----:R-:W-:Y:S02]  /*d440*/  @!P4 LEA R36, P6, R105.reuse, R2, 0x2 ;  /* 0x000000026924c211 */ /* 0x042fe400078c10ff */
[----:B------:R-:W3:Y:S02]  /*d450*/  @!P5 LDG.E R2, desc[UR8][R38.64+0x8] ;  /* 0x000008082602d981 */ /* 0x000ee4000c1e1900 */
[----:B------:R-:W-:Y:S02]  /*d460*/  @!P4 LEA.HI.X R37, R105, R3, R120, 0x2, P6 ;  /* 0x000000036925c211 */ /* 0x000fe400030f1478 */
[----:B------:R-:W3:Y:S01]  /*d470*/  @!P5 LDC R3, c[0x0][0x3a0] ;  /* 0x0000e800ff03db82 */ /* 0x000ee20000000800 */
[----:B------:R-:W-:Y:S01]  /*d480*/  ISETP.NE.AND P6, PT, R109, RZ, PT ;  /* 0x000000ff6d00720c */ /* 0x000fe20003fc5270 */
[----:B---3--:R-:W-:-:S06]  /*d490*/  @!P5 FMUL R2, R2, R3 ;  /* 0x000000030202d220 */ /* 0x008fcc0000400000 */
[----:B------:R-:W1:Y:S01]  /*d4a0*/  @!P4 LDC R3, c[0x0][0x3a0] ;  /* 0x0000e800ff03cb82 */ /* 0x000e620000000800 */
[----:B0-----:R-:W-:-:S05]  /*d4b0*/  @!P5 FFMA R59, R59, R95, R2 ;  /* 0x0000005f3b3bd223 */ /* 0x001fca0000000002 */
[----:B------:R0:W-:Y:S04]  /*d4c0*/  @!P5 STG.E desc[UR8][R38.64+0x8], R59 ;  /* 0x0000083b2600d986 */ /* 0x0001e8000c101908 */
[----:B------:R-:W1:Y:S01]  /*d4d0*/  @!P4 LDG.E R2, desc[UR8][R36.64+0xc] ;  /* 0x00000c082402c981 */ /* 0x000e62000c1e1900 */
[----:B0-----:R-:W0:Y:S01]  /*d4e0*/  @!P3 LDC R59, c[0x0][0x38c] ;  /* 0x0000e300ff3bbb82 */ /* 0x001e220000000800 */
[----:B-1----:R-:W-:-:S04]  /*d4f0*/  @!P4 FMUL R3, R2, R3 ;  /* 0x000000030203c220 */ /* 0x002fc80000400000 */
[----:B--2---:R-:W-:-:S03]  /*d500*/  @!P4 FFMA R5, R108, R5, R3 ;  /* 0x000000056c05c223 */ /* 0x004fc60000000003 */
        /* <DEDUP_REMOVED lines=9> */
[----:B------:R-:W3:Y:S02]  /*d5a0*/  @!P3 LDC R3, c[0x0][0x3a0] ;  /* 0x0000e800ff03bb82 */ /* 0x000ee40000000800 */
        /* <DEDUP_REMOVED lines=9> */
[----:B------:R2:W-:Y:S01]  /*d640*/  @!P2 STG.E desc[UR8][R38.64+0x14], R5 ;  /* 0x000014052600a986 */ /* 0x0005e2000c101908 */
[----:B-1----:R-:W-:-:S04]  /*d650*/  @!P1 LEA R36, P2, R48, R2, 0x2 ;  /* 0x0000000230249211 */ /* 0x002fc800078410ff */
[----:B------:R-:W-:Y:S02]  /*d660*/  @!P1 LEA.HI.X R37, R48, R3, R50, 0x2, P2 ;  /* 0x0000000330259211 */ /* 0x000fe400010f1432 */
[----:B------:R-:W1:Y:S03]  /*d670*/  @!P0 LDC.64 R2, c[0x0][0x3a8] ;  /* 0x0000ea00ff028b82 */ /* 0x000e660000000a00 */
[----:B------:R-:W0:Y:S01]  /*d680*/  @!P1 LDG.E R26, desc[UR8][R36.64+0x18] ;  /* 0x00001808241a9981 */ /* 0x000e22000c1e1900 */
[----:B-1----:R-:W-:-:S04]  /*d690*/  @!P0 LEA R2, P2, R40, R2, 0x2 ;  /* 0x0000000228028211 */ /* 0x002fc800078410ff */
[----:B------:R-:W-:Y:S02]  /*d6a0*/  @!P0 LEA.HI.X R3, R40, R3, R42, 0x2, P2 ;  /* 0x0000000328038211 */ /* 0x000fe400010f142a */
[----:B------:R-:W1:Y:S01]  /*d6b0*/  @!P1 LDC R40, c[0x0][0x38c] ;  /* 0x0000e300ff289b82 */ /* 0x000e620000000800 */
[----:B0-----:R-:W-:-:S07]  /*d6c0*/  @!P1 FMUL R26, R26, R27 ;  /* 0x0000001b1a1a9220 */ /* 0x001fce0000400000 */
[----:B------:R-:W0:Y:S01]  /*d6d0*/  @!P0 LDC R27, c[0x0][0x38c] ;  /* 0x0000e300ff1b8b82 */ /* 0x000e220000000800 */
[----:B-1----:R-:W-:-:S05]  /*d6e0*/  @!P1 FFMA R57, R57, R40, R26 ;  /* 0x0000002839399223 */ /* 0x002fca000000001a */
[----:B------:R1:W-:Y:S02]  /*d6f0*/  @!P1 STG.E desc[UR8][R36.64+0x18], R57 ;  /* 0x0000183924009986 */ /* 0x0003e4000c101908 */
[----:B------:R-:W3:Y:S02]  /*d700*/  @!P0 LDC R26, c[0x0][0x3a0] ;  /* 0x0000e800ff1a8b82 */ /* 0x000ee40000000800 */
[----:B--2---:R-:W3:Y:S01]  /*d710*/  @!P0 LDG.E R5, desc[UR8][R2.64+0x1c] ;  /* 0x00001c0802058981 */ /* 0x004ee2000c1e1900 */
[----:B------:R-:W-:Y:S01]  /*d720*/  IADD3 R39, PT, PT, R10, 0x1, RZ ;  /* 0x000000010a277810 */ /* 0x000fe20007ffe0ff */
[----:B---3--:R-:W-:-:S04]  /*d730*/  @!P0 FMUL R5, R5, R26 ;  /* 0x0000001a05058220 */ /* 0x008fc80000400000 */
[----:B0-----:R-:W-:-:S05]  /*d740*/  @!P0 FFMA R5, R58, R27, R5 ;  /* 0x0000001b3a058223 */ /* 0x001fca0000000005 */
[----:B------:R0:W-:Y:S01]  /*d750*/  @!P0 STG.E desc[UR8][R2.64+0x1c], R5 ;  /* 0x00001c0502008986 */ /* 0x0001e2000c101908 */
[----:B------:R-:W-:-:S04]  /*d760*/  ISETP.NE.AND P0, PT, R28, RZ, PT ;  /* 0x000000ff1c00720c */ /* 0x000fc80003f05270 */
[----:B------:R-:W-:-:S13]  /*d770*/  ISETP.GE.OR P0, PT, R39, R4, P0 ;  /* 0x000000042700720c */ /* 0x000fda0000706670 */
[----:B------:R-:W2:Y:S01]  /*d780*/  @!P0 LDC.64 R26, c[0x0][0x3a8] ;  /* 0x0000ea00ff1a8b82 */ /* 0x000ea20000000a00 */
[----:B------:R-:W-:-:S07]  /*d790*/  @!P0 IADD3 R61, PT, PT, R6, R61, RZ ;  /* 0x0000003d063d8210 */ /* 0x000fce0007ffe0ff */
[----:B-1----:R-:W1:Y:S08]  /*d7a0*/  @!P0 LDC R37, c[0x0][0x3a0] ;  /* 0x0000e800ff258b82 */ /* 0x002e700000000800 */
[----:B------:R-:W3:Y:S01]  /*d7b0*/  @!P0 LDC R38, c[0x0][0x38c] ;  /* 0x0000e300ff268b82 */ /* 0x000ee20000000800 */
[----:B--2---:R-:W-:-:S05]  /*d7c0*/  @!P0 IMAD.WIDE R26, R61, 0x4, R26 ;  /* 0x000000043d1a8825 */ /* 0x004fca00078e021a */
[----:B------:R-:W1:Y:S02]  /*d7d0*/  @!P0 LDG.E R36, desc[UR8][R26.64] ;  /* 0x000000081a248981 */ /* 0x000e64000c1e1900 */
[----:B-1----:R-:W-:-:S04]  /*d7e0*/  @!P0 FMUL R37, R36, R37 ;  /* 0x0000002524258220 */ /* 0x002fc80000400000 */
[----:B---3--:R-:W-:-:S05]  /*d7f0*/  @!P0 FFMA R37, R54, R38, R37 ;  /* 0x0000002636258223 */ /* 0x008fca0000000025 */
[----:B------:R1:W-:Y:S01]  /*d800*/  @!P0 STG.E desc[UR8][R26.64], R37 ;  /* 0x000000251a008986 */ /* 0x0003e2000c101908 */
[----:B------:R-:W-:-:S04]  /*d810*/  ISETP.NE.AND P0, PT, R0, RZ, PT ;  /* 0x000000ff0000720c */ /* 0x000fc80003f05270 */
[----:B------:R-:W-:-:S13]  /*d820*/  ISETP.GE.OR P0, PT, R39, R4, P0 ;  /* 0x000000042700720c */ /* 0x000fda0000706670 */
[----:B0-----:R-:W2:Y:S01]  /*d830*/  @!P0 LDG.E R2, desc[UR8][R24.64+0x4] ;  /* 0x0000040818028981 */ /* 0x001ea2000c1e1900 */
[----:B------:R-:W2:Y:S08]  /*d840*/  @!P0 LDC R3, c[0x0][0x3a0] ;  /* 0x0000e800ff038b82 */ /* 0x000eb00000000800 */
[----:B------:R-:W0:Y:S01]  /*d850*/  @!P0 LDC R5, c[0x0][0x38c] ;  /* 0x0000e300ff058b82 */ /* 0x000e220000000800 */
[----:B------:R-:W-:Y:S01]  /*d860*/  ISETP.NE.AND P1, PT, R44, RZ, PT ;  /* 0x000000ff2c00720c */ /* 0x000fe20003f25270 */
[----:B--2---:R-:W-:-:S04]  /*d870*/  @!P0 FMUL R3, R2, R3 ;  /* 0x0000000302038220 */ /* 0x004fc80000400000 */
[----:B0-----:R-:W-:-:S05]  /*d880*/  @!P0 FFMA R3, R104, R5, R3 ;  /* 0x0000000568038223 */ /* 0x001fca0000000003 */
[----:B------:R0:W-:Y:S01]  /*d890*/  @!P0 STG.E desc[UR8][R24.64+0x4], R3 ;  /* 0x0000040318008986 */ /* 0x0001e2000c101908 */
[----:B------:R-:W-:-:S13]  /*d8a0*/  ISETP.GE.OR P0, PT, R39, R4, P1 ;  /* 0x000000042700720c */ /* 0x000fda0000f06670 */
[----:B------:R-:W2:Y:S01]  /*d8b0*/  @!P0 LDG.E R2, desc[UR8][R24.64+0x8] ;  /* 0x0000080818028981 */ /* 0x000ea2000c1e1900 */
[----:B------:R-:W2:Y:S08]  /*d8c0*/  @!P0 LDC R5, c[0x0][0x3a0] ;  /* 0x0000e800ff058b82 */ /* 0x000eb00000000800 */
[----:B-1----:R-:W1:Y:S01]  /*d8d0*/  @!P0 LDC R26, c[0x0][0x38c] ;  /* 0x0000e300ff1a8b82 */ /* 0x002e620000000800 */
[----:B------:R-:W-:Y:S01]  /*d8e0*/  ISETP.NE.AND P2, PT, R46, RZ, PT ;  /* 0x000000ff2e00720c */ /* 0x000fe20003f45270 */
[----:B--2---:R-:W-:-:S04]  /*d8f0*/  @!P0 FMUL R2, R2, R5 ;  /* 0x0000000502028220 */ /* 0x004fc80000400000 */
[----:B-1----:R-:W-:-:S05]  /*d900*/  @!P0 FFMA R55, R55, R26, R2 ;  /* 0x0000001a37378223 */ /* 0x002fca0000000002 */
[----:B------:R-:W-:Y:S01]  /*d910*/  @!P0 STG.E desc[UR8][R24.64+0x8], R55 ;  /* 0x0000083718008986 */ /* 0x000fe2000c101908 */
[----:B------:R-:W-:-:S13]  /*d920*/  ISETP.GE.OR P0, PT, R39, R4, P2 ;  /* 0x000000042700720c */ /* 0x000fda0001706670 */
[----:B------:R-:W0:Y:S01]  /*d930*/  @!P0 LDG.E R2, desc[UR8][R24.64+0xc] ;  /* 0x00000c0818028981 */ /* 0x000e22000c1e1900 */
[----:B------:R-:W0:Y:S08]  /*d940*/  @!P0 LDC R5, c[0x0][0x3a0] ;  /* 0x0000e800ff058b82 */ /* 0x000e300000000800 */
[----:B------:R-:W1:Y:S01]  /*d950*/  @!P0 LDC R26, c[0x0][0x38c] ;  /* 0x0000e300ff1a8b82 */ /* 0x000e620000000800 */
[----:B------:R-:W-:Y:S01]  /*d960*/  ISETP.NE.AND P3, PT, R101, RZ, PT ;  /* 0x000000ff6500720c */ /* 0x000fe20003f65270 */
[----:B0-----:R-:W-:-:S04]  /*d970*/  @!P0 FMUL R3, R2, R5 ;  /* 0x0000000502038220 */ /* 0x001fc80000400000 */
[----:B-1----:R-:W-:-:S05]  /*d980*/  @!P0 FFMA R3, R102, R26, R3 ;  /* 0x0000001a66038223 */ /* 0x002fca0000000003 */
[----:B------:R0:W-:Y:S01]  /*d990*/  @!P0 STG.E desc[UR8][R24.64+0xc], R3 ;  /* 0x00000c0318008986 */ /* 0x0001e2000c101908 */
[----:B------:R-:W-:-:S13]  /*d9a0*/  ISETP.GE.OR P0, PT, R39, R4, P3 ;  /* 0x000000042700720c */ /* 0x000fda0001f06670 */
[----:B------:R-:W2:Y:S01]  /*d9b0*/  @!P0 LDG.E R2, desc[UR8][R24.64+0x10] ;  /* 0x0000100818028981 */ /* 0x000ea2000c1e1900 */
[----:B------:R-:W2:Y:S08]  /*d9c0*/  @!P0 LDC R5, c[0x0][0x3a0] ;  /* 0x0000e800ff058b82 */ /* 0x000eb00000000800 */
[----:B------:R-:W1:Y:S01]  /*d9d0*/  @!P0 LDC R26, c[0x0][0x38c] ;  /* 0x0000e300ff1a8b82 */ /* 0x000e620000000800 */
        /* <DEDUP_REMOVED lines=16> */
[----:B--2---:R-:W-:-:S04]  /*dae0*/  @!P0 FMUL R2, R2, R5 ;  /* 0x0000000502028220 */ /* 0x004fc80000400000 */
[----:B-1----:R-:W-:-:S05]  /*daf0*/  @!P0 FFMA R31, R31, R26, R2 ;  /* 0x0000001a1f1f8223 */ /* 0x002fca0000000002 */
[----:B------:R1:W-:Y:S01]  /*db00*/  @!P0 STG.E desc[UR8][R24.64+0x18], R31 ;  /* 0x0000181f18008986 */ /* 0x0003e2000c101908 */
[----:B------:R-:W-:-:S13]  /*db10*/  ISETP.GE.OR P0, PT, R39, R4, P6 ;  /* 0x000000042700720c */ /* 0x000fda0003706670 */
[----:B------:R-:W0:Y:S01]  /*db20*/  @!P0 LDG.E R2, desc[UR8][R24.64+0x1c] ;  /* 0x00001c0818028981 */ /* 0x000e22000c1e1900 */
[----:B------:R-:W0:Y:S08]  /*db30*/  @!P0 LDC R5, c[0x0][0x3a0] ;  /* 0x0000e800ff058b82 */ /* 0x000e300000000800 */
[----:B------:R-:W2:Y:S01]  /*db40*/  @!P0 LDC R26, c[0x0][0x38c] ;  /* 0x0000e300ff1a8b82 */ /* 0x000ea20000000800 */
[----:B------:R-:W-:Y:S01]  /*db50*/  IADD3 R27, PT, PT, R10, 0x2, RZ ;  /* 0x000000020a1b7810 */ /* 0x000fe20007ffe0ff */
[----:B0-----:R-:W-:-:S04]  /*db60*/  @!P0 FMUL R3, R2, R5 ;  /* 0x0000000502038220 */ /* 0x001fc80000400000 */
[----:B--2---:R-:W-:-:S05]  /*db70*/  @!P0 FFMA R5, R100, R26, R3 ;  /* 0x0000001a64058223 */ /* 0x004fca0000000003 */
        /* <DEDUP_REMOVED lines=17> */
[----:B--2---:R-:W-:-:S04]  /*dc90*/  @!P0 FMUL R5, R5, R24 ;  /* 0x0000001805058220 */ /* 0x004fc80000400000 */
[----:B0-----:R-:W-:-:S05]  /*dca0*/  @!P0 FFMA R5, R114, R25, R5 ;  /* 0x0000001972058223 */ /* 0x001fca0000000005 */
[----:B------:R0:W-:Y:S01]  /*dcb0*/  @!P0 STG.E desc[UR8][R22.64+0x4], R5 ;  /* 0x0000040516008986 */ /* 0x0001e2000c101908 */
[----:B------:R-:W-:-:S13]  /*dcc0*/  ISETP.GE.OR P0, PT, R27, R4, P1 ;  /* 0x000000041b00720c */ /* 0x000fda0000f06670 */
[----:B------:R-:W2:Y:S01]  /*dcd0*/  @!P0 LDG.E R24, desc[UR8][R22.64+0x8] ;  /* 0x0000080816188981 */ /* 0x000ea2000c1e1900 */
[----:B------:R-:W2:Y:S08]  /*dce0*/  @!P0 LDC R25, c[0x0][0x3a0] ;  /* 0x0000e800ff198b82 */ /* 0x000eb00000000800 */
[----:B-1----:R-:W1:Y:S01]  /*dcf0*/  @!P0 LDC R2, c[0x0][0x38c] ;  /* 0x0000e300ff028b82 */ /* 0x002e620000000800 */
[----:B--2---:R-:W-:-:S04]  /*dd00*/  @!P0 FMUL R24, R24, R25 ;  /* 0x0000001918188220 */ /* 0x004fc80000400000 */
[----:B-1----:R-:W-:-:S05]  /*dd10*/  @!P0 FFMA R11, R11, R2, R24 ;  /* 0x000000020b0b8223 */ /* 0x002fca0000000018 */
[----:B------:R-:W-:Y:S01]  /*dd20*/  @!P0 STG.E desc[UR8][R22.64+0x8], R11 ;  /* 0x0000080b16008986 */ /* 0x000fe2000c101908 */
[----:B------:R-:W-:-:S13]  /*dd30*/  ISETP.GE.OR P0, PT, R27, R4, P2 ;  /* 0x000000041b00720c */ /* 0x000fda0001706670 */
[----:B------:R-:W2:Y:S01]  /*dd40*/  @!P0 LDG.E R2, desc[UR8][R22.64+0xc] ;  /* 0x00000c0816028981 */ /* 0x000ea2000c1e1900 */
[----:B------:R-:W2:Y:S08]  /*dd50*/  @!P0 LDC R3, c[0x0][0x3a0] ;  /* 0x0000e800ff038b82 */ /* 0x000eb00000000800 */
[----:B0-----:R-:W0:Y:S01]  /*dd60*/  @!P0 LDC R5, c[0x0][0x38c] ;  /* 0x0000e300ff058b82 */ /* 0x001e220000000800 */
[----:B--2---:R-:W-:-:S04]  /*dd70*/  @!P0 FMUL R3, R2, R3 ;  /* 0x0000000302038220 */ /* 0x004fc80000400000 */
[----:B0-----:R-:W-:-:S05]  /*dd80*/  @!P0 FFMA R3, R116, R5, R3 ;  /* 0x0000000574038223 */ /* 0x001fca0000000003 */
[----:B------:R0:W-:Y:S01]  /*dd90*/  @!P0 STG.E desc[UR8][R22.64+0xc], R3 ;  /* 0x00000c0316008986 */ /* 0x0001e2000c101908 */
[----:B------:R-:W-:-:S13]  /*dda0*/  ISETP.GE.OR P0, PT, R27, R4, P3 ;  /* 0x000000041b00720c */ /* 0x000fda0001f06670 */
[----:B------:R-:W2:Y:S01]  /*ddb0*/  @!P0 LDG.E R2, desc[UR8][R22.64+0x10] ;  /* 0x0000100816028981 */ /* 0x000ea2000c1e1900 */
[----:B------:R-:W2:Y:S08]  /*ddc0*/  @!P0 LDC R5, c[0x0][0x3a0] ;  /* 0x0000e800ff058b82 */ /* 0x000eb00000000800 */
[----:B------:R-:W1:Y:S01]  /*ddd0*/  @!P0 LDC R7, c[0x0][0x38c] ;  /* 0x0000e300ff078b82 */ /* 0x000e620000000800 */
[----:B--2---:R-:W-:-:S04]  /*dde0*/  @!P0 FMUL R2, R2, R5 ;  /* 0x0000000502028220 */ /* 0x004fc80000400000 */
[----:B-1----:R-:W-:-:S05]  /*ddf0*/  @!P0 FFMA R29, R29, R7, R2 ;  /* 0x000000071d1d8223 */ /* 0x002fca0000000002 */
[----:B------:R-:W-:Y:S01]  /*de00*/  @!P0 STG.E desc[UR8][R22.64+0x10], R29 ;  /* 0x0000101d16008986 */ /* 0x000fe2000c101908 */
[----:B------:R-:W-:-:S13]  /*de10*/  ISETP.GE.OR P0, PT, R27, R4, P4 ;  /* 0x000000041b00720c */ /* 0x000fda0002706670 */
[----:B------:R-:W0:Y:S01]  /*de20*/  @!P0 LDG.E R2, desc[UR8][R22.64+0x14] ;  /* 0x0000140816028981 */ /* 0x000e22000c1e1900 */
[----:B------:R-:W0:Y:S08]  /*de30*/  @!P0 LDC R5, c[0x0][0x3a0] ;  /* 0x0000e800ff058b82 */ /* 0x000e300000000800 */
[----:B------:R-:W1:Y:S01]  /*de40*/  @!P0 LDC R7, c[0x0][0x38c] ;  /* 0x0000e300ff078b82 */ /* 0x000e620000000800 */
        /* <DEDUP_REMOVED lines=14> */
[----:B0-----:R-:W-:-:S04]  /*df30*/  @!P0 FMUL R3, R2, R5 ;  /* 0x0000000502038220 */ /* 0x001fc80000400000 */
[----:B--2---:R-:W-:Y:S01]  /*df40*/  @!P0 FFMA R5, R30, R7, R3 ;  /* 0x000000071e058223 */ /* 0x004fe20000000003 */
[----:B------:R-:W-:-:S04]  /*df50*/  IADD3 R7, PT, PT, R10, 0x3, RZ ;  /* 0x000000030a077810 */ /* 0x000fc80007ffe0ff */
        /* <DEDUP_REMOVED lines=60> */
[----:B-1----:R-:W-:Y:S01]  /*e320*/  @!P0 FFMA R5, R82, R7, R3 ;  /* 0x0000000752058223 */ /* 0x002fe20000000003 */
[----:B------:R-:W-:-:S04]  /*e330*/  IADD3 R7, PT, PT, R10, 0x4, RZ ;  /* 0x000000040a077810 */ /* 0x000fc80007ffe0ff */
[----:B------:R0:W-:Y:S01]  /*e340*/  @!P0 STG.E desc[UR8][R20.64+0x1c], R5 ;  /* 0x00001c0514008986 */ /* 0x0001e2000c101908 */
[----:B------:R-:W-:-:S04]  /*e350*/  ISETP.NE.AND P0, PT, R28, RZ, PT ;  /* 0x000000ff1c00720c */ /* 0x000fc80003f05270 */
[----:B------:R-:W-:-:S13]  /*e360*/  ISETP.GE.OR P0, PT, R7, R4, P0 ;  /* 0x000000040700720c */ /* 0x000fda0000706670 */
[----:B------:R-:W1:Y:S01]  /*e370*/  @!P0 LDC.64 R2, c[0x0][0x3a8] ;  /* 0x0000ea00ff028b82 */ /* 0x000e620000000a00 */
[----:B------:R-:W-:-:S07]  /*e380*/  @!P0 IADD3 R47, PT, PT, R6, R47, RZ ;  /* 0x0000002f062f8210 */ /* 0x000fce0007ffe0ff */
[----:B------:R-:W2:Y:S08]  /*e390*/  @!P0 LDC R9, c[0x0][0x3a0] ;  /* 0x0000e800ff098b82 */ /* 0x000eb00000000800 */
[----:B------:R-:W3:Y:S01]  /*e3a0*/  @!P0 LDC R11, c[0x0][0x38c] ;  /* 0x0000e300ff0b8b82 */ /* 0x000ee20000000800 */
[----:B-1----:R-:W-:-:S05]  /*e3b0*/  @!P0 IMAD.WIDE R2, R47, 0x4, R2 ;  /* 0x000000042f028825 */ /* 0x002fca00078e0202 */
[----:B------:R-:W2:Y:S02]  /*e3c0*/  @!P0 LDG.E R8, desc[UR8][R2.64] ;  /* 0x0000000802088981 */ /* 0x000ea4000c1e1900 */
[----:B--2---:R-:W-:-:S04]  /*e3d0*/  @!P0 FMUL R8, R8, R9 ;  /* 0x0000000908088220 */ /* 0x004fc80000400000 */
        /* <DEDUP_REMOVED lines=184> */
[----:B------:R-:W2:Y:S01]  /*ef60*/  @!P0 LDG.E R6, desc[UR8][R2.64] ;  /* 0x0000000802068981 */ /* 0x000ea2000c1e1900 */
[CC--:B------:R-:W-:Y:S02]  /*ef70*/  ISETP.GE.OR P1, PT, R7.reuse, R4.reuse, P1 ;  /* 0x000000040700720c */ /* 0x0c0fe40000f26670 */
[CC--:B------:R-:W-:Y:S02]  /*ef80*/  ISETP.GE.OR P2, PT, R7.reuse, R4.reuse, P2 ;  /* 0x000000040700720c */ /* 0x0c0fe40001746670 */
[CC--:B------:R-:W-:Y:S02]  /*ef90*/  ISETP.GE.OR P3, PT, R7.reuse, R4.reuse, P3 ;  /* 0x000000040700720c */ /* 0x0c0fe40001f66670 */
[CC--:B------:R-:W-:Y:S02]  /*efa0*/  ISETP.GE.OR P4, PT, R7.reuse, R4.reuse, P4 ;  /* 0x000000040700720c */ /* 0x0c0fe40002786670 */
[----:B------:R-:W-:-:S05]  /*efb0*/  ISETP.GE.OR P5, PT, R7, R4, P5 ;  /* 0x000000040700720c */ /* 0x000fca0002fa6670 */
[----:B0-----:R-:W0:Y:S08]  /*efc0*/  @!P1 LDC R14, c[0x0][0x3a0] ;  /* 0x0000e800ff0e9b82 */ /* 0x001e300000000800 */
[----:B------:R-:W1:Y:S08]  /*efd0*/  @!P2 LDC R11, c[0x0][0x3a0] ;  /* 0x0000e800ff0bab82 */ /* 0x000e700000000800 */
[----:B------:R-:W4:Y:S08]  /*efe0*/  @!P2 LDC R15, c[0x0][0x38c] ;  /* 0x0000e300ff0fab82 */ /* 0x000f300000000800 */
[----:B------:R-:W0:Y:S08]  /*eff0*/  @!P3 LDC R17, c[0x0][0x3a0] ;  /* 0x0000e800ff11bb82 */ /* 0x000e300000000800 */
[----:B------:R-:W0:Y:S08]  /*f000*/  @!P3 LDC R16, c[0x0][0x38c] ;  /* 0x0000e300ff10bb82 */ /* 0x000e300000000800 */
[----:B------:R-:W0:Y:S08]  /*f010*/  @!P4 LDC R19, c[0x0][0x3a0] ;  /* 0x0000e800ff13cb82 */ /* 0x000e300000000800 */
[----:B------:R-:W0:Y:S01]  /*f020*/  @!P4 LDC R18, c[0x0][0x38c] ;  /* 0x0000e300ff12cb82 */ /* 0x000e220000000800 */
[----:B--2---:R-:W-:-:S04]  /*f030*/  @!P0 FMUL R9, R6, R9 ;  /* 0x0000000906098220 */ /* 0x004fc80000400000 */
[----:B---3--:R-:W-:-:S05]  /*f040*/  @!P0 FFMA R9, R84, R8, R9 ;  /* 0x0000000854098223 */ /* 0x008fca0000000009 */
[----:B------:R2:W-:Y:S01]  /*f050*/  @!P0 STG.E desc[UR8][R2.64], R9 ;  /* 0x0000000902008986 */ /* 0x0005e2000c101908 */
[----:B------:R-:W-:-:S03]  /*f060*/  ISETP.NE.AND P0, PT, R0, RZ, PT ;  /* 0x000000ff0000720c */ /* 0x000fc60003f05270 */
[----:B------:R3:W5:Y:S01]  /*f070*/  @!P1 LDG.E R5, desc[UR8][R12.64+0x8] ;  /* 0x000008080c059981 */ /* 0x000762000c1e1900 */
[----:B------:R-:W-:-:S03]  /*f080*/  ISETP.GE.OR P0, PT, R7, R4, P0 ;  /* 0x000000040700720c */ /* 0x000fc60000706670 */
[----:B------:R3:W5:Y:S04]  /*f090*/  @!P2 LDG.E R6, desc[UR8][R12.64+0xc] ;  /* 0x00000c080c06a981 */ /* 0x000768000c1e1900 */
[----:B------:R3:W5:Y:S01]  /*f0a0*/  @!P3 LDG.E R8, desc[UR8][R12.64+0x10] ;  /* 0x000010080c08b981 */ /* 0x000762000c1e1900 */
[----:B--2---:R-:W2:Y:S03]  /*f0b0*/  @!P1 LDC R9, c[0x0][0x38c] ;  /* 0x0000e300ff099b82 */ /* 0x004ea60000000800 */
[----:B------:R3:W5:Y:S04]  /*f0c0*/  @!P4 LDG.E R10, desc[UR8][R12.64+0x14] ;  /* 0x000014080c0ac981 */ /* 0x000768000c1e1900 */
[----:B------:R-:W4:Y:S01]  /*f0d0*/  @!P0 LDG.E R0, desc[UR8][R12.64+0x4] ;  /* 0x000004080c008981 */ /* 0x000f22000c1e1900 */
[----:B------:R-:W4:Y:S08]  /*f0e0*/  @!P0 LDC R3, c[0x0][0x3a0] ;  /* 0x0000e800ff038b82 */ /* 0x000f300000000800 */
[----:B------:R-:W0:Y:S01]  /*f0f0*/  @!P0 LDC R2, c[0x0][0x38c] ;  /* 0x0000e300ff028b82 */ /* 0x000e220000000800 */
[----:B------:R-:W-:Y:S01]  /*f100*/  BSSY.RECONVERGENT B0, `(.L_x_5) ;  /* 0x000000a000007945 */ /* 0x000fe20003800200 */
[----:B------:R-:W-:Y:S01]  /*f110*/  ISETP.GE.OR P6, PT, R7, R4, P6 ;  /* 0x000000040700720c */ /* 0x000fe200037c6670 */
[----:B----4-:R-:W-:-:S02]  /*f120*/  @!P0 FMUL R3, R0, R3 ;  /* 0x0000000300038220 */ /* 0x010fc40000400000 */
[----:B0123--:R-:W-:Y:S10]  /*f130*/  @P5 BRA `(.L_x_6) ;  /* 0x0000000000185947 */ /* 0x00fff40003800000 */
[----:B------:R-:W2:Y:S01]  /*f140*/  LDG.E R0, desc[UR8][R12.64+0x18] ;  /* 0x000018080c007981 */ /* 0x000ea2000c1e1900 */
[----:B------:R-:W2:Y:S01]  /*f150*/  LDCU UR4, c[0x0][0x3a0] ;  /* 0x00007400ff0477ac */ /* 0x000ea20008000800 */
[----:B------:R-:W0:Y:S01]  /*f160*/  LDCU UR5, c[0x0][0x38c] ;  /* 0x00007180ff0577ac */ /* 0x000e220008000800 */
[----:B--2---:R-:W-:-:S04]  /*f170*/  FMUL R0, R0, UR4 ;  /* 0x0000000400007c20 */ /* 0x004fc80008400000 */
[----:B0-----:R-:W-:-:S05]  /*f180*/  FFMA R87, R87, UR5, R0 ;  /* 0x0000000557577c23 */ /* 0x001fca0008000000 */
[----:B------:R0:W-:Y:S02]  /*f190*/  STG.E desc[UR8][R12.64+0x18], R87 ;  /* 0x000018570c007986 */ /* 0x0001e4000c101908 */
.L_x_6:
[----:B------:R-:W-:Y:S05]  /*f1a0*/  BSYNC.RECONVERGENT B0 ;  /* 0x0000000000007941 */ /* 0x000fea0003800200 */
.L_x_5:
[----:B-----5:R-:W-:Y:S01]  /*f1b0*/  @!P1 FMUL R0, R5, R14 ;  /* 0x0000000e05009220 */ /* 0x020fe20000400000 */
[----:B------:R-:W-:Y:S01]  /*f1c0*/  @!P2 FMUL R5, R6, R11 ;  /* 0x0000000b0605a220 */ /* 0x000fe20000400000 */
[----:B------:R-:W-:Y:S01]  /*f1d0*/  @!P3 FMUL R8, R8, R17 ;  /* 0x000000110808b220 */ /* 0x000fe20000400000 */
[----:B------:R-:W-:Y:S01]  /*f1e0*/  @!P4 FMUL R7, R10, R19 ;  /* 0x000000130a07c220 */ /* 0x000fe20000400000 */
[----:B------:R-:W-:Y:S01]  /*f1f0*/  @!P0 FFMA R3, R86, R2, R3 ;  /* 0x0000000256038223 */ /* 0x000fe20000000003 */
[----:B------:R-:W-:Y:S01]  /*f200*/  @!P1 FFMA R83, R83, R9, R0 ;  /* 0x0000000953539223 */ /* 0x000fe20000000000 */
[----:B------:R-:W-:Y:S01]  /*f210*/  @!P2 FFMA R5, R88, R15, R5 ;  /* 0x0000000f5805a223 */ /* 0x000fe20000000005 */
[----:B------:R-:W-:Y:S01]  /*f220*/  @!P3 FFMA R85, R85, R16, R8 ;  /* 0x000000105555b223 */ /* 0x000fe20000000008 */
[----:B------:R-:W-:Y:S01]  /*f230*/  @!P4 FFMA R7, R90, R18, R7 ;  /* 0x000000125a07c223 */ /* 0x000fe20000000007 */
[----:B------:R1:W-:Y:S04]  /*f240*/  @!P0 STG.E desc[UR8][R12.64+0x4], R3 ;  /* 0x000004030c008986 */ /* 0x0003e8000c101908 */
[----:B------:R1:W-:Y:S04]  /*f250*/  @!P1 STG.E desc[UR8][R12.64+0x8], R83 ;  /* 0x000008530c009986 */ /* 0x0003e8000c101908 */
[----:B------:R1:W-:Y:S04]  /*f260*/  @!P2 STG.E desc[UR8][R12.64+0xc], R5 ;  /* 0x00000c050c00a986 */ /* 0x0003e8000c101908 */
[----:B------:R1:W-:Y:S04]  /*f270*/  @!P3 STG.E desc[UR8][R12.64+0x10], R85 ;  /* 0x000010550c00b986 */ /* 0x0003e8000c101908 */
[----:B------:R1:W-:Y:S01]  /*f280*/  @!P4 STG.E desc[UR8][R12.64+0x14], R7 ;  /* 0x000014070c00c986 */ /* 0x0003e2000c101908 */
[----:B------:R-:W-:Y:S05]  /*f290*/  @P6 EXIT ;  /* 0x000000000000694d */ /* 0x000fea0003800000 */
[----:B------:R-:W1:Y:S01]  /*f2a0*/  LDG.E R0, desc[UR8][R12.64+0x1c] ;  /* 0x00001c080c007981 */ /* 0x000e62000c1e1900 */
[----:B------:R-:W1:Y:S01]  /*f2b0*/  LDCU UR4, c[0x0][0x3a0] ;  /* 0x00007400ff0477ac */ /* 0x000e620008000800 */
[----:B------:R-:W2:Y:S01]  /*f2c0*/  LDCU UR5, c[0x0][0x38c] ;  /* 0x00007180ff0577ac */ /* 0x000ea20008000800 */
[----:B-1----:R-:W-:-:S04]  /*f2d0*/  FMUL R3, R0, UR4 ;  /* 0x0000000400037c20 */ /* 0x002fc80008400000 */
[----:B--2---:R-:W-:-:S05]  /*f2e0*/  FFMA R3, R92, UR5, R3 ;  /* 0x000000055c037c23 */ /* 0x004fca0008000003 */
[----:B------:R-:W-:Y:S01]  /*f2f0*/  STG.E desc[UR8][R12.64+0x1c], R3 ;  /* 0x00001c030c007986 */ /* 0x000fe2000c101908 */
[----:B------:R-:W-:Y:S05]  /*f300*/  EXIT ;  /* 0x000000000000794d */ /* 0x000fea0003800000 */
.L_x_7:
[----:B------:R-:W-:-:S00]  /*f310*/  BRA `(.L_x_7) ;  /* 0xfffffffc00fc7947 */ /* 0x000fc0000383ffff */
[----:B------:R-:W-:-:S00]  /*f320*/  NOP ;  /* 0x0000000000007918 */ /* 0x000fc00000000000 */
        /* <DEDUP_REMOVED lines=13> */
.L_x_8:


//--------------------- .nv.shared._Z9registersiiifPKfS0_fPf --------------------------
	.section	.nv.shared._Z9registersiiifPKfS0_fPf,"aw",@nobits
	.sectionflags	@""
	.align	4
.nv.shared._Z9registersiiifPKfS0_fPf:
	.zero		17920


//--------------------- .nv.shared.reserved.0     --------------------------
	.section	.nv.shared.reserved.0,"aw",@nobits
	.weak		__nv_reservedSMEM_offset_0_alias
	.size		__nv_reservedSMEM_offset_0_alias, 0, 64
	.other		__nv_reservedSMEM_offset_0_alias,@"STO_CUDA_RESERVED_SHARED STV_DEFAULT"
__nv_reservedSMEM_offset_0_alias:
	.zero		0
	.zero		64


//--------------------- .nv.constant0._Z9registersiiifPKfS0_fPf --------------------------
	.section	.nv.constant0._Z9registersiiifPKfS0_fPf,"a",@progbits
	.sectionflags	@""
	.align	4
.nv.constant0._Z9registersiiifPKfS0_fPf:
	.zero		944


//--------------------- SYMBOLS --------------------------

	.type		.nv.reservedSmem.offset0,@object
	.size		.nv.reservedSmem.offset0,0x4
	.type		.nv.reservedSmem.cap,@object
	.size		.nv.reservedSmem.cap,0x4
